// auto-generated by cutlass_sweep.gemm — config: {"arch": "sm_100", "cluster_m": 4, "cluster_n": 2, "dtype": "tf32", "dtype_b": "tf32", "layout": "nt", "stages": 0, "tile_k": 32, "tile_m": 128, "tile_n": 256}
#include "cutlass/cutlass.h"
#include "cutlass/gemm/collective/collective_builder.hpp"
#include "cutlass/gemm/device/gemm_universal_adapter.h"
#include "cutlass/gemm/kernel/gemm_universal.hpp"
#include "cutlass/epilogue/collective/collective_builder.hpp"

using ElemA = cutlass::tfloat32_t;
using ElemB = cutlass::tfloat32_t;
using ElemCD = cutlass::tfloat32_t;
using Acc  = float;
using TileShape    = cute::Shape<cute::_128, cute::_256, cute::_32>;
using ClusterShape = cute::Shape<cute::_4, cute::_2, cute::_1>;

using CollectiveEpilogue = typename cutlass::epilogue::collective::CollectiveBuilder<
    cutlass::arch::Sm100, cutlass::arch::OpClassTensorOp,
    TileShape, ClusterShape,
    cutlass::epilogue::collective::EpilogueTileAuto,
    Acc, Acc,
    ElemCD, cutlass::layout::RowMajor, 128 / cutlass::sizeof_bits<ElemCD>::value,
    ElemCD, cutlass::layout::RowMajor, 128 / cutlass::sizeof_bits<ElemCD>::value,
    cutlass::epilogue::collective::EpilogueScheduleAuto
  >::CollectiveOp;

using CollectiveMainloop = typename cutlass::gemm::collective::CollectiveBuilder<
    cutlass::arch::Sm100, cutlass::arch::OpClassTensorOp,
    ElemA, cutlass::layout::RowMajor, 128 / cutlass::sizeof_bits<ElemA>::value,
    ElemB, cutlass::layout::ColumnMajor, 128 / cutlass::sizeof_bits<ElemB>::value,
    Acc,
    TileShape, ClusterShape,
    cutlass::gemm::collective::StageCountAutoCarveout<static_cast<int>(sizeof(typename CollectiveEpilogue::SharedStorage))>,
    cutlass::gemm::collective::KernelScheduleAuto
  >::CollectiveOp;

using GemmKernel = cutlass::gemm::kernel::GemmUniversal<
    cute::Shape<int,int,int,int>,
    CollectiveMainloop,
    CollectiveEpilogue
>;
using Gemm = cutlass::gemm::device::GemmUniversalAdapter<GemmKernel>;

// Force the device kernel symbol into the cubin without needing a host main.
auto* _anchor = &cutlass::device_kernel<GemmKernel>;


// ===== COMPILED SASS (sm_100a) =====

	.target	sm_100a

	.elftype	@"ET_EXEC"


//--------------------- .note.nv.tkinfo           --------------------------
	.section	.note.nv.tkinfo,"",@"SHT_NOTE"
	.sectionflags	@"SHF_NOTE_NV_TKINFO"
	.tkinfo
        /*0018*/ 	.word	0x00000002
        /*0030*/ 	.string	""
        /*0030*/ 	.string	"ptxas"
        /*0030*/ 	.string	"Cuda compilation tools, release 13.0, V13.0.88"
        /*0030*/ 	.string	"Build cuda_13.0.r13.0/compiler.36424714_0"
        /*0030*/ 	.string	"-arch sm_100a -m 64 "



//--------------------- .note.nv.cuinfo           --------------------------
	.section	.note.nv.cuinfo,"",@"SHT_NOTE"
	.sectionflags	@"SHF_NOTE_NV_CUINFO"
        /*0018*/ 	.short	0x0002
        /*001a*/ 	.short	0x0064
        /*001c*/ 	.short	0x0082
	.zero		2


//--------------------- .nv.info                  --------------------------
	.section	.nv.info,"",@"SHT_CUDA_INFO"
	.align	4


	//----- nvinfo : EIATTR_REGCOUNT
	.align		4
        /*0000*/ 	.byte	0x04, 0x2f
        /*0002*/ 	.short	(.L_19 - .L_18)
	.align		4
.L_18:
        /*0004*/ 	.word	index@(_ZN7cutlass13device_kernelINS_4gemm6kernel13GemmUniversalIN4cute5tupleIJiiiiEEENS1_10collective13CollectiveMmaINS1_35MainloopSm100TmaUmmaWarpSpecializedILi8ELi2ELi4ENS5_IJNS4_1CILi4EEENSA_ILi2EEENSA_ILi1EEEEEEEENS5_IJNSA_ILi128EEENSA_ILi256EEENSA_ILi32EEEEEENS_10tfloat32_tENS5_IJlSD_lEEESK_SL_NS4_8TiledMMAINS4_8MMA_AtomIJNS4_23SM100_MMA_TF32_2x1SM_SSISK_SK_fLi128ELi256ELNS4_4UMMA5MajorE0ELSQ_0ELNSP_7ScaleInE0ELSR_0EEEEEENS4_6LayoutINS5_IJSD_SD_SD_EEENS5_IJNSA_ILi0EEESW_SW_EEEEENS5_IJNS4_10UnderscoreESZ_SZ_EEEEENS4_28SM100_TMA_2SM_LOAD_MULTICASTENS4_14ComposedLayoutINS4_7SwizzleILi3ELi4ELi3EEENS4_18smem_ptr_flag_bitsILi32EEENSU_INS5_IJNSA_ILi8EEESI_EEENS5_IJSI_SD_EEEEEEEvNS4_8identityES12_S1C_vS1D_EENS_8epilogue10collective18CollectiveEpilogueINS1F_23Sm100TmaWarpSpecializedILi4ELi2ELi16ELb1ELb0EEEJNS5_IJNSA_ILi64EEESH_SI_EEENS5_IJNSU_IS1K_SD_EENSU_INS5_IJNSA_ILi16EEESC_EEENS5_IJSD_SG_EEEEEEEESK_SL_SK_SL_NS1F_6fusion15FusionCallbacksIS1J_NS1S_17LinearCombinationISK_fSK_fLNS_15FloatRoundStyleE2EEES1L_S1R_JEEENS4_5SM1004TMEM4LOAD26SM100_TMEM_LOAD_32dp32b16xENS4_13SM90_TMA_LOADENS13_INS14_ILi2ELi4ELi3EEES17_NSU_INS5_IJS18_S1N_EEENS5_IJS1N_SD_EEEEEEENS4_39AutoVectorizingCopyWithAssumedAlignmentILi128EEENS4_14SM90_TMA_STOREES27_S29_S29_EEEvvEEEEvNT_6ParamsE)
        /*0008*/ 	.word	0x0000005f


	//----- nvinfo : EIATTR_FRAME_SIZE
	.align		4
.L_19:
        /*000c*/ 	.byte	0x04, 0x11
        /*000e*/ 	.short	(.L_21 - .L_20)
	.align		4
.L_20:
        /*0010*/ 	.word	index@($__internal_2_$__cuda_sm10x_tcgen05_guardrail_trap_unallocated_columns_being_dealloced)
        /*0014*/ 	.word	0x00000000


	//----- nvinfo : EIATTR_FRAME_SIZE
	.align		4
.L_21:
        /*0018*/ 	.byte	0x04, 0x11
        /*001a*/ 	.short	(.L_23 - .L_22)
	.align		4
.L_22:
        /*001c*/ 	.word	index@($__internal_1_$__cuda_sm10x_tcgen05_guardrail_trap_phase_invalid_during_alloc)
        /*0020*/ 	.word	0x00000000


	//----- nvinfo : EIATTR_FRAME_SIZE
	.align		4
.L_23:
        /*0024*/ 	.byte	0x04, 0x11
        /*0026*/ 	.short	(.L_25 - .L_24)
	.align		4
.L_24:
        /*0028*/ 	.word	index@($__internal_0_$__cuda_sm10x_tcgen05_guardrail_trap_col_being_dealloced_not_returned_by_alloc)
        /*002c*/ 	.word	0x00000000


	//----- nvinfo : EIATTR_FRAME_SIZE
	.align		4
.L_25:
        /*0030*/ 	.byte	0x04, 0x11
        /*0032*/ 	.short	(.L_27 - .L_26)
	.align		4
.L_26:
        /*0034*/ 	.word	index@(_ZN7cutlass13device_kernelINS_4gemm6kernel13GemmUniversalIN4cute5tupleIJiiiiEEENS1_10collective13CollectiveMmaINS1_35MainloopSm100TmaUmmaWarpSpecializedILi8ELi2ELi4ENS5_IJNS4_1CILi4EEENSA_ILi2EEENSA_ILi1EEEEEEEENS5_IJNSA_ILi128EEENSA_ILi256EEENSA_ILi32EEEEEENS_10tfloat32_tENS5_IJlSD_lEEESK_SL_NS4_8TiledMMAINS4_8MMA_AtomIJNS4_23SM100_MMA_TF32_2x1SM_SSISK_SK_fLi128ELi256ELNS4_4UMMA5MajorE0ELSQ_0ELNSP_7ScaleInE0ELSR_0EEEEEENS4_6LayoutINS5_IJSD_SD_SD_EEENS5_IJNSA_ILi0EEESW_SW_EEEEENS5_IJNS4_10UnderscoreESZ_SZ_EEEEENS4_28SM100_TMA_2SM_LOAD_MULTICASTENS4_14ComposedLayoutINS4_7SwizzleILi3ELi4ELi3EEENS4_18smem_ptr_flag_bitsILi32EEENSU_INS5_IJNSA_ILi8EEESI_EEENS5_IJSI_SD_EEEEEEEvNS4_8identityES12_S1C_vS1D_EENS_8epilogue10collective18CollectiveEpilogueINS1F_23Sm100TmaWarpSpecializedILi4ELi2ELi16ELb1ELb0EEEJNS5_IJNSA_ILi64EEESH_SI_EEENS5_IJNSU_IS1K_SD_EENSU_INS5_IJNSA_ILi16EEESC_EEENS5_IJSD_SG_EEEEEEEESK_SL_SK_SL_NS1F_6fusion15FusionCallbacksIS1J_NS1S_17LinearCombinationISK_fSK_fLNS_15FloatRoundStyleE2EEES1L_S1R_JEEENS4_5SM1004TMEM4LOAD26SM100_TMEM_LOAD_32dp32b16xENS4_13SM90_TMA_LOADENS13_INS14_ILi2ELi4ELi3EEES17_NSU_INS5_IJS18_S1N_EEENS5_IJS1N_SD_EEEEEEENS4_39AutoVectorizingCopyWithAssumedAlignmentILi128EEENS4_14SM90_TMA_STOREES27_S29_S29_EEEvvEEEEvNT_6ParamsE)
        /*0038*/ 	.word	0x00000000


	//----- nvinfo : EIATTR_MIN_STACK_SIZE
	.align		4
.L_27:
        /*003c*/ 	.byte	0x04, 0x12
        /*003e*/ 	.short	(.L_29 - .L_28)
	.align		4
.L_28:
        /*0040*/ 	.word	index@(_ZN7cutlass13device_kernelINS_4gemm6kernel13GemmUniversalIN4cute5tupleIJiiiiEEENS1_10collective13CollectiveMmaINS1_35MainloopSm100TmaUmmaWarpSpecializedILi8ELi2ELi4ENS5_IJNS4_1CILi4EEENSA_ILi2EEENSA_ILi1EEEEEEEENS5_IJNSA_ILi128EEENSA_ILi256EEENSA_ILi32EEEEEENS_10tfloat32_tENS5_IJlSD_lEEESK_SL_NS4_8TiledMMAINS4_8MMA_AtomIJNS4_23SM100_MMA_TF32_2x1SM_SSISK_SK_fLi128ELi256ELNS4_4UMMA5MajorE0ELSQ_0ELNSP_7ScaleInE0ELSR_0EEEEEENS4_6LayoutINS5_IJSD_SD_SD_EEENS5_IJNSA_ILi0EEESW_SW_EEEEENS5_IJNS4_10UnderscoreESZ_SZ_EEEEENS4_28SM100_TMA_2SM_LOAD_MULTICASTENS4_14ComposedLayoutINS4_7SwizzleILi3ELi4ELi3EEENS4_18smem_ptr_flag_bitsILi32EEENSU_INS5_IJNSA_ILi8EEESI_EEENS5_IJSI_SD_EEEEEEEvNS4_8identityES12_S1C_vS1D_EENS_8epilogue10collective18CollectiveEpilogueINS1F_23Sm100TmaWarpSpecializedILi4ELi2ELi16ELb1ELb0EEEJNS5_IJNSA_ILi64EEESH_SI_EEENS5_IJNSU_IS1K_SD_EENSU_INS5_IJNSA_ILi16EEESC_EEENS5_IJSD_SG_EEEEEEEESK_SL_SK_SL_NS1F_6fusion15FusionCallbacksIS1J_NS1S_17LinearCombinationISK_fSK_fLNS_15FloatRoundStyleE2EEES1L_S1R_JEEENS4_5SM1004TMEM4LOAD26SM100_TMEM_LOAD_32dp32b16xENS4_13SM90_TMA_LOADENS13_INS14_ILi2ELi4ELi3EEES17_NSU_INS5_IJS18_S1N_EEENS5_IJS1N_SD_EEEEEEENS4_39AutoVectorizingCopyWithAssumedAlignmentILi128EEENS4_14SM90_TMA_STOREES27_S29_S29_EEEvvEEEEvNT_6ParamsE)
        /*0044*/ 	.word	0x00000000
.L_29:


//--------------------- .nv.compat                --------------------------
	.section	.nv.compat,"",@"SHT_CUDA_COMPAT_INFO"
	.align	4
        /*0000*/ 	.byte	0x02, 0x09, 0x01, 0x00, 0x02, 0x02, 0x02, 0x00, 0x02, 0x05, 0x05, 0x00, 0x03, 0x07, 0x01, 0x01
        /*0010*/ 	.byte	0x02, 0x03, 0x01, 0x00, 0x02, 0x06, 0x01, 0x00, 0x04, 0x0b, 0x08, 0x00, 0x09, 0x00, 0x00, 0x00
        /*0020*/ 	.byte	0x00, 0x00, 0x00, 0x00


//--------------------- .nv.info._ZN7cutlass13device_kernelINS_4gemm6kernel13GemmUniversalIN4cute5tupleIJiiiiEEENS1_10collective13CollectiveMmaINS1_35MainloopSm100TmaUmmaWarpSpecializedILi8ELi2ELi4ENS5_IJNS4_1CILi4EEENSA_ILi2EEENSA_ILi1EEEEEEEENS5_IJNSA_ILi128EEENSA_ILi256EEENSA_ILi32EEEEEENS_10tfloat32_tENS5_IJlSD_lEEESK_SL_NS4_8TiledMMAINS4_8MMA_AtomIJNS4_23SM100_MMA_TF32_2x1SM_SSISK_SK_fLi128ELi256ELNS4_4UMMA5MajorE0ELSQ_0ELNSP_7ScaleInE0ELSR_0EEEEEENS4_6LayoutINS5_IJSD_SD_SD_EEENS5_IJNSA_ILi0EEESW_SW_EEEEENS5_IJNS4_10UnderscoreESZ_SZ_EEEEENS4_28SM100_TMA_2SM_LOAD_MULTICASTENS4_14ComposedLayoutINS4_7SwizzleILi3ELi4ELi3EEENS4_18smem_ptr_flag_bitsILi32EEENSU_INS5_IJNSA_ILi8EEESI_EEENS5_IJSI_SD_EEEEEEEvNS4_8identityES12_S1C_vS1D_EENS_8epilogue10collective18CollectiveEpilogueINS1F_23Sm100TmaWarpSpecializedILi4ELi2ELi16ELb1ELb0EEEJNS5_IJNSA_ILi64EEESH_SI_EEENS5_IJNSU_IS1K_SD_EENSU_INS5_IJNSA_ILi16EEESC_EEENS5_IJSD_SG_EEEEEEEESK_SL_SK_SL_NS1F_6fusion15FusionCallbacksIS1J_NS1S_17LinearCombinationISK_fSK_fLNS_15FloatRoundStyleE2EEES1L_S1R_JEEENS4_5SM1004TMEM4LOAD26SM100_TMEM_LOAD_32dp32b16xENS4_13SM90_TMA_LOADENS13_INS14_ILi2ELi4ELi3EEES17_NSU_INS5_IJS18_S1N_EEENS5_IJS1N_SD_EEEEEEENS4_39AutoVectorizingCopyWithAssumedAlignmentILi128EEENS4_14SM90_TMA_STOREES27_S29_S29_EEEvvEEEEvNT_6ParamsE --------------------------
	.section	.nv.info._ZN7cutlass13device_kernelINS_4gemm6kernel13GemmUniversalIN4cute5tupleIJiiiiEEENS1_10collective13CollectiveMmaINS1_35MainloopSm100TmaUmmaWarpSpecializedILi8ELi2ELi4ENS5_IJNS4_1CILi4EEENSA_ILi2EEENSA_ILi1EEEEEEEENS5_IJNSA_ILi128EEENSA_ILi256EEENSA_ILi32EEEEEENS_10tfloat32_tENS5_IJlSD_lEEESK_SL_NS4_8TiledMMAINS4_8MMA_AtomIJNS4_23SM100_MMA_TF32_2x1SM_SSISK_SK_fLi128ELi256ELNS4_4UMMA5MajorE0ELSQ_0ELNSP_7ScaleInE0ELSR_0EEEEEENS4_6LayoutINS5_IJSD_SD_SD_EEENS5_IJNSA_ILi0EEESW_SW_EEEEENS5_IJNS4_10UnderscoreESZ_SZ_EEEEENS4_28SM100_TMA_2SM_LOAD_MULTICASTENS4_14ComposedLayoutINS4_7SwizzleILi3ELi4ELi3EEENS4_18smem_ptr_flag_bitsILi32EEENSU_INS5_IJNSA_ILi8EEESI_EEENS5_IJSI_SD_EEEEEEEvNS4_8identityES12_S1C_vS1D_EENS_8epilogue10collective18CollectiveEpilogueINS1F_23Sm100TmaWarpSpecializedILi4ELi2ELi16ELb1ELb0EEEJNS5_IJNSA_ILi64EEESH_SI_EEENS5_IJNSU_IS1K_SD_EENSU_INS5_IJNSA_ILi16EEESC_EEENS5_IJSD_SG_EEEEEEEESK_SL_SK_SL_NS1F_6fusion15FusionCallbacksIS1J_NS1S_17LinearCombinationISK_fSK_fLNS_15FloatRoundStyleE2EEES1L_S1R_JEEENS4_5SM1004TMEM4LOAD26SM100_TMEM_LOAD_32dp32b16xENS4_13SM90_TMA_LOADENS13_INS14_ILi2ELi4ELi3EEES17_NSU_INS5_IJS18_S1N_EEENS5_IJS1N_SD_EEEEEEENS4_39AutoVectorizingCopyWithAssumedAlignmentILi128EEENS4_14SM90_TMA_STOREES27_S29_S29_EEEvvEEEEvNT_6ParamsE,"",@"SHT_CUDA_INFO"
	.sectionflags	@""
	.align	4


	//----- nvinfo : EIATTR_CUDA_API_VERSION
	.align		4
        /*0000*/ 	.byte	0x04, 0x37
        /*0002*/ 	.short	(.L_31 - .L_30)
.L_30:
        /*0004*/ 	.word	0x00000082


	//----- nvinfo : EIATTR_KPARAM_INFO
	.align		4
.L_31:
        /*0008*/ 	.byte	0x04, 0x17
        /*000a*/ 	.short	(.L_33 - .L_32)
.L_32:
        /*000c*/ 	.word	0x00000000
        /*0010*/ 	.short	0x0000
        /*0012*/ 	.short	0x0000
        /*0014*/ 	.byte	0x00, 0xf0, 0x01, 0x20


	//----- nvinfo : EIATTR_AT_ENTRY_FRAGMENTS
	.align		4
.L_33:
        /*0018*/ 	.byte	0x04, 0x4f
        /*001a*/ 	.short	(.L_35 - .L_34)


	//   ....[0]....
.L_34:
        /*001c*/ 	.word	0x00000007


	//----- nvinfo : EIATTR_RESERVED_SMEM_USED
	.align		4
.L_35:
        /*0020*/ 	.byte	0x01, 0x41
	.zero		2


	//----- nvinfo : EIATTR_SPARSE_MMA_MASK
	.align		4
        /*0024*/ 	.byte	0x03, 0x50
        /*0026*/ 	.short	0x0000


	//----- nvinfo : EIATTR_TCGEN05_2CTA_USED
	.align		4
        /*0028*/ 	.byte	0x01, 0x52
	.zero		2


	//----- nvinfo : EIATTR_MAXREG_COUNT
	.align		4
        /*002c*/ 	.byte	0x03, 0x1b
        /*002e*/ 	.short	0x00ff


	//----- nvinfo : EIATTR_NUM_BARRIERS
	.align		4
        /*0030*/ 	.byte	0x02, 0x4c
        /*0032*/ 	.byte	0x07
	.zero		1


	//----- nvinfo : EIATTR_EXTERNS
	.align		4
        /*0034*/ 	.byte	0x04, 0x0f
        /*0036*/ 	.short	(.L_37 - .L_36)


	//   ....[0]....
	.align		4
.L_36:
        /*0038*/ 	.word	index@(__assertfail)


	//----- nvinfo : EIATTR_MERCURY_ISA_VERSION
	.align		4
.L_37:
        /*003c*/ 	.byte	0x03, 0x5f
        /*003e*/ 	.short	0x0101


	//----- nvinfo : EIATTR_INT_WARP_WIDE_INSTR_OFFSETS
	.align		4
        /*0040*/ 	.byte	0x04, 0x31
        /*0042*/ 	.short	(.L_39 - .L_38)


	//   ....[0]....
.L_38:
        /*0044*/ 	.word	0x00000e50


	//   ....[1]....
        /*0048*/ 	.word	0x00000f10


	//   ....[2]....
        /*004c*/ 	.word	0x00004840


	//   ....[3]....
        /*0050*/ 	.word	0x00004860


	//   ....[4]....
        /*0054*/ 	.word	0x00004890


	//   ....[5]....
        /*0058*/ 	.word	0x00005410


	//   ....[6]....
        /*005c*/ 	.word	0x000054b0


	//   ....[7]....
        /*0060*/ 	.word	0x00005550


	//   ....[8]....
        /*0064*/ 	.word	0x000055d0


	//   ....[9]....
        /*0068*/ 	.word	0x00005690


	//   ....[10]....
        /*006c*/ 	.word	0x00005730


	//   ....[11]....
        /*0070*/ 	.word	0x000057b0


	//   ....[12]....
        /*0074*/ 	.word	0x00005870


	//   ....[13]....
        /*0078*/ 	.word	0x00005900


	//   ....[14]....
        /*007c*/ 	.word	0x00005980


	//   ....[15]....
        /*0080*/ 	.word	0x00005a50


	//   ....[16]....
        /*0084*/ 	.word	0x00005af0


	//   ....[17]....
        /*0088*/ 	.word	0x00005b60


	//   ....[18]....
        /*008c*/ 	.word	0x00005c20


	//   ....[19]....
        /*0090*/ 	.word	0x00005cd0


	//   ....[20]....
        /*0094*/ 	.word	0x00005d40


	//   ....[21]....
        /*0098*/ 	.word	0x00005e00


	//   ....[22]....
        /*009c*/ 	.word	0x00005eb0


	//   ....[23]....
        /*00a0*/ 	.word	0x00005f20


	//   ....[24]....
        /*00a4*/ 	.word	0x00005fe0


	//   ....[25]....
        /*00a8*/ 	.word	0x00006080


	//   ....[26]....
        /*00ac*/ 	.word	0x00006110


	//   ....[27]....
        /*00b0*/ 	.word	0x000061e0


	//   ....[28]....
        /*00b4*/ 	.word	0x000062e0


	//----- nvinfo : EIATTR_COOP_GROUP_MASK_REGIDS
	.align		4
.L_39:
        /*00b8*/ 	.byte	0x04, 0x29
        /*00ba*/ 	.short	(.L_41 - .L_40)


	//   ....[0]....
.L_40:
        /*00bc*/ 	.word	0xffffffff


	//   ....[1]....
        /*00c0*/ 	.word	0xffffffff


	//   ....[2]....
        /*00c4*/ 	.word	0xffffffff


	//   ....[3]....
        /*00c8*/ 	.word	0xffffffff


	//   ....[4]....
        /*00cc*/ 	.word	0xffffffff


	//   ....[5]....
        /*00d0*/ 	.word	0xffffffff


	//   ....[6]....
        /*00d4*/ 	.word	0xffffffff


	//   ....[7]....
        /*00d8*/ 	.word	0xffffffff


	//   ....[8]....
        /*00dc*/ 	.word	0xffffffff


	//   ....[9]....
        /*00e0*/ 	.word	0xffffffff


	//   ....[10]....
        /*00e4*/ 	.word	0xffffffff


	//   ....[11]....
        /*00e8*/ 	.word	0xffffffff


	//   ....[12]....
        /*00ec*/ 	.word	0xffffffff


	//   ....[13]....
        /*00f0*/ 	.word	0xffffffff


	//----- nvinfo : EIATTR_COOP_GROUP_INSTR_OFFSETS
	.align		4
.L_41:
        /*00f4*/ 	.byte	0x04, 0x28
        /*00f6*/ 	.short	(.L_43 - .L_42)


	//   ....[0]....
.L_42:
        /*00f8*/ 	.word	0x000000b0


	//   ....[1]....
        /*00fc*/ 	.word	0x00000510


	//   ....[2]....
        /*0100*/ 	.word	0x00000760


	//   ....[3]....
        /*0104*/ 	.word	0x00000900


	//   ....[4]....
        /*0108*/ 	.word	0x00000a00


	//   ....[5]....
        /*010c*/ 	.word	0x00000b70


	//   ....[6]....
        /*0110*/ 	.word	0x00000d10


	//   ....[7]....
        /*0114*/ 	.word	0x00000f70


	//   ....[8]....
        /*0118*/ 	.word	0x000024f0


	//   ....[9]....
        /*011c*/ 	.word	0x00003620


	//   ....[10]....
        /*0120*/ 	.word	0x00003af0


	//   ....[11]....
        /*0124*/ 	.word	0x00003b20


	//   ....[12]....
        /*0128*/ 	.word	0x00004740


	//   ....[13]....
        /*012c*/ 	.word	0x00004950


	//----- nvinfo : EIATTR_VRC_CTA_INIT_COUNT
	.align		4
.L_43:
        /*0130*/ 	.byte	0x02, 0x4a
        /*0132*/ 	.byte	0x80
	.zero		1


	//----- nvinfo : EIATTR_SYSCALL_OFFSETS
	.align		4
        /*0134*/ 	.byte	0x04, 0x46
        /*0136*/ 	.short	(.L_45 - .L_44)


	//   ....[0]....
.L_44:
        /*0138*/ 	.word	0x00006ea0


	//   ....[1]....
        /*013c*/ 	.word	0x00006f90


	//   ....[2]....
        /*0140*/ 	.word	0x000076e0


	//   ....[3]....
        /*0144*/ 	.word	0x000080a0


	//   ....[4]....
        /*0148*/ 	.word	0x00008a40


	//   ....[5]....
        /*014c*/ 	.word	0x00009420


	//   ....[6]....
        /*0150*/ 	.word	0x00009e00


	//   ....[7]....
        /*0154*/ 	.word	0x0000a800


	//   ....[8]....
        /*0158*/ 	.word	0x0000b1e0


	//   ....[9]....
        /*015c*/ 	.word	0x0000bb70


	//----- nvinfo : EIATTR_MBARRIER_INSTR_OFFSETS
	.align		4
.L_45:
        /*0160*/ 	.byte	0x04, 0x39
        /*0162*/ 	.short	(.L_47 - .L_46)


	//   ....[0]....
.L_46:
        /*0164*/ 	.word	0x00000650
        /*0168*/ 	.word	0x000000ff
        /*016c*/ 	.word	0x00000000
        /*0170*/ 	.short	0x0100
        /*0172*/ 	.byte	0x04
	.zero		1


	//   ....[1]....
        /*0174*/ 	.word	0x00000660
        /*0178*/ 	.word	0x000000ff
        /*017c*/ 	.word	0x00000040
        /*0180*/ 	.short	0x0100
        /*0182*/ 	.byte	0x04
	.zero		1


	//   ....[2]....
        /*0184*/ 	.word	0x00000670
        /*0188*/ 	.word	0x000000ff
        /*018c*/ 	.word	0x00000008
        /*0190*/ 	.short	0x0100
        /*0192*/ 	.byte	0x04
	.zero		1


	//   ....[3]....
        /*0194*/ 	.word	0x00000680
        /*0198*/ 	.word	0x000000ff
        /*019c*/ 	.word	0x00000048
        /*01a0*/ 	.short	0x0100
        /*01a2*/ 	.byte	0x04
	.zero		1


	//   ....[4]....
        /*01a4*/ 	.word	0x00000690
        /*01a8*/ 	.word	0x000000ff
        /*01ac*/ 	.word	0x00000010
        /*01b0*/ 	.short	0x0100
        /*01b2*/ 	.byte	0x04
	.zero		1


	//   ....[5]....
        /*01b4*/ 	.word	0x000006a0
        /*01b8*/ 	.word	0x000000ff
        /*01bc*/ 	.word	0x00000050
        /*01c0*/ 	.short	0x0100
        /*01c2*/ 	.byte	0x04
	.zero		1


	//   ....[6]....
        /*01c4*/ 	.word	0x000006b0
        /*01c8*/ 	.word	0x000000ff
        /*01cc*/ 	.word	0x00000018
        /*01d0*/ 	.short	0x0100
        /*01d2*/ 	.byte	0x04
	.zero		1


	//   ....[7]....
        /*01d4*/ 	.word	0x000006c0
        /*01d8*/ 	.word	0x000000ff
        /*01dc*/ 	.word	0x00000058
        /*01e0*/ 	.short	0x0100
        /*01e2*/ 	.byte	0x04
	.zero		1


	//   ....[8]....
        /*01e4*/ 	.word	0x000006d0
        /*01e8*/ 	.word	0x000000ff
        /*01ec*/ 	.word	0x00000020
        /*01f0*/ 	.short	0x0100
        /*01f2*/ 	.byte	0x04
	.zero		1


	//   ....[9]....
        /*01f4*/ 	.word	0x000006e0
        /*01f8*/ 	.word	0x000000ff
        /*01fc*/ 	.word	0x00000060
        /*0200*/ 	.short	0x0100
        /*0202*/ 	.byte	0x04
	.zero		1


	//   ....[10]....
        /*0204*/ 	.word	0x000006f0
        /*0208*/ 	.word	0x000000ff
        /*020c*/ 	.word	0x00000028
        /*0210*/ 	.short	0x0100
        /*0212*/ 	.byte	0x04
	.zero		1


	//   ....[11]....
        /*0214*/ 	.word	0x00000700
        /*0218*/ 	.word	0x000000ff
        /*021c*/ 	.word	0x00000068
        /*0220*/ 	.short	0x0100
        /*0222*/ 	.byte	0x04
	.zero		1


	//   ....[12]....
        /*0224*/ 	.word	0x00000710
        /*0228*/ 	.word	0x000000ff
        /*022c*/ 	.word	0x00000030
        /*0230*/ 	.short	0x0100
        /*0232*/ 	.byte	0x04
	.zero		1


	//   ....[13]....
        /*0234*/ 	.word	0x00000720
        /*0238*/ 	.word	0x000000ff
        /*023c*/ 	.word	0x00000070
        /*0240*/ 	.short	0x0100
        /*0242*/ 	.byte	0x04
	.zero		1


	//   ....[14]....
        /*0244*/ 	.word	0x00000730
        /*0248*/ 	.word	0x000000ff
        /*024c*/ 	.word	0x00000038
        /*0250*/ 	.short	0x0100
        /*0252*/ 	.byte	0x04
	.zero		1


	//   ....[15]....
        /*0254*/ 	.word	0x00000740
        /*0258*/ 	.word	0x000000ff
        /*025c*/ 	.word	0x00000078
        /*0260*/ 	.short	0x0100
        /*0262*/ 	.byte	0x04
	.zero		1


	//   ....[16]....
        /*0264*/ 	.word	0x00000870
        /*0268*/ 	.word	0x000000ff
        /*026c*/ 	.word	0x00000080
        /*0270*/ 	.short	0x0100
        /*0272*/ 	.byte	0x04
	.zero		1


	//   ....[17]....
        /*0274*/ 	.word	0x00000880
        /*0278*/ 	.word	0x000000ff
        /*027c*/ 	.word	0x000000a0
        /*0280*/ 	.short	0x0100
        /*0282*/ 	.byte	0x04
	.zero		1


	//   ....[18]....
        /*0284*/ 	.word	0x00000890
        /*0288*/ 	.word	0x000000ff
        /*028c*/ 	.word	0x00000088
        /*0290*/ 	.short	0x0100
        /*0292*/ 	.byte	0x04
	.zero		1


	//   ....[19]....
        /*0294*/ 	.word	0x000008a0
        /*0298*/ 	.word	0x000000ff
        /*029c*/ 	.word	0x000000a8
        /*02a0*/ 	.short	0x0100
        /*02a2*/ 	.byte	0x04
	.zero		1


	//   ....[20]....
        /*02a4*/ 	.word	0x000008b0
        /*02a8*/ 	.word	0x000000ff
        /*02ac*/ 	.word	0x00000090
        /*02b0*/ 	.short	0x0100
        /*02b2*/ 	.byte	0x04
	.zero		1


	//   ....[21]....
        /*02b4*/ 	.word	0x000008c0
        /*02b8*/ 	.word	0x000000ff
        /*02bc*/ 	.word	0x000000b0
        /*02c0*/ 	.short	0x0100
        /*02c2*/ 	.byte	0x04
	.zero		1


	//   ....[22]....
        /*02c4*/ 	.word	0x000008d0
        /*02c8*/ 	.word	0x000000ff
        /*02cc*/ 	.word	0x00000098
        /*02d0*/ 	.short	0x0100
        /*02d2*/ 	.byte	0x04
	.zero		1


	//   ....[23]....
        /*02d4*/ 	.word	0x000008e0
        /*02d8*/ 	.word	0x000000ff
        /*02dc*/ 	.word	0x000000b8
        /*02e0*/ 	.short	0x0100
        /*02e2*/ 	.byte	0x04
	.zero		1


	//   ....[24]....
        /*02e4*/ 	.word	0x000009d0
        /*02e8*/ 	.word	0x000000ff
        /*02ec*/ 	.word	0x000000c0
        /*02f0*/ 	.short	0x0100
        /*02f2*/ 	.byte	0x06
	.zero		1


	//   ....[25]....
        /*02f4*/ 	.word	0x000009e0
        /*02f8*/ 	.word	0x000000ff
        /*02fc*/ 	.word	0x000000c8
        /*0300*/ 	.short	0x0100
        /*0302*/ 	.byte	0x06
	.zero		1


	//   ....[26]....
        /*0304*/ 	.word	0x00000b20
        /*0308*/ 	.word	0x000000ff
        /*030c*/ 	.word	0x000000d0
        /*0310*/ 	.short	0x0100
        /*0312*/ 	.byte	0x06
	.zero		1


	//   ....[27]....
        /*0314*/ 	.word	0x00000b30
        /*0318*/ 	.word	0x000000ff
        /*031c*/ 	.word	0x000000e0
        /*0320*/ 	.short	0x0100
        /*0322*/ 	.byte	0x06
	.zero		1


	//   ....[28]....
        /*0324*/ 	.word	0x00000b40
        /*0328*/ 	.word	0x000000ff
        /*032c*/ 	.word	0x000000d8
        /*0330*/ 	.short	0x0100
        /*0332*/ 	.byte	0x06
	.zero		1


	//   ....[29]....
        /*0334*/ 	.word	0x00000b50
        /*0338*/ 	.word	0x000000ff
        /*033c*/ 	.word	0x000000e8
        /*0340*/ 	.short	0x0100
        /*0342*/ 	.byte	0x06
	.zero		1


	//   ....[30]....
        /*0344*/ 	.word	0x00000c80
        /*0348*/ 	.word	0x000000ff
        /*034c*/ 	.word	0x000000f0
        /*0350*/ 	.short	0x0100
        /*0352*/ 	.byte	0x04
	.zero		1


	//   ....[31]....
        /*0354*/ 	.word	0x00000c90
        /*0358*/ 	.word	0x000000ff
        /*035c*/ 	.word	0x00000110
        /*0360*/ 	.short	0x0100
        /*0362*/ 	.byte	0x04
	.zero		1


	//   ....[32]....
        /*0364*/ 	.word	0x00000ca0
        /*0368*/ 	.word	0x000000ff
        /*036c*/ 	.word	0x000000f8
        /*0370*/ 	.short	0x0100
        /*0372*/ 	.byte	0x04
	.zero		1


	//   ....[33]....
        /*0374*/ 	.word	0x00000cb0
        /*0378*/ 	.word	0x000000ff
        /*037c*/ 	.word	0x00000118
        /*0380*/ 	.short	0x0100
        /*0382*/ 	.byte	0x04
	.zero		1


	//   ....[34]....
        /*0384*/ 	.word	0x00000cc0
        /*0388*/ 	.word	0x000000ff
        /*038c*/ 	.word	0x00000100
        /*0390*/ 	.short	0x0100
        /*0392*/ 	.byte	0x04
	.zero		1


	//   ....[35]....
        /*0394*/ 	.word	0x00000cd0
        /*0398*/ 	.word	0x000000ff
        /*039c*/ 	.word	0x00000120
        /*03a0*/ 	.short	0x0100
        /*03a2*/ 	.byte	0x04
	.zero		1


	//   ....[36]....
        /*03a4*/ 	.word	0x00000ce0
        /*03a8*/ 	.word	0x000000ff
        /*03ac*/ 	.word	0x00000108
        /*03b0*/ 	.short	0x0100
        /*03b2*/ 	.byte	0x04
	.zero		1


	//   ....[37]....
        /*03b4*/ 	.word	0x00000cf0
        /*03b8*/ 	.word	0x000000ff
        /*03bc*/ 	.word	0x00000128
        /*03c0*/ 	.short	0x0100
        /*03c2*/ 	.byte	0x04
	.zero		1


	//   ....[38]....
        /*03c4*/ 	.word	0x00000df0
        /*03c8*/ 	.word	0x000000ff
        /*03cc*/ 	.word	0x00000130
        /*03d0*/ 	.short	0x0100
        /*03d2*/ 	.byte	0x04
	.zero		1


	//   ....[39]....
        /*03d4*/ 	.word	0x00000e00
        /*03d8*/ 	.word	0x000000ff
        /*03dc*/ 	.word	0x00000140
        /*03e0*/ 	.short	0x0100
        /*03e2*/ 	.byte	0x04
	.zero		1


	//   ....[40]....
        /*03e4*/ 	.word	0x00000e10
        /*03e8*/ 	.word	0x000000ff
        /*03ec*/ 	.word	0x00000138
        /*03f0*/ 	.short	0x0100
        /*03f2*/ 	.byte	0x04
	.zero		1


	//   ....[41]....
        /*03f4*/ 	.word	0x00000e20
        /*03f8*/ 	.word	0x000000ff
        /*03fc*/ 	.word	0x00000148
        /*0400*/ 	.short	0x0100
        /*0402*/ 	.byte	0x04
	.zero		1


	//   ....[42]....
        /*0404*/ 	.word	0x00000f30
        /*0408*/ 	.word	0x000000ff
        /*040c*/ 	.word	0x00000150
        /*0410*/ 	.short	0x0100
        /*0412*/ 	.byte	0x06
	.zero		1


	//   ....[43]....
        /*0414*/ 	.word	0x00001d10
        /*0418*/ 	.word	0x00000000
        /*041c*/ 	.word	0x00000140
        /*0420*/ 	.short	0x010a
        /*0422*/ 	.byte	0xff
	.zero		1


	//   ....[44]....
        /*0424*/ 	.word	0x00001d30
        /*0428*/ 	.word	0x00000000
        /*042c*/ 	.word	0x00000130
        /*0430*/ 	.short	0x0101
        /*0432*/ 	.byte	0xff
	.zero		1


	//   ....[45]....
        /*0434*/ 	.word	0x00001de0
        /*0438*/ 	.word	0x000000ff
        /*043c*/ 	.word	0x00000040
        /*0440*/ 	.short	0x010a
        /*0442*/ 	.byte	0x04
	.zero		1


	//   ....[46]....
        /*0444*/ 	.word	0x00001eb0
        /*0448*/ 	.word	0x000000ff
        /*044c*/ 	.word	0x00000040
        /*0450*/ 	.short	0x010a
        /*0452*/ 	.byte	0x21
	.zero		1


	//   ....[47]....
        /*0454*/ 	.word	0x00002060
        /*0458*/ 	.word	0x000000ff
        /*045c*/ 	.word	0x00000040
        /*0460*/ 	.short	0x010a
        /*0462*/ 	.byte	0x05
	.zero		1


	//   ....[48]....
        /*0464*/ 	.word	0x000021a0
        /*0468*/ 	.word	0x000000ff
        /*046c*/ 	.word	0x000000c8
        /*0470*/ 	.short	0x0101
        /*0472*/ 	.byte	0x0d
	.zero		1


	//   ....[49]....
        /*0474*/ 	.word	0x000021c0
        /*0478*/ 	.word	0x000000ff
        /*047c*/ 	.word	0x00000040
        /*0480*/ 	.short	0x010a
        /*0482*/ 	.byte	0x04
	.zero		1


	//   ....[50]....
        /*0484*/ 	.word	0x00002240
        /*0488*/ 	.word	0x000000ff
        /*048c*/ 	.word	0x00000040
        /*0490*/ 	.short	0x010a
        /*0492*/ 	.byte	0x11
	.zero		1


	//   ....[51]....
        /*0494*/ 	.word	0x000023d0
        /*0498*/ 	.word	0x000000ff
        /*049c*/ 	.word	0x00000040
        /*04a0*/ 	.short	0x010a
        /*04a2*/ 	.byte	0x05
	.zero		1


	//   ....[52]....
        /*04a4*/ 	.word	0x00002520
        /*04a8*/ 	.word	0x00000003
        /*04ac*/ 	.word	0x000000d0
        /*04b0*/ 	.short	0x010a
        /*04b2*/ 	.byte	0xff
	.zero		1


	//   ....[53]....
        /*04b4*/ 	.word	0x00002670
        /*04b8*/ 	.word	0x00000000
        /*04bc*/ 	.word	0x00000000
        /*04c0*/ 	.short	0x0101
        /*04c2*/ 	.byte	0xff
	.zero		1


	//   ....[54]....
        /*04c4*/ 	.word	0x00002c30
        /*04c8*/ 	.word	0x000000ff
        /*04cc*/ 	.word	0x00000000
        /*04d0*/ 	.short	0x010a
        /*04d2*/ 	.byte	0x04
	.zero		1


	//   ....[55]....
        /*04d4*/ 	.word	0x00002cc0
        /*04d8*/ 	.word	0x000000ff
        /*04dc*/ 	.word	0x00000000
        /*04e0*/ 	.short	0x010a
        /*04e2*/ 	.byte	0x05
	.zero		1


	//   ....[56]....
        /*04e4*/ 	.word	0x00002d50
        /*04e8*/ 	.word	0x000000ff
        /*04ec*/ 	.word	0x00000000
        /*04f0*/ 	.short	0x010a
        /*04f2*/ 	.byte	0x05
	.zero		1


	//   ....[57]....
        /*04f4*/ 	.word	0x00002de0
        /*04f8*/ 	.word	0x000000ff
        /*04fc*/ 	.word	0x00000000
        /*0500*/ 	.short	0x010a
        /*0502*/ 	.byte	0x05
	.zero		1


	//   ....[58]....
        /*0504*/ 	.word	0x00002e70
        /*0508*/ 	.word	0x000000ff
        /*050c*/ 	.word	0x00000000
        /*0510*/ 	.short	0x010a
        /*0512*/ 	.byte	0x05
	.zero		1


	//   ....[59]....
        /*0514*/ 	.word	0x00002f00
        /*0518*/ 	.word	0x000000ff
        /*051c*/ 	.word	0x00000000
        /*0520*/ 	.short	0x010a
        /*0522*/ 	.byte	0x05
	.zero		1


	//   ....[60]....
        /*0524*/ 	.word	0x00002f90
        /*0528*/ 	.word	0x000000ff
        /*052c*/ 	.word	0x00000000
        /*0530*/ 	.short	0x010a
        /*0532*/ 	.byte	0x05
	.zero		1


	//   ....[61]....
        /*0534*/ 	.word	0x00003030
        /*0538*/ 	.word	0x00000000
        /*053c*/ 	.word	0x00000000
        /*0540*/ 	.short	0x010a
        /*0542*/ 	.byte	0xff
	.zero		1


	//   ....[62]....
        /*0544*/ 	.word	0x00003170
        /*0548*/ 	.word	0x00000002
        /*054c*/ 	.word	0x00000130
        /*0550*/ 	.short	0x010a
        /*0552*/ 	.byte	0xff
	.zero		1


	//   ....[63]....
        /*0554*/ 	.word	0x000031d0
        /*0558*/ 	.word	0x00000004
        /*055c*/ 	.word	0x00000000
        /*0560*/ 	.short	0x0101
        /*0562*/ 	.byte	0xff
	.zero		1


	//   ....[64]....
        /*0564*/ 	.word	0x000031f0
        /*0568*/ 	.word	0x000000ff
        /*056c*/ 	.word	0x000000e0
        /*0570*/ 	.short	0x010a
        /*0572*/ 	.byte	0x04
	.zero		1


	//   ....[65]....
        /*0574*/ 	.word	0x00003310
        /*0578*/ 	.word	0x00000002
        /*057c*/ 	.word	0x000000d0
        /*0580*/ 	.short	0x010a
        /*0582*/ 	.byte	0xff
	.zero		1


	//   ....[66]....
        /*0584*/ 	.word	0x00003420
        /*0588*/ 	.word	0x00000002
        /*058c*/ 	.word	0x00000000
        /*0590*/ 	.short	0x0101
        /*0592*/ 	.byte	0xff
	.zero		1


	//   ....[67]....
        /*0594*/ 	.word	0x000034b0
        /*0598*/ 	.word	0x000000ff
        /*059c*/ 	.word	0x000000e0
        /*05a0*/ 	.short	0x0106
        /*05a2*/ 	.byte	0x04
	.zero		1


	//   ....[68]....
        /*05a4*/ 	.word	0x000034d0
        /*05a8*/ 	.word	0x000000ff
        /*05ac*/ 	.word	0x000000e0
        /*05b0*/ 	.short	0x010a
        /*05b2*/ 	.byte	0x04
	.zero		1


	//   ....[69]....
        /*05b4*/ 	.word	0x00003560
        /*05b8*/ 	.word	0x000000ff
        /*05bc*/ 	.word	0x000000e0
        /*05c0*/ 	.short	0x0106
        /*05c2*/ 	.byte	0x07
	.zero		1


	//   ....[70]....
        /*05c4*/ 	.word	0x000035a0
        /*05c8*/ 	.word	0x00000000
        /*05cc*/ 	.word	0x000000e0
        /*05d0*/ 	.short	0x010a
        /*05d2*/ 	.byte	0xff
	.zero		1


	//   ....[71]....
        /*05d4*/ 	.word	0x000037f0
        /*05d8*/ 	.word	0x000000ff
        /*05dc*/ 	.word	0x00000008
        /*05e0*/ 	.short	0x010a
        /*05e2*/ 	.byte	0x05
	.zero		1


	//   ....[72]....
        /*05e4*/ 	.word	0x00003810
        /*05e8*/ 	.word	0x000000ff
        /*05ec*/ 	.word	0x00000008
        /*05f0*/ 	.short	0x010a
        /*05f2*/ 	.byte	0x05
	.zero		1


	//   ....[73]....
        /*05f4*/ 	.word	0x000039a0
        /*05f8*/ 	.word	0x000000ff
        /*05fc*/ 	.word	0x00000008
        /*0600*/ 	.short	0x010a
        /*0602*/ 	.byte	0x05
	.zero		1


	//   ....[74]....
        /*0604*/ 	.word	0x000039c0
        /*0608*/ 	.word	0x000000ff
        /*060c*/ 	.word	0x00000008
        /*0610*/ 	.short	0x010a
        /*0612*/ 	.byte	0x05
	.zero		1


	//   ....[75]....
        /*0614*/ 	.word	0x00003a80
        /*0618*/ 	.word	0x000000ff
        /*061c*/ 	.word	0x00000000
        /*0620*/ 	.short	0x0101
        /*0622*/ 	.byte	0x04
	.zero		1


	//   ....[76]....
        /*0624*/ 	.word	0x00003dc0
        /*0628*/ 	.word	0x00000000
        /*062c*/ 	.word	0x000000d0
        /*0630*/ 	.short	0x010a
        /*0632*/ 	.byte	0xff
	.zero		1


	//   ....[77]....
        /*0634*/ 	.word	0x00003e80
        /*0638*/ 	.word	0x00000000
        /*063c*/ 	.word	0x00000000
        /*0640*/ 	.short	0x0101
        /*0642*/ 	.byte	0xff
	.zero		1


	//   ....[78]....
        /*0644*/ 	.word	0x00003f40
        /*0648*/ 	.word	0x000000ff
        /*064c*/ 	.word	0x00000000
        /*0650*/ 	.short	0x010a
        /*0652*/ 	.byte	0x04
	.zero		1


	//   ....[79]....
        /*0654*/ 	.word	0x00003f50
        /*0658*/ 	.word	0x000000ff
        /*065c*/ 	.word	0x00000110
        /*0660*/ 	.short	0x010a
        /*0662*/ 	.byte	0x1f
	.zero		1


	//   ....[80]....
        /*0664*/ 	.word	0x00004000
        /*0668*/ 	.word	0x000000ff
        /*066c*/ 	.word	0x00000000
        /*0670*/ 	.short	0x010a
        /*0672*/ 	.byte	0x05
	.zero		1


	//   ....[81]....
        /*0674*/ 	.word	0x00004130
        /*0678*/ 	.word	0x000000ff
        /*067c*/ 	.word	0x00000000
        /*0680*/ 	.short	0x010a
        /*0682*/ 	.byte	0x04
	.zero		1


	//   ....[82]....
        /*0684*/ 	.word	0x00004430
        /*0688*/ 	.word	0x000000ff
        /*068c*/ 	.word	0x00000000
        /*0690*/ 	.short	0x010a
        /*0692*/ 	.byte	0x04
	.zero		1


	//   ....[83]....
        /*0694*/ 	.word	0x000044c0
        /*0698*/ 	.word	0x000000ff
        /*069c*/ 	.word	0x00000000
        /*06a0*/ 	.short	0x010a
        /*06a2*/ 	.byte	0x05
	.zero		1


	//   ....[84]....
        /*06a4*/ 	.word	0x00004550
        /*06a8*/ 	.word	0x000000ff
        /*06ac*/ 	.word	0x00000000
        /*06b0*/ 	.short	0x010a
        /*06b2*/ 	.byte	0x05
	.zero		1


	//   ....[85]....
        /*06b4*/ 	.word	0x000045f0
        /*06b8*/ 	.word	0x00000000
        /*06bc*/ 	.word	0x00000000
        /*06c0*/ 	.short	0x010a
        /*06c2*/ 	.byte	0xff
	.zero		1


	//   ....[86]....
        /*06c4*/ 	.word	0x00004630
        /*06c8*/ 	.word	0x00000000
        /*06cc*/ 	.word	0x00000000
        /*06d0*/ 	.short	0x010a
        /*06d2*/ 	.byte	0xff
	.zero		1


	//   ....[87]....
        /*06d4*/ 	.word	0x000046a0
        /*06d8*/ 	.word	0x000000ff
        /*06dc*/ 	.word	0x00000000
        /*06e0*/ 	.short	0x0101
        /*06e2*/ 	.byte	0x04
	.zero		1


	//   ....[88]....
        /*06e4*/ 	.word	0x000046e0
        /*06e8*/ 	.word	0x000000ff
        /*06ec*/ 	.word	0x00000150
        /*06f0*/ 	.short	0x010a
        /*06f2*/ 	.byte	0x1a
	.zero		1


	//   ....[89]....
        /*06f4*/ 	.word	0x00004730
        /*06f8*/ 	.word	0x000000ff
        /*06fc*/ 	.word	0x00000000
        /*0700*/ 	.short	0x0101
        /*0702*/ 	.byte	0x04
	.zero		1


	//   ....[90]....
        /*0704*/ 	.word	0x00004c00
        /*0708*/ 	.word	0x0000000c
        /*070c*/ 	.word	0x000000d0
        /*0710*/ 	.short	0x010a
        /*0712*/ 	.byte	0xff
	.zero		1


	//   ....[91]....
        /*0714*/ 	.word	0x00004d70
        /*0718*/ 	.word	0x00000000
        /*071c*/ 	.word	0x00000000
        /*0720*/ 	.short	0x0101
        /*0722*/ 	.byte	0xff
	.zero		1


	//   ....[92]....
        /*0724*/ 	.word	0x00005210
        /*0728*/ 	.word	0x000000ff
        /*072c*/ 	.word	0x000000c8
        /*0730*/ 	.short	0x010a
        /*0732*/ 	.byte	0x15
	.zero		1


	//   ....[93]....
        /*0734*/ 	.word	0x00005390
        /*0738*/ 	.word	0x000000ff
        /*073c*/ 	.word	0x000000a0
        /*0740*/ 	.short	0x010a
        /*0742*/ 	.byte	0x15
	.zero		1


	//   ....[94]....
        /*0744*/ 	.word	0x00005570
        /*0748*/ 	.word	0x000000ff
        /*074c*/ 	.word	0x00000080
        /*0750*/ 	.short	0x010b
        /*0752*/ 	.byte	0x15
	.zero		1


	//   ....[95]....
        /*0754*/ 	.word	0x00005580
        /*0758*/ 	.word	0x000000ff
        /*075c*/ 	.word	0x00000000
        /*0760*/ 	.short	0x0101
        /*0762*/ 	.byte	0x25
	.zero		1


	//   ....[96]....
        /*0764*/ 	.word	0x000055a0
        /*0768*/ 	.word	0x000000ff
        /*076c*/ 	.word	0x000000a8
        /*0770*/ 	.short	0x010a
        /*0772*/ 	.byte	0x15
	.zero		1


	//   ....[97]....
        /*0774*/ 	.word	0x00005750
        /*0778*/ 	.word	0x000000ff
        /*077c*/ 	.word	0x00000088
        /*0780*/ 	.short	0x010b
        /*0782*/ 	.byte	0x15
	.zero		1


	//   ....[98]....
        /*0784*/ 	.word	0x00005760
        /*0788*/ 	.word	0x000000ff
        /*078c*/ 	.word	0x00000000
        /*0790*/ 	.short	0x0101
        /*0792*/ 	.byte	0x1f
	.zero		1


	//   ....[99]....
        /*0794*/ 	.word	0x00005780
        /*0798*/ 	.word	0x000000ff
        /*079c*/ 	.word	0x000000b0
        /*07a0*/ 	.short	0x010a
        /*07a2*/ 	.byte	0x15
	.zero		1


	//   ....[100]....
        /*07a4*/ 	.word	0x00005920
        /*07a8*/ 	.word	0x000000ff
        /*07ac*/ 	.word	0x00000090
        /*07b0*/ 	.short	0x010b
        /*07b2*/ 	.byte	0x15
	.zero		1


	//   ....[101]....
        /*07b4*/ 	.word	0x00005930
        /*07b8*/ 	.word	0x000000ff
        /*07bc*/ 	.word	0x00000000
        /*07c0*/ 	.short	0x0101
        /*07c2*/ 	.byte	0x1e
	.zero		1


	//   ....[102]....
        /*07c4*/ 	.word	0x00005950
        /*07c8*/ 	.word	0x000000ff
        /*07cc*/ 	.word	0x000000b8
        /*07d0*/ 	.short	0x010a
        /*07d2*/ 	.byte	0x15
	.zero		1


	//   ....[103]....
        /*07d4*/ 	.word	0x00005b10
        /*07d8*/ 	.word	0x000000ff
        /*07dc*/ 	.word	0x00000098
        /*07e0*/ 	.short	0x010b
        /*07e2*/ 	.byte	0x15
	.zero		1


	//   ....[104]....
        /*07e4*/ 	.word	0x00005b20
        /*07e8*/ 	.word	0x000000ff
        /*07ec*/ 	.word	0x00000000
        /*07f0*/ 	.short	0x0101
        /*07f2*/ 	.byte	0x1d
	.zero		1


	//   ....[105]....
        /*07f4*/ 	.word	0x00005b30
        /*07f8*/ 	.word	0x000000ff
        /*07fc*/ 	.word	0x000000a0
        /*0800*/ 	.short	0x010a
        /*0802*/ 	.byte	0x15
	.zero		1


	//   ....[106]....
        /*0804*/ 	.word	0x00005cf0
        /*0808*/ 	.word	0x000000ff
        /*080c*/ 	.word	0x00000080
        /*0810*/ 	.short	0x010b
        /*0812*/ 	.byte	0x15
	.zero		1


	//   ....[107]....
        /*0814*/ 	.word	0x00005d00
        /*0818*/ 	.word	0x000000ff
        /*081c*/ 	.word	0x00000000
        /*0820*/ 	.short	0x0101
        /*0822*/ 	.byte	0x25
	.zero		1


	//   ....[108]....
        /*0824*/ 	.word	0x00005d10
        /*0828*/ 	.word	0x000000ff
        /*082c*/ 	.word	0x000000a8
        /*0830*/ 	.short	0x010a
        /*0832*/ 	.byte	0x15
	.zero		1


	//   ....[109]....
        /*0834*/ 	.word	0x00005ed0
        /*0838*/ 	.word	0x000000ff
        /*083c*/ 	.word	0x00000088
        /*0840*/ 	.short	0x010b
        /*0842*/ 	.byte	0x15
	.zero		1


	//   ....[110]....
        /*0844*/ 	.word	0x00005ee0
        /*0848*/ 	.word	0x000000ff
        /*084c*/ 	.word	0x00000000
        /*0850*/ 	.short	0x0101
        /*0852*/ 	.byte	0x1f
	.zero		1


	//   ....[111]....
        /*0854*/ 	.word	0x00005ef0
        /*0858*/ 	.word	0x000000ff
        /*085c*/ 	.word	0x000000b0
        /*0860*/ 	.short	0x010a
        /*0862*/ 	.byte	0x15
	.zero		1


	//   ....[112]....
        /*0864*/ 	.word	0x000060a0
        /*0868*/ 	.word	0x000000ff
        /*086c*/ 	.word	0x00000090
        /*0870*/ 	.short	0x010b
        /*0872*/ 	.byte	0x15
	.zero		1


	//   ....[113]....
        /*0874*/ 	.word	0x000060b0
        /*0878*/ 	.word	0x000000ff
        /*087c*/ 	.word	0x00000000
        /*0880*/ 	.short	0x0101
        /*0882*/ 	.byte	0x1e
	.zero		1


	//   ....[114]....
        /*0884*/ 	.word	0x000060c0
        /*0888*/ 	.word	0x000000ff
        /*088c*/ 	.word	0x000000b8
        /*0890*/ 	.short	0x010a
        /*0892*/ 	.byte	0x15
	.zero		1


	//   ....[115]....
        /*0894*/ 	.word	0x00006300
        /*0898*/ 	.word	0x000000ff
        /*089c*/ 	.word	0x00000098
        /*08a0*/ 	.short	0x010b
        /*08a2*/ 	.byte	0x15
	.zero		1


	//   ....[116]....
        /*08a4*/ 	.word	0x00006310
        /*08a8*/ 	.word	0x000000ff
        /*08ac*/ 	.word	0x00000000
        /*08b0*/ 	.short	0x0101
        /*08b2*/ 	.byte	0x1d
	.zero		1


	//   ....[117]....
        /*08b4*/ 	.word	0x00006340
        /*08b8*/ 	.word	0x000000ff
        /*08bc*/ 	.word	0x000000a0
        /*08c0*/ 	.short	0x010a
        /*08c2*/ 	.byte	0x15
	.zero		1


	//   ....[118]....
        /*08c4*/ 	.word	0x00006360
        /*08c8*/ 	.word	0x000000ff
        /*08cc*/ 	.word	0x000000a8
        /*08d0*/ 	.short	0x010a
        /*08d2*/ 	.byte	0x15
	.zero		1


	//   ....[119]....
        /*08d4*/ 	.word	0x00006380
        /*08d8*/ 	.word	0x000000ff
        /*08dc*/ 	.word	0x000000b0
        /*08e0*/ 	.short	0x010a
        /*08e2*/ 	.byte	0x15
	.zero		1


	//   ....[120]....
        /*08e4*/ 	.word	0x000063d0
        /*08e8*/ 	.word	0x00000002
        /*08ec*/ 	.word	0x000000b8
        /*08f0*/ 	.short	0x010a
        /*08f2*/ 	.byte	0xff
	.zero		1


	//   ....[121]....
        /*08f4*/ 	.word	0x00006730
        /*08f8*/ 	.word	0x00000003
        /*08fc*/ 	.word	0x000000d0
        /*0900*/ 	.short	0x010a
        /*0902*/ 	.byte	0xff
	.zero		1


	//   ....[122]....
        /*0904*/ 	.word	0x000068b0
        /*0908*/ 	.word	0x00000000
        /*090c*/ 	.word	0x00000000
        /*0910*/ 	.short	0x0101
        /*0912*/ 	.byte	0xff
	.zero		1


	//   ....[123]....
        /*0914*/ 	.word	0x000073c0
        /*0918*/ 	.word	0x000000ff
        /*091c*/ 	.word	0x00000080
        /*0920*/ 	.short	0x010a
        /*0922*/ 	.byte	0x2b
	.zero		1


	//   ....[124]....
        /*0924*/ 	.word	0x000073e0
        /*0928*/ 	.word	0x00000053
        /*092c*/ 	.word	0x000000f0
        /*0930*/ 	.short	0x010a
        /*0932*/ 	.byte	0xff
	.zero		1


	//   ....[125]....
        /*0934*/ 	.word	0x000074d0
        /*0938*/ 	.word	0x000000ff
        /*093c*/ 	.word	0x00000080
        /*0940*/ 	.short	0x010a
        /*0942*/ 	.byte	0x2b
	.zero		1


	//   ....[126]....
        /*0944*/ 	.word	0x000075c0
        /*0948*/ 	.word	0x00000053
        /*094c*/ 	.word	0x000000f0
        /*0950*/ 	.short	0x010a
        /*0952*/ 	.byte	0xff
	.zero		1


	//   ....[127]....
        /*0954*/ 	.word	0x00007dd0
        /*0958*/ 	.word	0x00000000
        /*095c*/ 	.word	0x00000000
        /*0960*/ 	.short	0x0101
        /*0962*/ 	.byte	0xff
	.zero		1


	//   ....[128]....
        /*0964*/ 	.word	0x00007de0
        /*0968*/ 	.word	0x00000003
        /*096c*/ 	.word	0x00000080
        /*0970*/ 	.short	0x010a
        /*0972*/ 	.byte	0xff
	.zero		1


	//   ....[129]....
        /*0974*/ 	.word	0x00007ec0
        /*0978*/ 	.word	0x00000003
        /*097c*/ 	.word	0x00000080
        /*0980*/ 	.short	0x010a
        /*0982*/ 	.byte	0xff
	.zero		1


	//   ....[130]....
        /*0984*/ 	.word	0x00008770
        /*0988*/ 	.word	0x00000058
        /*098c*/ 	.word	0x00000000
        /*0990*/ 	.short	0x0101
        /*0992*/ 	.byte	0xff
	.zero		1


	//   ....[131]....
        /*0994*/ 	.word	0x00008790
        /*0998*/ 	.word	0x00000028
        /*099c*/ 	.word	0x00000080
        /*09a0*/ 	.short	0x010a
        /*09a2*/ 	.byte	0xff
	.zero		1


	//   ....[132]....
        /*09a4*/ 	.word	0x00008860
        /*09a8*/ 	.word	0x00000028
        /*09ac*/ 	.word	0x00000080
        /*09b0*/ 	.short	0x010a
        /*09b2*/ 	.byte	0xff
	.zero		1


	//   ....[133]....
        /*09b4*/ 	.word	0x00009100
        /*09b8*/ 	.word	0x00000058
        /*09bc*/ 	.word	0x00000000
        /*09c0*/ 	.short	0x0101
        /*09c2*/ 	.byte	0xff
	.zero		1


	//   ....[134]....
        /*09c4*/ 	.word	0x00009120
        /*09c8*/ 	.word	0x00000059
        /*09cc*/ 	.word	0x00000080
        /*09d0*/ 	.short	0x010a
        /*09d2*/ 	.byte	0xff
	.zero		1


	//   ....[135]....
        /*09d4*/ 	.word	0x00009200
        /*09d8*/ 	.word	0x00000059
        /*09dc*/ 	.word	0x00000080
        /*09e0*/ 	.short	0x010a
        /*09e2*/ 	.byte	0xff
	.zero		1


	//   ....[136]....
        /*09e4*/ 	.word	0x00009ae0
        /*09e8*/ 	.word	0x0000005c
        /*09ec*/ 	.word	0x00000000
        /*09f0*/ 	.short	0x0101
        /*09f2*/ 	.byte	0xff
	.zero		1


	//   ....[137]....
        /*09f4*/ 	.word	0x00009b00
        /*09f8*/ 	.word	0x0000005a
        /*09fc*/ 	.word	0x00000080
        /*0a00*/ 	.short	0x010a
        /*0a02*/ 	.byte	0xff
	.zero		1


	//   ....[138]....
        /*0a04*/ 	.word	0x00009bd0
        /*0a08*/ 	.word	0x0000005a
        /*0a0c*/ 	.word	0x00000080
        /*0a10*/ 	.short	0x010a
        /*0a12*/ 	.byte	0xff
	.zero		1


	//   ....[139]....
        /*0a14*/ 	.word	0x0000a4e0
        /*0a18*/ 	.word	0x0000005c
        /*0a1c*/ 	.word	0x00000000
        /*0a20*/ 	.short	0x0101
        /*0a22*/ 	.byte	0xff
	.zero		1


	//   ....[140]....
        /*0a24*/ 	.word	0x0000a500
        /*0a28*/ 	.word	0x0000005a
        /*0a2c*/ 	.word	0x00000080
        /*0a30*/ 	.short	0x010a
        /*0a32*/ 	.byte	0xff
	.zero		1


	//   ....[141]....
        /*0a34*/ 	.word	0x0000a5d0
        /*0a38*/ 	.word	0x0000005a
        /*0a3c*/ 	.word	0x00000080
        /*0a40*/ 	.short	0x010a
        /*0a42*/ 	.byte	0xff
	.zero		1


	//   ....[142]....
        /*0a44*/ 	.word	0x0000aec0
        /*0a48*/ 	.word	0x0000005c
        /*0a4c*/ 	.word	0x00000000
        /*0a50*/ 	.short	0x0101
        /*0a52*/ 	.byte	0xff
	.zero		1


	//   ....[143]....
        /*0a54*/ 	.word	0x0000aee0
        /*0a58*/ 	.word	0x0000005a
        /*0a5c*/ 	.word	0x00000080
        /*0a60*/ 	.short	0x010a
        /*0a62*/ 	.byte	0xff
	.zero		1


	//   ....[144]....
        /*0a64*/ 	.word	0x0000afb0
        /*0a68*/ 	.word	0x0000005a
        /*0a6c*/ 	.word	0x00000080
        /*0a70*/ 	.short	0x010a
        /*0a72*/ 	.byte	0xff
	.zero		1


	//   ....[145]....
        /*0a74*/ 	.word	0x0000b8a0
        /*0a78*/ 	.word	0x0000005a
        /*0a7c*/ 	.word	0x00000000
        /*0a80*/ 	.short	0x0101
        /*0a82*/ 	.byte	0xff
	.zero		1


	//   ....[146]....
        /*0a84*/ 	.word	0x0000b8c0
        /*0a88*/ 	.word	0x00000059
        /*0a8c*/ 	.word	0x00000080
        /*0a90*/ 	.short	0x010a
        /*0a92*/ 	.byte	0xff
	.zero		1


	//   ....[147]....
        /*0a94*/ 	.word	0x0000b990
        /*0a98*/ 	.word	0x00000059
        /*0a9c*/ 	.word	0x00000080
        /*0aa0*/ 	.short	0x010a
        /*0aa2*/ 	.byte	0xff
	.zero		1


	//   ....[148]....
        /*0aa4*/ 	.word	0x0000bca0
        /*0aa8*/ 	.word	0x00000053
        /*0aac*/ 	.word	0x00000000
        /*0ab0*/ 	.short	0x0101
        /*0ab2*/ 	.byte	0xff
	.zero		1


	//   ....[149]....
        /*0ab4*/ 	.word	0x0000c280
        /*0ab8*/ 	.word	0x00000002
        /*0abc*/ 	.word	0x00000000
        /*0ac0*/ 	.short	0x0101
        /*0ac2*/ 	.byte	0xff
	.zero		1


	//   ....[150]....
        /*0ac4*/ 	.word	0x0000c550
        /*0ac8*/ 	.word	0x000000ff
        /*0acc*/ 	.word	0x00000000
        /*0ad0*/ 	.short	0x0101
        /*0ad2*/ 	.byte	0x06
	.zero		1


	//   ....[151]....
        /*0ad4*/ 	.word	0x0000c570
        /*0ad8*/ 	.word	0x00000000
        /*0adc*/ 	.word	0x00000140
        /*0ae0*/ 	.short	0x010a
        /*0ae2*/ 	.byte	0xff
	.zero		1


	//   ....[152]....
        /*0ae4*/ 	.word	0x0000c5d0
        /*0ae8*/ 	.word	0x00000000
        /*0aec*/ 	.word	0x00000040
        /*0af0*/ 	.short	0x010a
        /*0af2*/ 	.byte	0xff
	.zero		1


	//   ....[153]....
        /*0af4*/ 	.word	0x0000c630
        /*0af8*/ 	.word	0x00000000
        /*0afc*/ 	.word	0x00000040
        /*0b00*/ 	.short	0x010a
        /*0b02*/ 	.byte	0xff
	.zero		1


	//   ....[154]....
        /*0b04*/ 	.word	0x0000c680
        /*0b08*/ 	.word	0x00000003
        /*0b0c*/ 	.word	0x000000d0
        /*0b10*/ 	.short	0x010a
        /*0b12*/ 	.byte	0xff
	.zero		1


	//   ....[155]....
        /*0b14*/ 	.word	0x0000c6e0
        /*0b18*/ 	.word	0x00000000
        /*0b1c*/ 	.word	0x00000000
        /*0b20*/ 	.short	0x010a
        /*0b22*/ 	.byte	0xff
	.zero		1


	//   ....[156]....
        /*0b24*/ 	.word	0x0000c740
        /*0b28*/ 	.word	0x00000000
        /*0b2c*/ 	.word	0x00000000
        /*0b30*/ 	.short	0x010a
        /*0b32*/ 	.byte	0xff
	.zero		1


	//   ....[157]....
        /*0b34*/ 	.word	0x0000c7a0
        /*0b38*/ 	.word	0x00000000
        /*0b3c*/ 	.word	0x00000000
        /*0b40*/ 	.short	0x010a
        /*0b42*/ 	.byte	0xff
	.zero		1


	//   ....[158]....
        /*0b44*/ 	.word	0x0000c800
        /*0b48*/ 	.word	0x00000000
        /*0b4c*/ 	.word	0x00000000
        /*0b50*/ 	.short	0x010a
        /*0b52*/ 	.byte	0xff
	.zero		1


	//   ....[159]....
        /*0b54*/ 	.word	0x0000c860
        /*0b58*/ 	.word	0x00000000
        /*0b5c*/ 	.word	0x00000000
        /*0b60*/ 	.short	0x010a
        /*0b62*/ 	.byte	0xff
	.zero		1


	//   ....[160]....
        /*0b64*/ 	.word	0x0000c8c0
        /*0b68*/ 	.word	0x00000000
        /*0b6c*/ 	.word	0x00000000
        /*0b70*/ 	.short	0x010a
        /*0b72*/ 	.byte	0xff
	.zero		1


	//   ....[161]....
        /*0b74*/ 	.word	0x0000c920
        /*0b78*/ 	.word	0x00000000
        /*0b7c*/ 	.word	0x00000000
        /*0b80*/ 	.short	0x010a
        /*0b82*/ 	.byte	0xff
	.zero		1


	//   ....[162]....
        /*0b84*/ 	.word	0x0000c970
        /*0b88*/ 	.word	0x00000002
        /*0b8c*/ 	.word	0x00000130
        /*0b90*/ 	.short	0x010a
        /*0b92*/ 	.byte	0xff
	.zero		1


	//   ....[163]....
        /*0b94*/ 	.word	0x0000c9d0
        /*0b98*/ 	.word	0x00000002
        /*0b9c*/ 	.word	0x000000e0
        /*0ba0*/ 	.short	0x010a
        /*0ba2*/ 	.byte	0xff
	.zero		1


	//   ....[164]....
        /*0ba4*/ 	.word	0x0000ca20
        /*0ba8*/ 	.word	0x00000002
        /*0bac*/ 	.word	0x000000d0
        /*0bb0*/ 	.short	0x010a
        /*0bb2*/ 	.byte	0xff
	.zero		1


	//   ....[165]....
        /*0bb4*/ 	.word	0x0000ca80
        /*0bb8*/ 	.word	0x00000000
        /*0bbc*/ 	.word	0x000000e0
        /*0bc0*/ 	.short	0x010a
        /*0bc2*/ 	.byte	0xff
	.zero		1


	//   ....[166]....
        /*0bc4*/ 	.word	0x0000cae0
        /*0bc8*/ 	.word	0x00000000
        /*0bcc*/ 	.word	0x00000008
        /*0bd0*/ 	.short	0x010a
        /*0bd2*/ 	.byte	0xff
	.zero		1


	//   ....[167]....
        /*0bd4*/ 	.word	0x0000cbd0
        /*0bd8*/ 	.word	0x00000000
        /*0bdc*/ 	.word	0x00000008
        /*0be0*/ 	.short	0x010a
        /*0be2*/ 	.byte	0xff
	.zero		1


	//   ....[168]....
        /*0be4*/ 	.word	0x0000cc20
        /*0be8*/ 	.word	0x00000000
        /*0bec*/ 	.word	0x000000d0
        /*0bf0*/ 	.short	0x010a
        /*0bf2*/ 	.byte	0xff
	.zero		1


	//   ....[169]....
        /*0bf4*/ 	.word	0x0000cc80
        /*0bf8*/ 	.word	0x00000000
        /*0bfc*/ 	.word	0x00000110
        /*0c00*/ 	.short	0x010a
        /*0c02*/ 	.byte	0xff
	.zero		1


	//   ....[170]....
        /*0c04*/ 	.word	0x0000cce0
        /*0c08*/ 	.word	0x00000000
        /*0c0c*/ 	.word	0x00000000
        /*0c10*/ 	.short	0x010a
        /*0c12*/ 	.byte	0xff
	.zero		1


	//   ....[171]....
        /*0c14*/ 	.word	0x0000cd40
        /*0c18*/ 	.word	0x00000000
        /*0c1c*/ 	.word	0x00000000
        /*0c20*/ 	.short	0x010a
        /*0c22*/ 	.byte	0xff
	.zero		1


	//   ....[172]....
        /*0c24*/ 	.word	0x0000cda0
        /*0c28*/ 	.word	0x00000000
        /*0c2c*/ 	.word	0x00000000
        /*0c30*/ 	.short	0x010a
        /*0c32*/ 	.byte	0xff
	.zero		1


	//   ....[173]....
        /*0c34*/ 	.word	0x0000ce00
        /*0c38*/ 	.word	0x00000000
        /*0c3c*/ 	.word	0x00000000
        /*0c40*/ 	.short	0x010a
        /*0c42*/ 	.byte	0xff
	.zero		1


	//   ....[174]....
        /*0c44*/ 	.word	0x0000ce60
        /*0c48*/ 	.word	0x00000000
        /*0c4c*/ 	.word	0x00000150
        /*0c50*/ 	.short	0x010a
        /*0c52*/ 	.byte	0xff
	.zero		1


	//   ....[175]....
        /*0c54*/ 	.word	0x0000ceb0
        /*0c58*/ 	.word	0x0000000c
        /*0c5c*/ 	.word	0x000000d0
        /*0c60*/ 	.short	0x010a
        /*0c62*/ 	.byte	0xff
	.zero		1


	//   ....[176]....
        /*0c64*/ 	.word	0x0000cf10
        /*0c68*/ 	.word	0x00000000
        /*0c6c*/ 	.word	0x000000c8
        /*0c70*/ 	.short	0x010a
        /*0c72*/ 	.byte	0xff
	.zero		1


	//   ....[177]....
        /*0c74*/ 	.word	0x0000cf70
        /*0c78*/ 	.word	0x00000009
        /*0c7c*/ 	.word	0x000000a0
        /*0c80*/ 	.short	0x010a
        /*0c82*/ 	.byte	0xff
	.zero		1


	//   ....[178]....
        /*0c84*/ 	.word	0x0000cfd0
        /*0c88*/ 	.word	0x00000009
        /*0c8c*/ 	.word	0x000000a8
        /*0c90*/ 	.short	0x010a
        /*0c92*/ 	.byte	0xff
	.zero		1


	//   ....[179]....
        /*0c94*/ 	.word	0x0000d030
        /*0c98*/ 	.word	0x00000009
        /*0c9c*/ 	.word	0x000000b0
        /*0ca0*/ 	.short	0x010a
        /*0ca2*/ 	.byte	0xff
	.zero		1


	//   ....[180]....
        /*0ca4*/ 	.word	0x0000d090
        /*0ca8*/ 	.word	0x00000009
        /*0cac*/ 	.word	0x000000b8
        /*0cb0*/ 	.short	0x010a
        /*0cb2*/ 	.byte	0xff
	.zero		1


	//   ....[181]....
        /*0cb4*/ 	.word	0x0000d0f0
        /*0cb8*/ 	.word	0x00000000
        /*0cbc*/ 	.word	0x000000a0
        /*0cc0*/ 	.short	0x010a
        /*0cc2*/ 	.byte	0xff
	.zero		1


	//   ....[182]....
        /*0cc4*/ 	.word	0x0000d150
        /*0cc8*/ 	.word	0x00000000
        /*0ccc*/ 	.word	0x000000a8
        /*0cd0*/ 	.short	0x010a
        /*0cd2*/ 	.byte	0xff
	.zero		1


	//   ....[183]....
        /*0cd4*/ 	.word	0x0000d1b0
        /*0cd8*/ 	.word	0x00000000
        /*0cdc*/ 	.word	0x000000b0
        /*0ce0*/ 	.short	0x010a
        /*0ce2*/ 	.byte	0xff
	.zero		1


	//   ....[184]....
        /*0ce4*/ 	.word	0x0000d210
        /*0ce8*/ 	.word	0x00000000
        /*0cec*/ 	.word	0x000000b8
        /*0cf0*/ 	.short	0x010a
        /*0cf2*/ 	.byte	0xff
	.zero		1


	//   ....[185]....
        /*0cf4*/ 	.word	0x0000d270
        /*0cf8*/ 	.word	0x00000003
        /*0cfc*/ 	.word	0x000000a0
        /*0d00*/ 	.short	0x010a
        /*0d02*/ 	.byte	0xff
	.zero		1


	//   ....[186]....
        /*0d04*/ 	.word	0x0000d2d0
        /*0d08*/ 	.word	0x00000003
        /*0d0c*/ 	.word	0x000000a8
        /*0d10*/ 	.short	0x010a
        /*0d12*/ 	.byte	0xff
	.zero		1


	//   ....[187]....
        /*0d14*/ 	.word	0x0000d330
        /*0d18*/ 	.word	0x00000003
        /*0d1c*/ 	.word	0x000000b0
        /*0d20*/ 	.short	0x010a
        /*0d22*/ 	.byte	0xff
	.zero		1


	//   ....[188]....
        /*0d24*/ 	.word	0x0000d380
        /*0d28*/ 	.word	0x00000003
        /*0d2c*/ 	.word	0x000000d0
        /*0d30*/ 	.short	0x010a
        /*0d32*/ 	.byte	0xff
	.zero		1


	//   ....[189]....
        /*0d34*/ 	.word	0x0000d3e0
        /*0d38*/ 	.word	0x00000002
        /*0d3c*/ 	.word	0x00000080
        /*0d40*/ 	.short	0x010a
        /*0d42*/ 	.byte	0xff
	.zero		1


	//   ....[190]....
        /*0d44*/ 	.word	0x0000d430
        /*0d48*/ 	.word	0x00000053
        /*0d4c*/ 	.word	0x000000f0
        /*0d50*/ 	.short	0x010a
        /*0d52*/ 	.byte	0xff
	.zero		1


	//   ....[191]....
        /*0d54*/ 	.word	0x0000d480
        /*0d58*/ 	.word	0x00000003
        /*0d5c*/ 	.word	0x00000080
        /*0d60*/ 	.short	0x010a
        /*0d62*/ 	.byte	0xff
	.zero		1


	//   ....[192]....
        /*0d64*/ 	.word	0x0000d4d0
        /*0d68*/ 	.word	0x00000028
        /*0d6c*/ 	.word	0x00000080
        /*0d70*/ 	.short	0x010a
        /*0d72*/ 	.byte	0xff
	.zero		1


	//   ....[193]....
        /*0d74*/ 	.word	0x0000d520
        /*0d78*/ 	.word	0x00000059
        /*0d7c*/ 	.word	0x00000080
        /*0d80*/ 	.short	0x010a
        /*0d82*/ 	.byte	0xff
	.zero		1


	//   ....[194]....
        /*0d84*/ 	.word	0x0000d570
        /*0d88*/ 	.word	0x0000005a
        /*0d8c*/ 	.word	0x00000080
        /*0d90*/ 	.short	0x010a
        /*0d92*/ 	.byte	0xff
	.zero		1


	//   ....[195]....
        /*0d94*/ 	.word	0x0000d5c0
        /*0d98*/ 	.word	0x0000005a
        /*0d9c*/ 	.word	0x00000080
        /*0da0*/ 	.short	0x010a
        /*0da2*/ 	.byte	0xff
	.zero		1


	//   ....[196]....
        /*0da4*/ 	.word	0x0000d610
        /*0da8*/ 	.word	0x0000005a
        /*0dac*/ 	.word	0x00000080
        /*0db0*/ 	.short	0x010a
        /*0db2*/ 	.byte	0xff
	.zero		1


	//   ....[197]....
        /*0db4*/ 	.word	0x0000d660
        /*0db8*/ 	.word	0x00000059
        /*0dbc*/ 	.word	0x00000080
        /*0dc0*/ 	.short	0x010a
        /*0dc2*/ 	.byte	0xff
	.zero		1


	//----- nvinfo : EIATTR_NUM_MBARRIERS
	.align		4
.L_47:
        /*0dc4*/ 	.byte	0x03, 0x38
        /*0dc6*/ 	.short	0x002b


	//----- nvinfo : EIATTR_EXIT_INSTR_OFFSETS
	.align		4
        /*0dc8*/ 	.byte	0x04, 0x1c
        /*0dca*/ 	.short	(.L_49 - .L_48)


	//   ....[0]....
.L_48:
        /*0dcc*/ 	.word	0x00003060


	//   ....[1]....
        /*0dd0*/ 	.word	0x00003570


	//   ....[2]....
        /*0dd4*/ 	.word	0x000035d0


	//   ....[3]....
        /*0dd8*/ 	.word	0x00004960


	//   ....[4]....
        /*0ddc*/ 	.word	0x00006400


	//   ....[5]....
        /*0de0*/ 	.word	0x00006440


	//   ....[6]....
        /*0de4*/ 	.word	0x0000c440


	//   ....[7]....
        /*0de8*/ 	.word	0x0000c4b0


	//   ....[8]....
        /*0dec*/ 	.word	0x0000c4e0


	//   ....[9]....
        /*0df0*/ 	.word	0x0000c560


	//----- nvinfo : EIATTR_MAX_THREADS
	.align		4
.L_49:
        /*0df4*/ 	.byte	0x04, 0x05
        /*0df6*/ 	.short	(.L_51 - .L_50)
.L_50:
        /*0df8*/ 	.word	0x00000100
        /*0dfc*/ 	.word	0x00000001
        /*0e00*/ 	.word	0x00000001


	//----- nvinfo : EIATTR_CRS_STACK_SIZE
	.align		4
.L_51:
        /*0e04*/ 	.byte	0x04, 0x1e
        /*0e06*/ 	.short	(.L_53 - .L_52)
.L_52:
        /*0e08*/ 	.word	0x00000000


	//----- nvinfo : EIATTR_CBANK_PARAM_SIZE
	.align		4
.L_53:
        /*0e0c*/ 	.byte	0x03, 0x19
        /*0e0e*/ 	.short	0x0800


	//----- nvinfo : EIATTR_PARAM_CBANK
	.align		4
        /*0e10*/ 	.byte	0x04, 0x0a
        /*0e12*/ 	.short	(.L_55 - .L_54)
	.align		4
.L_54:
        /*0e14*/ 	.word	index@(.nv.constant0._ZN7cutlass13device_kernelINS_4gemm6kernel13GemmUniversalIN4cute5tupleIJiiiiEEENS1_10collective13CollectiveMmaINS1_35MainloopSm100TmaUmmaWarpSpecializedILi8ELi2ELi4ENS5_IJNS4_1CILi4EEENSA_ILi2EEENSA_ILi1EEEEEEEENS5_IJNSA_ILi128EEENSA_ILi256EEENSA_ILi32EEEEEENS_10tfloat32_tENS5_IJlSD_lEEESK_SL_NS4_8TiledMMAINS4_8MMA_AtomIJNS4_23SM100_MMA_TF32_2x1SM_SSISK_SK_fLi128ELi256ELNS4_4UMMA5MajorE0ELSQ_0ELNSP_7ScaleInE0ELSR_0EEEEEENS4_6LayoutINS5_IJSD_SD_SD_EEENS5_IJNSA_ILi0EEESW_SW_EEEEENS5_IJNS4_10UnderscoreESZ_SZ_EEEEENS4_28SM100_TMA_2SM_LOAD_MULTICASTENS4_14ComposedLayoutINS4_7SwizzleILi3ELi4ELi3EEENS4_18smem_ptr_flag_bitsILi32EEENSU_INS5_IJNSA_ILi8EEESI_EEENS5_IJSI_SD_EEEEEEEvNS4_8identityES12_S1C_vS1D_EENS_8epilogue10collective18CollectiveEpilogueINS1F_23Sm100TmaWarpSpecializedILi4ELi2ELi16ELb1ELb0EEEJNS5_IJNSA_ILi64EEESH_SI_EEENS5_IJNSU_IS1K_SD_EENSU_INS5_IJNSA_ILi16EEESC_EEENS5_IJSD_SG_EEEEEEEESK_SL_SK_SL_NS1F_6fusion15FusionCallbacksIS1J_NS1S_17LinearCombinationISK_fSK_fLNS_15FloatRoundStyleE2EEES1L_S1R_JEEENS4_5SM1004TMEM4LOAD26SM100_TMEM_LOAD_32dp32b16xENS4_13SM90_TMA_LOADENS13_INS14_ILi2ELi4ELi3EEES17_NSU_INS5_IJS18_S1N_EEENS5_IJS1N_SD_EEEEEEENS4_39AutoVectorizingCopyWithAssumedAlignmentILi128EEENS4_14SM90_TMA_STOREES27_S29_S29_EEEvvEEEEvNT_6ParamsE)
        /*0e18*/ 	.short	0x0380
        /*0e1a*/ 	.short	0x0800


	//----- nvinfo : EIATTR_SW_WAR
	.align		4
.L_55:
        /*0e1c*/ 	.byte	0x04, 0x36
        /*0e1e*/ 	.short	(.L_57 - .L_56)
.L_56:
        /*0e20*/ 	.word	0x00000008
.L_57:


//--------------------- .nv.callgraph             --------------------------
	.section	.nv.callgraph,"",@"SHT_CUDA_CALLGRAPH"
	.align	4
	.sectionentsize	8
	.align		4
        /*0000*/ 	.word	0x00000000
	.align		4
        /*0004*/ 	.word	0xffffffff
	.align		4
        /*0008*/ 	.word	index@(_ZN7cutlass13device_kernelINS_4gemm6kernel13GemmUniversalIN4cute5tupleIJiiiiEEENS1_10collective13CollectiveMmaINS1_35MainloopSm100TmaUmmaWarpSpecializedILi8ELi2ELi4ENS5_IJNS4_1CILi4EEENSA_ILi2EEENSA_ILi1EEEEEEEENS5_IJNSA_ILi128EEENSA_ILi256EEENSA_ILi32EEEEEENS_10tfloat32_tENS5_IJlSD_lEEESK_SL_NS4_8TiledMMAINS4_8MMA_AtomIJNS4_23SM100_MMA_TF32_2x1SM_SSISK_SK_fLi128ELi256ELNS4_4UMMA5MajorE0ELSQ_0ELNSP_7ScaleInE0ELSR_0EEEEEENS4_6LayoutINS5_IJSD_SD_SD_EEENS5_IJNSA_ILi0EEESW_SW_EEEEENS5_IJNS4_10UnderscoreESZ_SZ_EEEEENS4_28SM100_TMA_2SM_LOAD_MULTICASTENS4_14ComposedLayoutINS4_7SwizzleILi3ELi4ELi3EEENS4_18smem_ptr_flag_bitsILi32EEENSU_INS5_IJNSA_ILi8EEESI_EEENS5_IJSI_SD_EEEEEEEvNS4_8identityES12_S1C_vS1D_EENS_8epilogue10collective18CollectiveEpilogueINS1F_23Sm100TmaWarpSpecializedILi4ELi2ELi16ELb1ELb0EEEJNS5_IJNSA_ILi64EEESH_SI_EEENS5_IJNSU_IS1K_SD_EENSU_INS5_IJNSA_ILi16EEESC_EEENS5_IJSD_SG_EEEEEEEESK_SL_SK_SL_NS1F_6fusion15FusionCallbacksIS1J_NS1S_17LinearCombinationISK_fSK_fLNS_15FloatRoundStyleE2EEES1L_S1R_JEEENS4_5SM1004TMEM4LOAD26SM100_TMEM_LOAD_32dp32b16xENS4_13SM90_TMA_LOADENS13_INS14_ILi2ELi4ELi3EEES17_NSU_INS5_IJS18_S1N_EEENS5_IJS1N_SD_EEEEEEENS4_39AutoVectorizingCopyWithAssumedAlignmentILi128EEENS4_14SM90_TMA_STOREES27_S29_S29_EEEvvEEEEvNT_6ParamsE)
	.align		4
        /*000c*/ 	.word	index@(__assertfail)
	.align		4
        /*0010*/ 	.word	0x00000000
	.align		4
        /*0014*/ 	.word	0xfffffffe
	.align		4
        /*0018*/ 	.word	0x00000000
	.align		4
        /*001c*/ 	.word	0xfffffffd
	.align		4
        /*0020*/ 	.word	0x00000000
	.align		4
        /*0024*/ 	.word	0xfffffffc


//--------------------- .nv.constant4             --------------------------
	.section	.nv.constant4,"a",@progbits
	.align	8
	.align		8
.nv.constant4:
        /*0000*/ 	.dword	__assertfail
	.align		8
        /*0008*/ 	.dword	__unnamed_1
	.align		8
        /*0010*/ 	.dword	__unnamed_2
	.align		8
        /*0018*/ 	.dword	_ZN40_INTERNAL_47015c35_4_k_cu_3a56034e_363514cuda3std3__45__cpo5beginE
	.align		8
        /*0020*/ 	.dword	_ZN40_INTERNAL_47015c35_4_k_cu_3a56034e_363514cuda3std3__45__cpo3endE
	.align		8
        /*0028*/ 	.dword	_ZN40_INTERNAL_47015c35_4_k_cu_3a56034e_363514cuda3std3__45__cpo6cbeginE
	.align		8
        /*0030*/ 	.dword	_ZN40_INTERNAL_47015c35_4_k_cu_3a56034e_363514cuda3std3__45__cpo4cendE
	.align		8
        /*0038*/ 	.dword	_ZN40_INTERNAL_47015c35_4_k_cu_3a56034e_363514cuda3std3__442_GLOBAL__N__47015c35_4_k_cu_3a56034e_363516ignoreE
	.align		8
        /*0040*/ 	.dword	_ZN40_INTERNAL_47015c35_4_k_cu_3a56034e_363514cuda3std3__419piecewise_constructE
	.align		8
        /*0048*/ 	.dword	_ZN40_INTERNAL_47015c35_4_k_cu_3a56034e_363514cuda3std3__48in_placeE
	.align		8
        /*0050*/ 	.dword	_ZN40_INTERNAL_47015c35_4_k_cu_3a56034e_363514cuda3std6ranges3__45__cpo4swapE
	.align		8
        /*0058*/ 	.dword	_ZN40_INTERNAL_47015c35_4_k_cu_3a56034e_363514cuda3std6ranges3__45__cpo9iter_moveE
	.align		8
        /*0060*/ 	.dword	_ZN40_INTERNAL_47015c35_4_k_cu_3a56034e_363514cute7productE
	.align		8
        /*0068*/ 	.dword	_ZN40_INTERNAL_47015c35_4_k_cu_3a56034e_363514cute1_E
	.align		8
        /*0070*/ 	.dword	$str$25
	.align		8
        /*0078*/ 	.dword	$str$26
	.align		8
        /*0080*/ 	.dword	$str$27
	.align		8
        /*0088*/ 	.dword	$str$28


//--------------------- .text._ZN7cutlass13device_kernelINS_4gemm6kernel13GemmUniversalIN4cute5tupleIJiiiiEEENS1_10collective13CollectiveMmaINS1_35MainloopSm100TmaUmmaWarpSpecializedILi8ELi2ELi4ENS5_IJNS4_1CILi4EEENSA_ILi2EEENSA_ILi1EEEEEEEENS5_IJNSA_ILi128EEENSA_ILi256EEENSA_ILi32EEEEEENS_10tfloat32_tENS5_IJlSD_lEEESK_SL_NS4_8TiledMMAINS4_8MMA_AtomIJNS4_23SM100_MMA_TF32_2x1SM_SSISK_SK_fLi128ELi256ELNS4_4UMMA5MajorE0ELSQ_0ELNSP_7ScaleInE0ELSR_0EEEEEENS4_6LayoutINS5_IJSD_SD_SD_EEENS5_IJNSA_ILi0EEESW_SW_EEEEENS5_IJNS4_10UnderscoreESZ_SZ_EEEEENS4_28SM100_TMA_2SM_LOAD_MULTICASTENS4_14ComposedLayoutINS4_7SwizzleILi3ELi4ELi3EEENS4_18smem_ptr_flag_bitsILi32EEENSU_INS5_IJNSA_ILi8EEESI_EEENS5_IJSI_SD_EEEEEEEvNS4_8identityES12_S1C_vS1D_EENS_8epilogue10collective18CollectiveEpilogueINS1F_23Sm100TmaWarpSpecializedILi4ELi2ELi16ELb1ELb0EEEJNS5_IJNSA_ILi64EEESH_SI_EEENS5_IJNSU_IS1K_SD_EENSU_INS5_IJNSA_ILi16EEESC_EEENS5_IJSD_SG_EEEEEEEESK_SL_SK_SL_NS1F_6fusion15FusionCallbacksIS1J_NS1S_17LinearCombinationISK_fSK_fLNS_15FloatRoundStyleE2EEES1L_S1R_JEEENS4_5SM1004TMEM4LOAD26SM100_TMEM_LOAD_32dp32b16xENS4_13SM90_TMA_LOADENS13_INS14_ILi2ELi4ELi3EEES17_NSU_INS5_IJS18_S1N_EEENS5_IJS1N_SD_EEEEEEENS4_39AutoVectorizingCopyWithAssumedAlignmentILi128EEENS4_14SM90_TMA_STOREES27_S29_S29_EEEvvEEEEvNT_6ParamsE --------------------------
	.section	.text._ZN7cutlass13device_kernelINS_4gemm6kernel13GemmUniversalIN4cute5tupleIJiiiiEEENS1_10collective13CollectiveMmaINS1_35MainloopSm100TmaUmmaWarpSpecializedILi8ELi2ELi4ENS5_IJNS4_1CILi4EEENSA_ILi2EEENSA_ILi1EEEEEEEENS5_IJNSA_ILi128EEENSA_ILi256EEENSA_ILi32EEEEEENS_10tfloat32_tENS5_IJlSD_lEEESK_SL_NS4_8TiledMMAINS4_8MMA_AtomIJNS4_23SM100_MMA_TF32_2x1SM_SSISK_SK_fLi128ELi256ELNS4_4UMMA5MajorE0ELSQ_0ELNSP_7ScaleInE0ELSR_0EEEEEENS4_6LayoutINS5_IJSD_SD_SD_EEENS5_IJNSA_ILi0EEESW_SW_EEEEENS5_IJNS4_10UnderscoreESZ_SZ_EEEEENS4_28SM100_TMA_2SM_LOAD_MULTICASTENS4_14ComposedLayoutINS4_7SwizzleILi3ELi4ELi3EEENS4_18smem_ptr_flag_bitsILi32EEENSU_INS5_IJNSA_ILi8EEESI_EEENS5_IJSI_SD_EEEEEEEvNS4_8identityES12_S1C_vS1D_EENS_8epilogue10collective18CollectiveEpilogueINS1F_23Sm100TmaWarpSpecializedILi4ELi2ELi16ELb1ELb0EEEJNS5_IJNSA_ILi64EEESH_SI_EEENS5_IJNSU_IS1K_SD_EENSU_INS5_IJNSA_ILi16EEESC_EEENS5_IJSD_SG_EEEEEEEESK_SL_SK_SL_NS1F_6fusion15FusionCallbacksIS1J_NS1S_17LinearCombinationISK_fSK_fLNS_15FloatRoundStyleE2EEES1L_S1R_JEEENS4_5SM1004TMEM4LOAD26SM100_TMEM_LOAD_32dp32b16xENS4_13SM90_TMA_LOADENS13_INS14_ILi2ELi4ELi3EEES17_NSU_INS5_IJS18_S1N_EEENS5_IJS1N_SD_EEEEEEENS4_39AutoVectorizingCopyWithAssumedAlignmentILi128EEENS4_14SM90_TMA_STOREES27_S29_S29_EEEvvEEEEvNT_6ParamsE,"ax",@progbits
	.align	128
.text._ZN7cutlass13device_kernelINS_4gemm6kernel13GemmUniversalIN4cute5tupleIJiiiiEEENS1_10collective13CollectiveMmaINS1_35MainloopSm100TmaUmmaWarpSpecializedILi8ELi2ELi4ENS5_IJNS4_1CILi4EEENSA_ILi2EEENSA_ILi1EEEEEEEENS5_IJNSA_ILi128EEENSA_ILi256EEENSA_ILi32EEEEEENS_10tfloat32_tENS5_IJlSD_lEEESK_SL_NS4_8TiledMMAINS4_8MMA_AtomIJNS4_23SM100_MMA_TF32_2x1SM_SSISK_SK_fLi128ELi256ELNS4_4UMMA5MajorE0ELSQ_0ELNSP_7ScaleInE0ELSR_0EEEEEENS4_6LayoutINS5_IJSD_SD_SD_EEENS5_IJNSA_ILi0EEESW_SW_EEEEENS5_IJNS4_10UnderscoreESZ_SZ_EEEEENS4_28SM100_TMA_2SM_LOAD_MULTICASTENS4_14ComposedLayoutINS4_7SwizzleILi3ELi4ELi3EEENS4_18smem_ptr_flag_bitsILi32EEENSU_INS5_IJNSA_ILi8EEESI_EEENS5_IJSI_SD_EEEEEEEvNS4_8identityES12_S1C_vS1D_EENS_8epilogue10collective18CollectiveEpilogueINS1F_23Sm100TmaWarpSpecializedILi4ELi2ELi16ELb1ELb0EEEJNS5_IJNSA_ILi64EEESH_SI_EEENS5_IJNSU_IS1K_SD_EENSU_INS5_IJNSA_ILi16EEESC_EEENS5_IJSD_SG_EEEEEEEESK_SL_SK_SL_NS1F_6fusion15FusionCallbacksIS1J_NS1S_17LinearCombinationISK_fSK_fLNS_15FloatRoundStyleE2EEES1L_S1R_JEEENS4_5SM1004TMEM4LOAD26SM100_TMEM_LOAD_32dp32b16xENS4_13SM90_TMA_LOADENS13_INS14_ILi2ELi4ELi3EEES17_NSU_INS5_IJS18_S1N_EEENS5_IJS1N_SD_EEEEEEENS4_39AutoVectorizingCopyWithAssumedAlignmentILi128EEENS4_14SM90_TMA_STOREES27_S29_S29_EEEvvEEEEvNT_6ParamsE:
        .type           _ZN7cutlass13device_kernelINS_4gemm6kernel13GemmUniversalIN4cute5tupleIJiiiiEEENS1_10collective13CollectiveMmaINS1_35MainloopSm100TmaUmmaWarpSpecializedILi8ELi2ELi4ENS5_IJNS4_1CILi4EEENSA_ILi2EEENSA_ILi1EEEEEEEENS5_IJNSA_ILi128EEENSA_ILi256EEENSA_ILi32EEEEEENS_10tfloat32_tENS5_IJlSD_lEEESK_SL_NS4_8TiledMMAINS4_8MMA_AtomIJNS4_23SM100_MMA_TF32_2x1SM_SSISK_SK_fLi128ELi256ELNS4_4UMMA5MajorE0ELSQ_0ELNSP_7ScaleInE0ELSR_0EEEEEENS4_6LayoutINS5_IJSD_SD_SD_EEENS5_IJNSA_ILi0EEESW_SW_EEEEENS5_IJNS4_10UnderscoreESZ_SZ_EEEEENS4_28SM100_TMA_2SM_LOAD_MULTICASTENS4_14ComposedLayoutINS4_7SwizzleILi3ELi4ELi3EEENS4_18smem_ptr_flag_bitsILi32EEENSU_INS5_IJNSA_ILi8EEESI_EEENS5_IJSI_SD_EEEEEEEvNS4_8identityES12_S1C_vS1D_EENS_8epilogue10collective18CollectiveEpilogueINS1F_23Sm100TmaWarpSpecializedILi4ELi2ELi16ELb1ELb0EEEJNS5_IJNSA_ILi64EEESH_SI_EEENS5_IJNSU_IS1K_SD_EENSU_INS5_IJNSA_ILi16EEESC_EEENS5_IJSD_SG_EEEEEEEESK_SL_SK_SL_NS1F_6fusion15FusionCallbacksIS1J_NS1S_17LinearCombinationISK_fSK_fLNS_15FloatRoundStyleE2EEES1L_S1R_JEEENS4_5SM1004TMEM4LOAD26SM100_TMEM_LOAD_32dp32b16xENS4_13SM90_TMA_LOADENS13_INS14_ILi2ELi4ELi3EEES17_NSU_INS5_IJS18_S1N_EEENS5_IJS1N_SD_EEEEEEENS4_39AutoVectorizingCopyWithAssumedAlignmentILi128EEENS4_14SM90_TMA_STOREES27_S29_S29_EEEvvEEEEvNT_6ParamsE,@function
        .size           _ZN7cutlass13device_kernelINS_4gemm6kernel13GemmUniversalIN4cute5tupleIJiiiiEEENS1_10collective13CollectiveMmaINS1_35MainloopSm100TmaUmmaWarpSpecializedILi8ELi2ELi4ENS5_IJNS4_1CILi4EEENSA_ILi2EEENSA_ILi1EEEEEEEENS5_IJNSA_ILi128EEENSA_ILi256EEENSA_ILi32EEEEEENS_10tfloat32_tENS5_IJlSD_lEEESK_SL_NS4_8TiledMMAINS4_8MMA_AtomIJNS4_23SM100_MMA_TF32_2x1SM_SSISK_SK_fLi128ELi256ELNS4_4UMMA5MajorE0ELSQ_0ELNSP_7ScaleInE0ELSR_0EEEEEENS4_6LayoutINS5_IJSD_SD_SD_EEENS5_IJNSA_ILi0EEESW_SW_EEEEENS5_IJNS4_10UnderscoreESZ_SZ_EEEEENS4_28SM100_TMA_2SM_LOAD_MULTICASTENS4_14ComposedLayoutINS4_7SwizzleILi3ELi4ELi3EEENS4_18smem_ptr_flag_bitsILi32EEENSU_INS5_IJNSA_ILi8EEESI_EEENS5_IJSI_SD_EEEEEEEvNS4_8identityES12_S1C_vS1D_EENS_8epilogue10collective18CollectiveEpilogueINS1F_23Sm100TmaWarpSpecializedILi4ELi2ELi16ELb1ELb0EEEJNS5_IJNSA_ILi64EEESH_SI_EEENS5_IJNSU_IS1K_SD_EENSU_INS5_IJNSA_ILi16EEESC_EEENS5_IJSD_SG_EEEEEEEESK_SL_SK_SL_NS1F_6fusion15FusionCallbacksIS1J_NS1S_17LinearCombinationISK_fSK_fLNS_15FloatRoundStyleE2EEES1L_S1R_JEEENS4_5SM1004TMEM4LOAD26SM100_TMEM_LOAD_32dp32b16xENS4_13SM90_TMA_LOADENS13_INS14_ILi2ELi4ELi3EEES17_NSU_INS5_IJS18_S1N_EEENS5_IJS1N_SD_EEEEEEENS4_39AutoVectorizingCopyWithAssumedAlignmentILi128EEENS4_14SM90_TMA_STOREES27_S29_S29_EEEvvEEEEvNT_6ParamsE,(.L_x_253 - _ZN7cutlass13device_kernelINS_4gemm6kernel13GemmUniversalIN4cute5tupleIJiiiiEEENS1_10collective13CollectiveMmaINS1_35MainloopSm100TmaUmmaWarpSpecializedILi8ELi2ELi4ENS5_IJNS4_1CILi4EEENSA_ILi2EEENSA_ILi1EEEEEEEENS5_IJNSA_ILi128EEENSA_ILi256EEENSA_ILi32EEEEEENS_10tfloat32_tENS5_IJlSD_lEEESK_SL_NS4_8TiledMMAINS4_8MMA_AtomIJNS4_23SM100_MMA_TF32_2x1SM_SSISK_SK_fLi128ELi256ELNS4_4UMMA5MajorE0ELSQ_0ELNSP_7ScaleInE0ELSR_0EEEEEENS4_6LayoutINS5_IJSD_SD_SD_EEENS5_IJNSA_ILi0EEESW_SW_EEEEENS5_IJNS4_10UnderscoreESZ_SZ_EEEEENS4_28SM100_TMA_2SM_LOAD_MULTICASTENS4_14ComposedLayoutINS4_7SwizzleILi3ELi4ELi3EEENS4_18smem_ptr_flag_bitsILi32EEENSU_INS5_IJNSA_ILi8EEESI_EEENS5_IJSI_SD_EEEEEEEvNS4_8identityES12_S1C_vS1D_EENS_8epilogue10collective18CollectiveEpilogueINS1F_23Sm100TmaWarpSpecializedILi4ELi2ELi16ELb1ELb0EEEJNS5_IJNSA_ILi64EEESH_SI_EEENS5_IJNSU_IS1K_SD_EENSU_INS5_IJNSA_ILi16EEESC_EEENS5_IJSD_SG_EEEEEEEESK_SL_SK_SL_NS1F_6fusion15FusionCallbacksIS1J_NS1S_17LinearCombinationISK_fSK_fLNS_15FloatRoundStyleE2EEES1L_S1R_JEEENS4_5SM1004TMEM4LOAD26SM100_TMEM_LOAD_32dp32b16xENS4_13SM90_TMA_LOADENS13_INS14_ILi2ELi4ELi3EEES17_NSU_INS5_IJS18_S1N_EEENS5_IJS1N_SD_EEEEEEENS4_39AutoVectorizingCopyWithAssumedAlignmentILi128EEENS4_14SM90_TMA_STOREES27_S29_S29_EEEvvEEEEvNT_6ParamsE)
        .other          _ZN7cutlass13device_kernelINS_4gemm6kernel13GemmUniversalIN4cute5tupleIJiiiiEEENS1_10collective13CollectiveMmaINS1_35MainloopSm100TmaUmmaWarpSpecializedILi8ELi2ELi4ENS5_IJNS4_1CILi4EEENSA_ILi2EEENSA_ILi1EEEEEEEENS5_IJNSA_ILi128EEENSA_ILi256EEENSA_ILi32EEEEEENS_10tfloat32_tENS5_IJlSD_lEEESK_SL_NS4_8TiledMMAINS4_8MMA_AtomIJNS4_23SM100_MMA_TF32_2x1SM_SSISK_SK_fLi128ELi256ELNS4_4UMMA5MajorE0ELSQ_0ELNSP_7ScaleInE0ELSR_0EEEEEENS4_6LayoutINS5_IJSD_SD_SD_EEENS5_IJNSA_ILi0EEESW_SW_EEEEENS5_IJNS4_10UnderscoreESZ_SZ_EEEEENS4_28SM100_TMA_2SM_LOAD_MULTICASTENS4_14ComposedLayoutINS4_7SwizzleILi3ELi4ELi3EEENS4_18smem_ptr_flag_bitsILi32EEENSU_INS5_IJNSA_ILi8EEESI_EEENS5_IJSI_SD_EEEEEEEvNS4_8identityES12_S1C_vS1D_EENS_8epilogue10collective18CollectiveEpilogueINS1F_23Sm100TmaWarpSpecializedILi4ELi2ELi16ELb1ELb0EEEJNS5_IJNSA_ILi64EEESH_SI_EEENS5_IJNSU_IS1K_SD_EENSU_INS5_IJNSA_ILi16EEESC_EEENS5_IJSD_SG_EEEEEEEESK_SL_SK_SL_NS1F_6fusion15FusionCallbacksIS1J_NS1S_17LinearCombinationISK_fSK_fLNS_15FloatRoundStyleE2EEES1L_S1R_JEEENS4_5SM1004TMEM4LOAD26SM100_TMEM_LOAD_32dp32b16xENS4_13SM90_TMA_LOADENS13_INS14_ILi2ELi4ELi3EEES17_NSU_INS5_IJS18_S1N_EEENS5_IJS1N_SD_EEEEEEENS4_39AutoVectorizingCopyWithAssumedAlignmentILi128EEENS4_14SM90_TMA_STOREES27_S29_S29_EEEvvEEEEvNT_6ParamsE,@"STO_CUDA_ENTRY STV_DEFAULT"
_ZN7cutlass13device_kernelINS_4gemm6kernel13GemmUniversalIN4cute5tupleIJiiiiEEENS1_10collective13CollectiveMmaINS1_35MainloopSm100TmaUmmaWarpSpecializedILi8ELi2ELi4ENS5_IJNS4_1CILi4EEENSA_ILi2EEENSA_ILi1EEEEEEEENS5_IJNSA_ILi128EEENSA_ILi256EEENSA_ILi32EEEEEENS_10tfloat32_tENS5_IJlSD_lEEESK_SL_NS4_8TiledMMAINS4_8MMA_AtomIJNS4_23SM100_MMA_TF32_2x1SM_SSISK_SK_fLi128ELi256ELNS4_4UMMA5MajorE0ELSQ_0ELNSP_7ScaleInE0ELSR_0EEEEEENS4_6LayoutINS5_IJSD_SD_SD_EEENS5_IJNSA_ILi0EEESW_SW_EEEEENS5_IJNS4_10UnderscoreESZ_SZ_EEEEENS4_28SM100_TMA_2SM_LOAD_MULTICASTENS4_14ComposedLayoutINS4_7SwizzleILi3ELi4ELi3EEENS4_18smem_ptr_flag_bitsILi32EEENSU_INS5_IJNSA_ILi8EEESI_EEENS5_IJSI_SD_EEEEEEEvNS4_8identityES12_S1C_vS1D_EENS_8epilogue10collective18CollectiveEpilogueINS1F_23Sm100TmaWarpSpecializedILi4ELi2ELi16ELb1ELb0EEEJNS5_IJNSA_ILi64EEESH_SI_EEENS5_IJNSU_IS1K_SD_EENSU_INS5_IJNSA_ILi16EEESC_EEENS5_IJSD_SG_EEEEEEEESK_SL_SK_SL_NS1F_6fusion15FusionCallbacksIS1J_NS1S_17LinearCombinationISK_fSK_fLNS_15FloatRoundStyleE2EEES1L_S1R_JEEENS4_5SM1004TMEM4LOAD26SM100_TMEM_LOAD_32dp32b16xENS4_13SM90_TMA_LOADENS13_INS14_ILi2ELi4ELi3EEES17_NSU_INS5_IJS18_S1N_EEENS5_IJS1N_SD_EEEEEEENS4_39AutoVectorizingCopyWithAssumedAlignmentILi128EEENS4_14SM90_TMA_STOREES27_S29_S29_EEEvvEEEEvNT_6ParamsE:
[----:B------:R-:W1:Y:S01]  /*0000*/  LDC R1, c[0x0][0x37c] ;  /* 0x0000df00ff017b82 */ /* 0x000e620000000800 */
[----:B------:R-:W2:Y:S01]  /*0010*/  S2R R79, SR_TID.X ;  /* 0x00000000004f7919 */ /* 0x000ea20000002100 */
[----:B------:R-:W3:Y:S06]  /*0020*/  LDCU.64 UR8, c[0x0][0x890] ;  /* 0x00011200ff0877ac */ /* 0x000eec0008000a00 */
[----:B------:R-:W4:Y:S01]  /*0030*/  S2UR UR4, SR_CgaCtaId ;  /* 0x00000000000479c3 */ /* 0x000f220000008800 */
[----:B------:R-:W-:Y:S02]  /*0040*/  PRMT R66, RZ, 0x7610, R66 ;  /* 0x00007610ff427816 */ /* 0x000fe40000000042 */
[----:B------:R-:W-:-:S02]  /*0050*/  ELECT P0, URZ, PT ;  /* 0x0000000000ff782f */ /* 0x000fc40003800000 */
[----:B---3--:R-:W-:-:S04]  /*0060*/  ISETP.NE.U32.AND P1, PT, RZ, UR8, PT ;  /* 0x00000008ff007c0c */ /* 0x008fc8000bf25070 */
[----:B------:R-:W-:Y:S01]  /*0070*/  ISETP.NE.AND.EX P2, PT, RZ, UR9, PT, P1 ;  /* 0x00000009ff007c0c */ /* 0x000fe2000bf45310 */
[----:B----4-:R-:W-:Y:S02]  /*0080*/  ULOP3.LUT UR47, UR4, 0x1, URZ, 0xc0, !UPT ;  /* 0x00000001042f7892 */ /* 0x010fe4000f8ec0ff */
[----:B------:R-:W-:Y:S01]  /*0090*/  ULOP3.LUT UR46, UR4, 0x1, URZ, 0x3c, !UPT ;  /* 0x00000001042e7892 */ /* 0x000fe2000f8e3cff */
[----:B--2---:R-:W-:-:S05]  /*00a0*/  SHF.R.U32.HI R67, RZ, 0x5, R79 ;  /* 0x00000005ff437819 */ /* 0x004fca000001164f */
[----:B------:R-:W2:Y:S02]  /*00b0*/  SHFL.IDX PT, R0, R67, RZ, 0x1f ;  /* 0x00001fff43007589 */ /* 0x000ea400000e0000 */
[----:B--2---:R-:W-:Y:S02]  /*00c0*/  R2UR UR22, R0 ;  /* 0x00000000001672ca */ /* 0x004fe400000e0000 */
[----:B-1----:R-:W-:-:S13]  /*00d0*/  @P2 BRA `(.L_x_0) ;  /* 0x0000000000302947 */ /* 0x002fda0003800000 */
[----:B------:R-:W1:Y:S02]  /*00e0*/  LDCU.64 UR4, c[0x0][0x888] ;  /* 0x00011100ff0477ac */ /* 0x000e640008000a00 */
[----:B-1----:R-:W-:-:S04]  /*00f0*/  UISETP.NE.U32.AND UP0, UPT, UR4, URZ, UPT ;  /* 0x000000ff0400728c */ /* 0x002fc8000bf05070 */
[----:B------:R-:W-:-:S09]  /*0100*/  UISETP.NE.AND.EX UP0, UPT, UR5, URZ, UPT, UP0 ;  /* 0x000000ff0500728c */ /* 0x000fd2000bf05300 */
[----:B------:R-:W-:Y:S05]  /*0110*/  BRA.U !UP0, `(.L_x_1) ;  /* 0x0000000108147547 */ /* 0x000fea000b800000 */
[----:B------:R-:W1:Y:S01]  /*0120*/  LDC.64 R2, c[0x0][0x888] ;  /* 0x00022200ff027b82 */ /* 0x000e620000000a00 */
[----:B------:R-:W1:Y:S02]  /*0130*/  LDCU.64 UR4, c[0x0][0x358] ;  /* 0x00006b00ff0477ac */ /* 0x000e640008000a00 */
[----:B-1----:R1:W5:Y:S01]  /*0140*/  LDG.E R27, desc[UR4][R2.64] ;  /* 0x00000004021b7981 */ /* 0x002362000c1e1900 */
[----:B------:R-:W-:Y:S01]  /*0150*/  HFMA2 R66, -RZ, RZ, 0, 5.9604644775390625e-08 ;  /* 0x00000001ff427431 */ /* 0x000fe200000001ff */
[----:B------:R-:W-:Y:S05]  /*0160*/  BRA `(.L_x_0) ;  /* 0x00000000000c7947 */ /* 0x000fea0003800000 */
.L_x_1:
[----:B------:R-:W1:Y:S01]  /*0170*/  LDCU UR4, c[0x0][0x880] ;  /* 0x00011000ff0477ac */ /* 0x000e620008000800 */
[----:B------:R-:W-:Y:S01]  /*0180*/  HFMA2 R66, -RZ, RZ, 0, 5.9604644775390625e-08 ;  /* 0x00000001ff427431 */ /* 0x000fe200000001ff */
[----:B-1----:R-:W-:-:S07]  /*0190*/  MOV R27, UR4 ;  /* 0x00000004001b7c02 */ /* 0x002fce0008000f00 */
.L_x_0:
[----:B------:R-:W2:Y:S02]  /*01a0*/  LDCU.64 UR4, c[0x0][0x8b0] ;  /* 0x00011600ff0477ac */ /* 0x000ea40008000a00 */
[----:B--2---:R-:W-:-:S04]  /*01b0*/  UISETP.NE.U32.AND UP0, UPT, UR4, URZ, UPT ;  /* 0x000000ff0400728c */ /* 0x004fc8000bf05070 */
[----:B------:R-:W-:-:S09]  /*01c0*/  UISETP.NE.AND.EX UP0, UPT, UR5, URZ, UPT, UP0 ;  /* 0x000000ff0500728c */ /* 0x000fd2000bf05300 */
[----:B------:R-:W-:Y:S05]  /*01d0*/  BRA.U UP0, `(.L_x_2) ;  /* 0x0000000100287547 */ /* 0x000fea000b800000 */
[----:B------:R-:W2:Y:S02]  /*01e0*/  LDCU.64 UR4, c[0x0][0x8a8] ;  /* 0x00011500ff0477ac */ /* 0x000ea40008000a00 */
[----:B--2---:R-:W-:-:S04]  /*01f0*/  UISETP.NE.U32.AND UP0, UPT, UR4, URZ, UPT ;  /* 0x000000ff0400728c */ /* 0x004fc8000bf05070 */
[----:B------:R-:W-:-:S09]  /*0200*/  UISETP.NE.AND.EX UP0, UPT, UR5, URZ, UPT, UP0 ;  /* 0x000000ff0500728c */ /* 0x000fd2000bf05300 */
[----:B------:R-:W-:Y:S05]  /*0210*/  BRA.U !UP0, `(.L_x_3) ;  /* 0x0000000108107547 */ /* 0x000fea000b800000 */
[----:B------:R-:W2:Y:S01]  /*0220*/  LDC.64 R24, c[0x0][0x8a8] ;  /* 0x00022a00ff187b82 */ /* 0x000ea20000000a00 */
[----:B------:R-:W2:Y:S02]  /*0230*/  LDCU.64 UR4, c[0x0][0x358] ;  /* 0x00006b00ff0477ac */ /* 0x000ea40008000a00 */
[----:B--2---:R2:W5:Y:S01]  /*0240*/  LDG.E R24, desc[UR4][R24.64] ;  /* 0x0000000418187981 */ /* 0x004562000c1e1900 */
[----:B------:R-:W-:Y:S05]  /*0250*/  BRA `(.L_x_2) ;  /* 0x0000000000087947 */ /* 0x000fea0003800000 */
.L_x_3:
[----:B------:R-:W2:Y:S02]  /*0260*/  LDCU UR4, c[0x0][0x8a0] ;  /* 0x00011400ff0477ac */ /* 0x000ea40008000800 */
[----:B--2---:R-:W-:Y:S02]  /*0270*/  MOV R24, UR4 ;  /* 0x0000000400187c02 */ /* 0x004fe40008000f00 */
.L_x_2:
[----:B------:R-:W-:Y:S01]  /*0280*/  IMAD.U32 R0, RZ, RZ, UR22 ;  /* 0x00000016ff007e24 */ /* 0x000fe2000f8e00ff */
[----:B------:R-:W-:Y:S04]  /*0290*/  BSSY.RECONVERGENT B0, `(.L_x_4) ;  /* 0x000000c000007945 */ /* 0x000fe80003800200 */
[C---:B------:R-:W-:Y:S02]  /*02a0*/  ISETP.NE.OR P3, PT, R0.reuse, 0x1, !P0 ;  /* 0x000000010000780c */ /* 0x040fe40004765670 */
[----:B------:R-:W-:-:S11]  /*02b0*/  ISETP.NE.OR P2, PT, R0, 0x3, !P0 ;  /* 0x000000030000780c */ /* 0x000fd60004745670 */
[----:B------:R-:W-:Y:S05]  /*02c0*/  @P3 BRA `(.L_x_5) ;  /* 0x0000000000203947 */ /* 0x000fea0003800000 */
[----:B------:R-:W3:Y:S02]  /*02d0*/  LDCU.64 UR4, c[0x0][0x348] ;  /* 0x00006900ff0477ac */ /* 0x000ee40008000a00 */
[----:B---3--:R-:W-:Y:S02]  /*02e0*/  UIADD3 UR6, UP1, UPT, UR4, 0x80, URZ ;  /* 0x0000008004067890 */ /* 0x008fe4000ff3e0ff */
[----:B------:R-:W-:Y:S02]  /*02f0*/  UIADD3 UR4, UP0, UPT, UR4, 0x180, URZ ;  /* 0x0000018004047890 */ /* 0x000fe4000ff1e0ff */
[----:B------:R-:W-:Y:S02]  /*0300*/  UIADD3.X UR7, UPT, UPT, URZ, UR5, URZ, UP1, !UPT ;  /* 0x00000005ff077290 */ /* 0x000fe40008ffe4ff */
[----:B------:R-:W-:-:S07]  /*0310*/  UIADD3.X UR5, UPT, UPT, URZ, UR5, URZ, UP0, !UPT ;  /* 0x00000005ff057290 */ /* 0x000fce00087fe4ff */
[----:B------:R3:W-:Y:S02]  /*0320*/  UTMACCTL.PF [UR6] ;  /* 0x00000000060079b9 */ /* 0x0007e40008040000 */
[----:B------:R3:W-:Y:S02]  /*0330*/  UTMACCTL.PF [UR4] ;  /* 0x00000000040079b9 */ /* 0x0007e40008040000 */
[----:B---3--:R-:W-:Y:S01]  /*0340*/  NOP ;  /* 0x0000000000007918 */ /* 0x008fe20000000000 */
.L_x_5:
[----:B------:R-:W-:Y:S05]  /*0350*/  BSYNC.RECONVERGENT B0 ;  /* 0x0000000000007941 */ /* 0x000fea0003800200 */
.L_x_4:
[----:B------:R-:W-:Y:S04]  /*0360*/  BSSY.RECONVERGENT B0, `(.L_x_6) ;  /* 0x000000a000007945 */ /* 0x000fe80003800200 */
        /* <DEDUP_REMOVED lines=9> */
.L_x_7:
[----:B------:R-:W-:Y:S05]  /*0400*/  BSYNC.RECONVERGENT B0 ;  /* 0x0000000000007941 */ /* 0x000fea0003800200 */
.L_x_6:
[----:B------:R-:W3:Y:S01]  /*0410*/  LDCU.64 UR4, c[0x0][0x888] ;  /* 0x00011100ff0477ac */ /* 0x000ee20008000a00 */
[----:B------:R-:W-:Y:S01]  /*0420*/  ISETP.NE.AND.EX P1, PT, RZ, UR9, PT, P1 ;  /* 0x00000009ff007c0c */ /* 0x000fe2000bf25310 */
[----:B------:R-:W-:Y:S01]  /*0430*/  UPLOP3.LUT UP5, UPT, UPT, UPT, UPT, 0x80, 0x8 ;  /* 0x000000000008789c */ /* 0x000fe20003faf070 */
[----:B---3--:R-:W-:-:S04]  /*0440*/  ISETP.NE.U32.AND P2, PT, RZ, UR4, PT ;  /* 0x00000004ff007c0c */ /* 0x008fc8000bf45070 */
[----:B------:R-:W-:-:S13]  /*0450*/  ISETP.NE.AND.EX P2, PT, RZ, UR5, PT, P2 ;  /* 0x00000005ff007c0c */ /* 0x000fda000bf45320 */
[----:B------:R-:W-:Y:S05]  /*0460*/  @P2 BRA P1, `(.L_x_8) ;  /* 0x0000000000282947 */ /* 0x000fea0000800000 */
[----:B------:R-:W-:Y:S01]  /*0470*/  UISETP.NE.U32.AND UP0, UPT, UR8, URZ, UPT ;  /* 0x000000ff0800728c */ /* 0x000fe2000bf05070 */
[----:B-----5:R-:W-:Y:S01]  /*0480*/  FSETP.NEU.AND P1, PT, R27, RZ, PT ;  /* 0x000000ff1b00720b */ /* 0x020fe20003f2d000 */
[----:B------:R-:W-:Y:S02]  /*0490*/  UISETP.NE.U32.AND UP2, UPT, UR4, URZ, UPT ;  /* 0x000000ff0400728c */ /* 0x000fe4000bf45070 */
[----:B------:R-:W-:Y:S02]  /*04a0*/  UISETP.NE.AND.EX UP1, UPT, UR9, URZ, UPT, UP0 ;  /* 0x000000ff0900728c */ /* 0x000fe4000bf25300 */
[----:B------:R-:W-:-:S04]  /*04b0*/  UISETP.NE.AND.EX UP0, UPT, UR5, URZ, UPT, UP2 ;  /* 0x000000ff0500728c */ /* 0x000fc8000bf05320 */
[----:B------:R-:W-:-:S04]  /*04c0*/  USEL UR4, URZ, 0xffffffff, UP0 ;  /* 0xffffffffff047887 */ /* 0x000fc80008000000 */
[----:B------:R-:W-:Y:S01]  /*04d0*/  VOTEU.ANY UP0, P1 ;  /* 0x0000000000ff7886 */ /* 0x000fe20000800100 */
[----:B------:R-:W-:-:S04]  /*04e0*/  @!UP1 USEL UR4, URZ, 0xffffffff, UP0 ;  /* 0xffffffffff049887 */ /* 0x000fc80008000000 */
[----:B------:R-:W-:-:S04]  /*04f0*/  ULOP3.LUT UR4, UR4, 0x1, URZ, 0xc0, !UPT ;  /* 0x0000000104047892 */ /* 0x000fc8000f8ec0ff */
[----:B------:R-:W-:-:S11]  /*0500*/  UISETP.NE.U32.AND UP5, UPT, UR4, 0x1, UPT ;  /* 0x000000010400788c */ /* 0x000fd6000bfa5070 */
.L_x_8:
[----:B------:R-:W3:Y:S01]  /*0510*/  SHFL.IDX PT, R0, R67, RZ, 0x1f ;  /* 0x00001fff43007589 */ /* 0x000ee200000e0000 */
[----:B------:R-:W-:-:S04]  /*0520*/  UISETP.NE.AND UP0, UPT, UR22, 0x2, UPT ;  /* 0x000000021600788c */ /* 0x000fc8000bf05270 */
[----:B------:R-:W-:Y:S02]  /*0530*/  UISETP.EQ.AND UP1, UPT, UR47, URZ, !UP0 ;  /* 0x000000ff2f00728c */ /* 0x000fe4000c722270 */
[----:B------:R-:W-:-:S04]  /*0540*/  USEL UR54, URZ, 0x1, UP0 ;  /* 0x00000001ff367887 */ /* 0x000fc80008000000 */
[----:B------:R-:W-:Y:S02]  /*0550*/  PLOP3.LUT P3, PT, P0, PT, UP1, 0x80, 0x8 ;  /* 0x000000000008781c */ /* 0x000fe4000076f018 */
[----:B---3--:R-:W-:-:S13]  /*0560*/  ISETP.NE.AND P1, PT, R0, RZ, PT ;  /* 0x000000ff0000720c */ /* 0x008fda0003f25270 */
[----:B------:R-:W-:Y:S05]  /*0570*/  @P1 BRA `(.L_x_9) ;  /* 0x0000000000781947 */ /* 0x000fea0003800000 */
[----:B------:R-:W3:Y:S01]  /*0580*/  S2UR UR5, SR_CgaCtaId ;  /* 0x00000000000579c3 */ /* 0x000ee20000008800 */
[----:B------:R-:W-:Y:S01]  /*0590*/  UMOV UR4, 0x400 ;  /* 0x0000040000047882 */ /* 0x000fe20000000000 */
[----:B------:R-:W-:Y:S01]  /*05a0*/  UMOV UR8, 0x1 ;  /* 0x0000000100087882 */ /* 0x000fe20000000000 */
[----:B------:R-:W-:Y:S01]  /*05b0*/  UMOV UR6, 0x3 ;  /* 0x0000000300067882 */ /* 0x000fe20000000000 */
[----:B------:R-:W-:-:S04]  /*05c0*/  UIADD3 UR8, UPT, UPT, -UR8, 0x100000, URZ ;  /* 0x0010000008087890 */ /* 0x000fc8000fffe1ff */
[----:B------:R-:W-:Y:S02]  /*05d0*/  USHF.L.U32 UR9, UR8, 0xb, URZ ;  /* 0x0000000b08097899 */ /* 0x000fe400080006ff */
[----:B------:R-:W-:Y:S02]  /*05e0*/  USHF.L.U32 UR8, UR8, 0x1, URZ ;  /* 0x0000000108087899 */ /* 0x000fe400080006ff */
[----:B------:R-:W-:-:S04]  /*05f0*/  UIADD3 UR6, UPT, UPT, -UR6, 0x100000, URZ ;  /* 0x0010000006067890 */ /* 0x000fc8000fffe1ff */
[----:B------:R-:W-:Y:S02]  /*0600*/  USHF.L.U32 UR7, UR6, 0xb, URZ ;  /* 0x0000000b06077899 */ /* 0x000fe400080006ff */
[----:B------:R-:W-:Y:S01]  /*0610*/  USHF.L.U32 UR6, UR6, 0x1, URZ ;  /* 0x0000000106067899 */ /* 0x000fe200080006ff */
[----:B------:R-:W-:Y:S01]  /*0620*/  ELECT P1, URZ, PT ;  /* 0x0000000000ff782f */ /* 0x000fe20003820000 */
[----:B---3--:R-:W-:Y:S01]  /*0630*/  ULEA UR4, UR5, UR4, 0x18 ;  /* 0x0000000405047291 */ /* 0x008fe2000f8ec0ff */
[----:B------:R-:W3:Y:S11]  /*0640*/  FENCE.VIEW.ASYNC.S ;  /* 0x00000000000073c6 */ /* 0x000ef60000000000 */
[----:B---3--:R3:W4:Y:S01]  /*0650*/  SYNCS.EXCH.64 URZ, [UR4], UR8 ;  /* 0x0000000804ff75b2 */ /* 0x0087220008000100 */
[----:B------:R3:W1:Y:S01]  /*0660*/  SYNCS.EXCH.64 URZ, [UR4+0x40], UR6 ;  /* 0x0000400604ff75b2 */ /* 0x0006620008000100 */
        /* <DEDUP_REMOVED lines=13> */
[----:B------:R3:W1:Y:S02]  /*0740*/  SYNCS.EXCH.64 URZ, [UR4+0x78], UR6 ;  /* 0x0000780604ff75b2 */ /* 0x0006640008000100 */
[----:B---3--:R-:W-:Y:S01]  /*0750*/  NOP ;  /* 0x0000000000007918 */ /* 0x008fe20000000000 */
.L_x_9:
[----:B------:R-:W3:Y:S01]  /*0760*/  SHFL.IDX PT, R0, R67, RZ, 0x1f ;  /* 0x00001fff43007589 */ /* 0x000ee200000e0000 */
[----:B------:R-:W-:Y:S01]  /*0770*/  NOP ;  /* 0x0000000000007918 */ /* 0x000fe20000000000 */
[----:B---3--:R-:W-:-:S13]  /*0780*/  ISETP.NE.AND P1, PT, R0, 0x1, PT ;  /* 0x000000010000780c */ /* 0x008fda0003f25270 */
        /* <DEDUP_REMOVED lines=14> */
[----:B---3--:R3:W1:Y:S01]  /*0870*/  SYNCS.EXCH.64 URZ, [UR4+0x80], UR8 ;  /* 0x0000800804ff75b2 */ /* 0x0086620008000100 */
[----:B------:R3:W1:Y:S01]  /*0880*/  SYNCS.EXCH.64 URZ, [UR4+0xa0], UR6 ;  /* 0x0000a00604ff75b2 */ /* 0x0006620008000100 */
[----:B------:R3:W1:Y:S01]  /*0890*/  SYNCS.EXCH.64 URZ, [UR4+0x88], UR8 ;  /* 0x0000880804ff75b2 */ /* 0x0006620008000100 */
[----:B------:R3:W1:Y:S01]  /*08a0*/  SYNCS.EXCH.64 URZ, [UR4+0xa8], UR6 ;  /* 0x0000a80604ff75b2 */ /* 0x0006620008000100 */
[----:B------:R3:W1:Y:S01]  /*08b0*/  SYNCS.EXCH.64 URZ, [UR4+0x90], UR8 ;  /* 0x0000900804ff75b2 */ /* 0x0006620008000100 */
[----:B------:R3:W1:Y:S01]  /*08c0*/  SYNCS.EXCH.64 URZ, [UR4+0xb0], UR6 ;  /* 0x0000b00604ff75b2 */ /* 0x0006620008000100 */
[----:B------:R3:W1:Y:S01]  /*08d0*/  SYNCS.EXCH.64 URZ, [UR4+0x98], UR8 ;  /* 0x0000980804ff75b2 */ /* 0x0006620008000100 */
[----:B------:R3:W1:Y:S01]  /*08e0*/  SYNCS.EXCH.64 URZ, [UR4+0xb8], UR6 ;  /* 0x0000b80604ff75b2 */ /* 0x0006620008000100 */
[----:B------:R-:W-:Y:S01]  /*08f0*/  NOP ;  /* 0x0000000000007918 */ /* 0x000fe20000000000 */
.L_x_10:
[----:B------:R-:W2:Y:S01]  /*0900*/  SHFL.IDX PT, R0, R67, RZ, 0x1f ;  /* 0x00001fff43007589 */ /* 0x000ea200000e0000 */
[----:B------:R-:W-:Y:S01]  /*0910*/  NOP ;  /* 0x0000000000007918 */ /* 0x000fe20000000000 */
[----:B--2---:R-:W-:-:S13]  /*0920*/  ISETP.NE.AND P1, PT, R0, 0x3, PT ;  /* 0x000000030000780c */ /* 0x004fda0003f25270 */
[----:B------:R-:W-:Y:S05]  /*0930*/  @P1 BRA `(.L_x_11) ;  /* 0x0000000000301947 */ /* 0x000fea0003800000 */
[----:B---3--:R-:W2:Y:S01]  /*0940*/  S2UR UR6, SR_CgaCtaId ;  /* 0x00000000000679c3 */ /* 0x008ea20000008800 */
[----:B------:R-:W-:Y:S01]  /*0950*/  UMOV UR4, 0x400 ;  /* 0x0000040000047882 */ /* 0x000fe20000000000 */
[----:B------:R-:W-:Y:S01]  /*0960*/  UMOV UR5, 0x20 ;  /* 0x0000002000057882 */ /* 0x000fe20000000000 */
[----:B------:R-:W-:Y:S01]  /*0970*/  ELECT P1, URZ, PT ;  /* 0x0000000000ff782f */ /* 0x000fe20003820000 */
[----:B--2---:R-:W-:Y:S02]  /*0980*/  ULEA UR6, UR6, UR4, 0x18 ;  /* 0x0000000406067291 */ /* 0x004fe4000f8ec0ff */
[----:B------:R-:W-:-:S04]  /*0990*/  UIADD3 UR4, UPT, UPT, -UR5, 0x100000, URZ ;  /* 0x0010000005047890 */ /* 0x000fc8000fffe1ff */
[----:B------:R-:W-:Y:S02]  /*09a0*/  USHF.L.U32 UR5, UR4, 0xb, URZ ;  /* 0x0000000b04057899 */ /* 0x000fe400080006ff */
[----:B------:R-:W-:Y:S01]  /*09b0*/  USHF.L.U32 UR4, UR4, 0x1, URZ ;  /* 0x0000000104047899 */ /* 0x000fe200080006ff */
[----:B------:R-:W2:Y:S11]  /*09c0*/  FENCE.VIEW.ASYNC.S ;  /* 0x00000000000073c6 */ /* 0x000eb60000000000 */
[----:B--2---:R2:W3:Y:S01]  /*09d0*/  SYNCS.EXCH.64 URZ, [UR6+0xc0], UR4 ;  /* 0x0000c00406ff75b2 */ /* 0x0044e20008000100 */
[----:B------:R2:W1:Y:S01]  /*09e0*/  SYNCS.EXCH.64 URZ, [UR6+0xc8], UR4 ;  /* 0x0000c80406ff75b2 */ /* 0x0004620008000100 */
[----:B------:R-:W-:Y:S01]  /*09f0*/  NOP ;  /* 0x0000000000007918 */ /* 0x000fe20000000000 */
.L_x_11:
[----:B------:R-:W4:Y:S01]  /*0a00*/  SHFL.IDX PT, R0, R67, RZ, 0x1f ;  /* 0x00001fff43007589 */ /* 0x000f2200000e0000 */
[----:B------:R-:W-:Y:S01]  /*0a10*/  NOP ;  /* 0x0000000000007918 */ /* 0x000fe20000000000 */
[----:B----4-:R-:W-:-:S13]  /*0a20*/  ISETP.NE.AND P1, PT, R0, 0x4, PT ;  /* 0x000000040000780c */ /* 0x010fda0003f25270 */
[----:B------:R-:W-:Y:S05]  /*0a30*/  @P1 BRA `(.L_x_12) ;  /* 0x00000000004c1947 */ /* 0x000fea0003800000 */
[----:B--2---:R-:W2:Y:S01]  /*0a40*/  S2UR UR5, SR_CgaCtaId ;  /* 0x00000000000579c3 */ /* 0x004ea20000008800 */
[----:B---3--:R-:W-:Y:S01]  /*0a50*/  UMOV UR4, 0x720 ;  /* 0x0000072000047882 */ /* 0x008fe20000000000 */
[----:B------:R-:W-:Y:S01]  /*0a60*/  UMOV UR6, 0x400 ;  /* 0x0000040000067882 */ /* 0x000fe20000000000 */
[----:B------:R-:W-:Y:S01]  /*0a70*/  USEL UR4, UR4, 0x620, UP5 ;  /* 0x0000062004047887 */ /* 0x000fe2000a800000 */
[----:B------:R-:W-:Y:S01]  /*0a80*/  UMOV UR8, 0x1 ;  /* 0x0000000100087882 */ /* 0x000fe20000000000 */
[----:B------:R-:W-:Y:S01]  /*0a90*/  ELECT P1, URZ, PT ;  /* 0x0000000000ff782f */ /* 0x000fe20003820000 */
[----:B------:R-:W-:-:S04]  /*0aa0*/  UIADD3 UR8, UPT, UPT, -UR8, 0x100000, URZ ;  /* 0x0010000008087890 */ /* 0x000fc8000fffe1ff */
[----:B------:R-:W-:Y:S02]  /*0ab0*/  USHF.L.U32 UR9, UR8, 0xb, URZ ;  /* 0x0000000b08097899 */ /* 0x000fe400080006ff */
[----:B------:R-:W-:Y:S02]  /*0ac0*/  USHF.L.U32 UR8, UR8, 0x1, URZ ;  /* 0x0000000108087899 */ /* 0x000fe400080006ff */
[----:B--2---:R-:W-:Y:S02]  /*0ad0*/  ULEA UR6, UR5, UR6, 0x18 ;  /* 0x0000000605067291 */ /* 0x004fe4000f8ec0ff */
[----:B------:R-:W-:-:S04]  /*0ae0*/  UIADD3 UR4, UPT, UPT, -UR4, 0x100000, URZ ;  /* 0x0010000004047890 */ /* 0x000fc8000fffe1ff */
[----:B------:R-:W-:Y:S02]  /*0af0*/  USHF.L.U32 UR5, UR4, 0xb, URZ ;  /* 0x0000000b04057899 */ /* 0x000fe400080006ff */
[----:B------:R-:W-:Y:S01]  /*0b00*/  USHF.L.U32 UR4, UR4, 0x1, URZ ;  /* 0x0000000104047899 */ /* 0x000fe200080006ff */
[----:B------:R-:W2:Y:S03]  /*0b10*/  FENCE.VIEW.ASYNC.S ;  /* 0x00000000000073c6 */ /* 0x000ea60000000000 */
[----:B--2---:R4:W2:Y:S08]  /*0b20*/  SYNCS.EXCH.64 URZ, [UR6+0xd0], UR8 ;  /* 0x0000d00806ff75b2 */ /* 0x0048b00008000100 */
[----:B------:R4:W3:Y:S01]  /*0b30*/  SYNCS.EXCH.64 URZ, [UR6+0xe0], UR4 ;  /* 0x0000e00406ff75b2 */ /* 0x0008e20008000100 */
[----:B------:R4:W1:Y:S01]  /*0b40*/  SYNCS.EXCH.64 URZ, [UR6+0xd8], UR8 ;  /* 0x0000d80806ff75b2 */ /* 0x0008620008000100 */
[----:B------:R4:W1:Y:S02]  /*0b50*/  SYNCS.EXCH.64 URZ, [UR6+0xe8], UR4 ;  /* 0x0000e80406ff75b2 */ /* 0x0008640008000100 */
[----:B----4-:R-:W-:Y:S01]  /*0b60*/  NOP ;  /* 0x0000000000007918 */ /* 0x010fe20000000000 */
.L_x_12:
[----:B------:R-:W4:Y:S01]  /*0b70*/  SHFL.IDX PT, R0, R67, RZ, 0x1f ;  /* 0x00001fff43007589 */ /* 0x000f2200000e0000 */
[----:B------:R-:W-:Y:S01]  /*0b80*/  NOP ;  /* 0x0000000000007918 */ /* 0x000fe20000000000 */
[----:B----4-:R-:W-:-:S13]  /*0b90*/  ISETP.NE.AND P1, PT, R0, 0x5, PT ;  /* 0x000000050000780c */ /* 0x010fda0003f25270 */
[----:B------:R-:W-:Y:S05]  /*0ba0*/  @P1 BRA `(.L_x_13) ;  /* 0x0000000000581947 */ /* 0x000fea0003800000 */
[----:B--2---:R-:W2:Y:S01]  /*0bb0*/  S2UR UR5, SR_CgaCtaId ;  /* 0x00000000000579c3 */ /* 0x004ea20000008800 */
[----:B---3--:R-:W-:Y:S01]  /*0bc0*/  UMOV UR4, 0x400 ;  /* 0x0000040000047882 */ /* 0x008fe20000000000 */
        /* <DEDUP_REMOVED lines=9> */
[----:B--2---:R-:W-:Y:S01]  /*0c60*/  ULEA UR4, UR5, UR4, 0x18 ;  /* 0x0000000405047291 */ /* 0x004fe2000f8ec0ff */
[----:B------:R-:W2:Y:S11]  /*0c70*/  FENCE.VIEW.ASYNC.S ;  /* 0x00000000000073c6 */ /* 0x000eb60000000000 */
[----:B--2---:R4:W2:Y:S01]  /*0c80*/  SYNCS.EXCH.64 URZ, [UR4+0xf0], UR6 ;  /* 0x0000f00604ff75b2 */ /* 0x0048a20008000100 */
[----:B------:R4:W3:Y:S01]  /*0c90*/  SYNCS.EXCH.64 URZ, [UR4+0x110], UR8 ;  /* 0x0001100804ff75b2 */ /* 0x0008e20008000100 */
[----:B------:R4:W1:Y:S01]  /*0ca0*/  SYNCS.EXCH.64 URZ, [UR4+0xf8], UR6 ;  /* 0x0000f80604ff75b2 */ /* 0x0008620008000100 */
[----:B------:R4:W1:Y:S01]  /*0cb0*/  SYNCS.EXCH.64 URZ, [UR4+0x118], UR8 ;  /* 0x0001180804ff75b2 */ /* 0x0008620008000100 */
[----:B------:R4:W1:Y:S01]  /*0cc0*/  SYNCS.EXCH.64 URZ, [UR4+0x100], UR6 ;  /* 0x0001000604ff75b2 */ /* 0x0008620008000100 */
[----:B------:R4:W1:Y:S01]  /*0cd0*/  SYNCS.EXCH.64 URZ, [UR4+0x120], UR8 ;  /* 0x0001200804ff75b2 */ /* 0x0008620008000100 */
[----:B------:R4:W1:Y:S01]  /*0ce0*/  SYNCS.EXCH.64 URZ, [UR4+0x108], UR6 ;  /* 0x0001080604ff75b2 */ /* 0x0008620008000100 */
[----:B------:R4:W1:Y:S02]  /*0cf0*/  SYNCS.EXCH.64 URZ, [UR4+0x128], UR8 ;  /* 0x0001280804ff75b2 */ /* 0x0008640008000100 */
[----:B----4-:R-:W-:Y:S01]  /*0d00*/  NOP ;  /* 0x0000000000007918 */ /* 0x010fe20000000000 */
.L_x_13:
[----:B------:R-:W4:Y:S01]  /*0d10*/  SHFL.IDX PT, R0, R67, RZ, 0x1f ;  /* 0x00001fff43007589 */ /* 0x000f2200000e0000 */
[----:B------:R-:W-:Y:S01]  /*0d20*/  ISETP.NE.OR P0, PT, RZ, UR22, !P0 ;  /* 0x00000016ff007c0c */ /* 0x000fe2000c705670 */
[----:B------:R-:W-:Y:S01]  /*0d30*/  NOP ;  /* 0x0000000000007918 */ /* 0x000fe20000000000 */
[----:B----4-:R-:W-:-:S13]  /*0d40*/  ISETP.NE.AND P1, PT, R0, 0x3, PT ;  /* 0x000000030000780c */ /* 0x010fda0003f25270 */
[----:B------:R-:W-:Y:S05]  /*0d50*/  @P1 BRA `(.L_x_14) ;  /* 0x0000000000381947 */ /* 0x000fea0003800000 */
[----:B--2---:R-:W2:Y:S01]  /*0d60*/  S2UR UR5, SR_CgaCtaId ;  /* 0x00000000000579c3 */ /* 0x004ea20000008800 */
[----:B---3--:R-:W-:Y:S01]  /*0d70*/  UMOV UR4, 0x400 ;  /* 0x0000040000047882 */ /* 0x008fe20000000000 */
[----:B------:R-:W-:Y:S01]  /*0d80*/  UMOV UR6, 0x20 ;  /* 0x0000002000067882 */ /* 0x000fe20000000000 */
[----:B------:R-:W-:Y:S01]  /*0d90*/  ELECT P1, URZ, PT ;  /* 0x0000000000ff782f */ /* 0x000fe20003820000 */
[----:B------:R-:W-:-:S04]  /*0da0*/  UIADD3 UR6, UPT, UPT, -UR6, 0x100000, URZ ;  /* 0x0010000006067890 */ /* 0x000fc8000fffe1ff */
[----:B------:R-:W-:Y:S02]  /*0db0*/  USHF.L.U32 UR7, UR6, 0xb, URZ ;  /* 0x0000000b06077899 */ /* 0x000fe400080006ff */
[----:B------:R-:W-:Y:S02]  /*0dc0*/  USHF.L.U32 UR6, UR6, 0x1, URZ ;  /* 0x0000000106067899 */ /* 0x000fe400080006ff */
[----:B--2---:R-:W-:Y:S01]  /*0dd0*/  ULEA UR4, UR5, UR4, 0x18 ;  /* 0x0000000405047291 */ /* 0x004fe2000f8ec0ff */
[----:B------:R-:W2:Y:S11]  /*0de0*/  FENCE.VIEW.ASYNC.S ;  /* 0x00000000000073c6 */ /* 0x000eb60000000000 */
[----:B--2---:R4:W2:Y:S01]  /*0df0*/  SYNCS.EXCH.64 URZ, [UR4+0x130], UR6 ;  /* 0x0001300604ff75b2 */ /* 0x0048a20008000100 */
[----:B------:R4:W3:Y:S01]  /*0e00*/  SYNCS.EXCH.64 URZ, [UR4+0x140], UR6 ;  /* 0x0001400604ff75b2 */ /* 0x0008e20008000100 */
[----:B------:R4:W1:Y:S01]  /*0e10*/  SYNCS.EXCH.64 URZ, [UR4+0x138], UR6 ;  /* 0x0001380604ff75b2 */ /* 0x0008620008000100 */
[----:B------:R4:W1:Y:S02]  /*0e20*/  SYNCS.EXCH.64 URZ, [UR4+0x148], UR6 ;  /* 0x0001480604ff75b2 */ /* 0x0008640008000100 */
[----:B----4-:R-:W-:Y:S01]  /*0e30*/  NOP ;  /* 0x0000000000007918 */ /* 0x010fe20000000000 */
.L_x_14:
[----:B---3--:R-:W3:Y:S01]  /*0e40*/  S2UR UR7, SR_CgaCtaId ;  /* 0x00000000000779c3 */ /* 0x008ee20000008800 */
[----:B------:R-:W-:Y:S01]  /*0e50*/  VOTEU.ALL UP0, P0 ;  /* 0x0000000000ff7886 */ /* 0x000fe20000000000 */
[----:B--2---:R-:W-:Y:S01]  /*0e60*/  UMOV UR4, 0x20 ;  /* 0x0000002000047882 */ /* 0x004fe20000000000 */
[----:B------:R-:W2:Y:S01]  /*0e70*/  LDCU UR33, c[0x0][0x36c] ;  /* 0x00006d80ff2177ac */ /* 0x000ea20008000800 */
[----:B------:R-:W-:Y:S01]  /*0e80*/  NOP ;  /* 0x0000000000007918 */ /* 0x000fe20000000000 */
[----:B------:R-:W-:Y:S01]  /*0e90*/  LOP3.LUT R0, R79, 0x1f, RZ, 0xc0, !PT ;  /* 0x0000001f4f007812 */ /* 0x000fe200078ec0ff */
[----:B------:R-:W-:Y:S01]  /*0ea0*/  @!UP0 UMOV UR6, 0x400 ;  /* 0x0000040000068882 */ /* 0x000fe20000000000 */
[----:B------:R-:W-:-:S04]  /*0eb0*/  @!UP0 UIADD3 UR4, UPT, UPT, -UR4, 0x100000, URZ ;  /* 0x0010000004048890 */ /* 0x000fc8000fffe1ff */
[----:B------:R-:W-:Y:S02]  /*0ec0*/  @!UP0 USHF.L.U32 UR5, UR4, 0xb, URZ ;  /* 0x0000000b04058899 */ /* 0x000fe400080006ff */
[----:B------:R-:W-:Y:S02]  /*0ed0*/  @!UP0 USHF.L.U32 UR4, UR4, 0x1, URZ ;  /* 0x0000000104048899 */ /* 0x000fe400080006ff */
[----:B------:R-:W-:Y:S02]  /*0ee0*/  UISETP.NE.AND UP6, UPT, UR22, URZ, UPT ;  /* 0x000000ff1600728c */ /* 0x000fe4000bfc5270 */
[----:B--2---:R-:W-:Y:S02]  /*0ef0*/  UISETP.EQ.U32.AND UP1, UPT, UR33, 0x1, UPT ;  /* 0x000000012100788c */ /* 0x004fe4000bf22070 */
[----:B---3--:R-:W-:Y:S01]  /*0f00*/  @!UP0 ULEA UR6, UR7, UR6, 0x18 ;  /* 0x0000000607068291 */ /* 0x008fe2000f8ec0ff */
[----:B------:R-:W-:Y:S01]  /*0f10*/  VOTEU.ALL UP0, P0 ;  /* 0x0000000000ff7886 */ /* 0x000fe20000000000 */
[----:B------:R-:W2:Y:S10]  /*0f20*/  FENCE.VIEW.ASYNC.S ;  /* 0x00000000000073c6 */ /* 0x000eb40000000000 */
[----:B--2---:R2:W3:Y:S01]  /*0f30*/  @!UP0 SYNCS.EXCH.64 URZ, [UR6+0x150], UR4 ;  /* 0x0001500406ff85b2 */ /* 0x0044e20008000100 */
[----:B------:R-:W-:Y:S05]  /*0f40*/  BRA.U !UP1, `(.L_x_15) ;  /* 0x0000000109087547 */ /* 0x000fea000b800000 */
[----:B-1-3--:R-:W-:Y:S01]  /*0f50*/  UCGABAR_ARV ;  /* 0x00000000000079c7 */ /* 0x00afe20008000000 */
[----:B------:R-:W-:Y:S05]  /*0f60*/  BRA `(.L_x_16) ;  /* 0x0000000000047947 */ /* 0x000fea0003800000 */
.L_x_15:
[----:B-1-3--:R-:W-:Y:S01]  /*0f70*/  NOP ;  /* 0x0000000000007918 */ /* 0x00afe20000000000 */
.L_x_16:
[----:B------:R-:W1:Y:S01]  /*0f80*/  S2UR UR31, SR_CTAID.X ;  /* 0x00000000001f79c3 */ /* 0x000e620000002500 */
[----:B------:R-:W-:-:S05]  /*0f90*/  CS2R.32 R69, SR_CgaSize ;  /* 0x0000000000457805 */ /* 0x000fca0000008a00 */
[----:B------:R-:W-:-:S05]  /*0fa0*/  IMAD R69, R69, -0xa0, RZ ;  /* 0xffffff6045457824 */ /* 0x000fca00078e02ff */
[----:B--2---:R-:W-:-:S14]  /*0fb0*/  R2UR UR5, R69 ;  /* 0x00000000450572ca */ /* 0x004fdc00000e0000 */
[----:B------:R-:W2:Y:S01]  /*0fc0*/  LDCU UR5, c[0x0][UR5+0x2b0] ;  /* 0x00005600050577ac */ /* 0x000ea20008000800 */
[----:B------:R-:W-:-:S05]  /*0fd0*/  CS2R.32 R69, SR_CgaSize ;  /* 0x0000000000457805 */ /* 0x000fca0000008a00 */
[----:B------:R-:W-:-:S05]  /*0fe0*/  IMAD R69, R69, -0xa0, RZ ;  /* 0xffffff6045457824 */ /* 0x000fca00078e02ff */
[----:B------:R-:W-:-:S14]  /*0ff0*/  R2UR UR4, R69 ;  /* 0x00000000450472ca */ /* 0x000fdc00000e0000 */
[----:B------:R-:W3:Y:S01]  /*1000*/  LDCU UR4, c[0x0][UR4+0x2b4] ;  /* 0x00005680040477ac */ /* 0x000ee20008000800 */
[----:B------:R-:W4:Y:S01]  /*1010*/  S2UR UR26, SR_CTAID.Y ;  /* 0x00000000001a79c3 */ /* 0x000f220000002600 */
[----:B------:R-:W-:-:S05]  /*1020*/  CS2R.32 R69, SR_CgaSize ;  /* 0x0000000000457805 */ /* 0x000fca0000008a00 */
[----:B------:R-:W-:-:S05]  /*1030*/  IMAD R69, R69, -0xa0, RZ ;  /* 0xffffff6045457824 */ /* 0x000fca00078e02ff */
[----:B------:R-:W-:-:S14]  /*1040*/  R2UR UR8, R69 ;  /* 0x00000000450872ca */ /* 0x000fdc00000e0000 */
[----:B------:R-:W3:Y:S01]  /*1050*/  LDCU UR8, c[0x0][UR8+0x2a0] ;  /* 0x00005400080877ac */ /* 0x000ee20008000800 */
[----:B------:R-:W-:-:S05]  /*1060*/  CS2R.32 R69, SR_CgaSize ;  /* 0x0000000000457805 */ /* 0x000fca0000008a00 */
[----:B------:R-:W-:-:S05]  /*1070*/  IMAD R69, R69, -0xa0, RZ ;  /* 0xffffff6045457824 */ /* 0x000fca00078e02ff */
[----:B------:R-:W-:-:S14]  /*1080*/  R2UR UR9, R69 ;  /* 0x00000000450972ca */ /* 0x000fdc00000e0000 */
[----:B------:R-:W3:Y:S01]  /*1090*/  LDCU UR9, c[0x0][UR9+0x2a4] ;  /* 0x00005480090977ac */ /* 0x000ee20008000800 */
[----:B------:R-:W3:Y:S01]  /*10a0*/  S2UR UR10, SR_CgaCtaId ;  /* 0x00000000000a79c3 */ /* 0x000ee20000008800 */
[----:B------:R-:W3:Y:S01]  /*10b0*/  LDCU UR23, c[0x0][0xb24] ;  /* 0x00016480ff1777ac */ /* 0x000ee20008000800 */
[----:B------:R-:W3:Y:S01]  /*10c0*/  LDCU UR45, c[0x0][0xb24] ;  /* 0x00016480ff2d77ac */ /* 0x000ee20008000800 */
[----:B-1----:R-:W-:Y:S01]  /*10d0*/  I2FP.F32.U32 R3, UR31 ;  /* 0x0000001f00037c45 */ /* 0x002fe20008201000 */
[----:B------:R-:W1:Y:S04]  /*10e0*/  LDCU UR29, c[0x0][0xb30] ;  /* 0x00016600ff1d77ac */ /* 0x000e680008000800 */
[----:B--2---:R-:W-:Y:S01]  /*10f0*/  FMUL R3, R3, UR5 ;  /* 0x0000000503037c20 */ /* 0x004fe20008400000 */
[----:B------:R-:W-:Y:S01]  /*1100*/  UMOV UR13, 0x11 ;  /* 0x00000011000d7882 */ /* 0x000fe20000000000 */
[----:B------:R-:W-:Y:S01]  /*1110*/  UMOV UR14, 0x5 ;  /* 0x00000005000e7882 */ /* 0x000fe20000000000 */
[----:B----4-:R-:W-:-:S03]  /*1120*/  I2FP.F32.U32 R2, UR26 ;  /* 0x0000001a00027c45 */ /* 0x010fc60008201000 */
[----:B------:R-:W2:Y:S02]  /*1130*/  F2I.U32.TRUNC.NTZ R3, R3 ;  /* 0x0000000300037305 */ /* 0x000ea4000020f000 */
[----:B---3--:R-:W-:Y:S01]  /*1140*/  FMUL R2, R2, UR4 ;  /* 0x0000000402027c20 */ /* 0x008fe20008400000 */
[----:B------:R-:W-:Y:S02]  /*1150*/  ULOP3.LUT UR4, UR10, 0x4, URZ, 0xc0, !UPT ;  /* 0x000000040a047892 */ /* 0x000fe4000f8ec0ff */
[----:B------:R-:W-:-:S03]  /*1160*/  ULOP3.LUT UR7, UR10, 0x3, URZ, 0xc0, !UPT ;  /* 0x000000030a077892 */ /* 0x000fc6000f8ec0ff */
[----:B------:R-:W3:Y:S01]  /*1170*/  F2I.U32.TRUNC.NTZ R2, R2 ;  /* 0x0000000200027305 */ /* 0x000ee2000020f000 */
[----:B------:R-:W-:Y:S02]  /*1180*/  ULOP3.LUT UR4, UR4, 0x1, UR10, 0xf8, !UPT ;  /* 0x0000000104047892 */ /* 0x000fe4000f8ef80a */
[----:B------:R-:W-:Y:S02]  /*1190*/  UISETP.GT.U32.AND UP1, UPT, UR7, 0xffff, UPT ;  /* 0x0000ffff0700788c */ /* 0x000fe4000bf24070 */
[----:B------:R-:W-:Y:S01]  /*11a0*/  UISETP.GT.U32.AND UP0, UPT, UR4, 0xffff, UPT ;  /* 0x0000ffff0400788c */ /* 0x000fe2000bf04070 */
[----:B--2---:R-:W-:Y:S01]  /*11b0*/  R2UR UR5, R3 ;  /* 0x00000000030572ca */ /* 0x004fe200000e0000 */
[----:B------:R-:W-:Y:S01]  /*11c0*/  USHF.R.U32.HI UR12, URZ, 0x1, UR10 ;  /* 0x00000001ff0c7899 */ /* 0x000fe2000801160a */
[----:B------:R-:W-:Y:S01]  /*11d0*/  PRMT R3, RZ, 0x7610, R3 ;  /* 0x00007610ff037816 */ /* 0x000fe20000000003 */
[----:B------:R-:W-:Y:S02]  /*11e0*/  USEL UR24, UR4, 0xffff, !UP0 ;  /* 0x0000ffff04187887 */ /* 0x000fe4000c000000 */
[----:B------:R-:W-:-:S02]  /*11f0*/  USHF.R.U32.HI UR11, URZ, 0x2, UR10 ;  /* 0x00000002ff0b7899 */ /* 0x000fc4000801160a */
[----:B------:R-:W-:Y:S01]  /*1200*/  USHF.L.U32 UR30, UR10, 0x8, URZ ;  /* 0x000000080a1e7899 */ /* 0x000fe200080006ff */
[----:B---3--:R-:W-:Y:S01]  /*1210*/  R2UR UR6, R2 ;  /* 0x00000000020672ca */ /* 0x008fe200000e0000 */
[----:B------:R-:W-:Y:S01]  /*1220*/  USHF.L.U32 UR27, UR10, 0xa, URZ ;  /* 0x0000000a0a1b7899 */ /* 0x000fe200080006ff */
[----:B------:R-:W-:Y:S01]  /*1230*/  PRMT R2, RZ, 0x7610, R2 ;  /* 0x00007610ff027816 */ /* 0x000fe20000000002 */
[----:B------:R-:W-:Y:S02]  /*1240*/  USEL UR25, UR7, 0xffff, !UP1 ;  /* 0x0000ffff07197887 */ /* 0x000fe4000c800000 */
[----:B------:R-:W-:-:S04]  /*1250*/  UIADD3 UR5, UPT, UPT, -UR5, URZ, URZ ;  /* 0x000000ff05057290 */ /* 0x000fc8000fffe1ff */
[----:B------:R-:W-:-:S04]  /*1260*/  UIMAD UR5, UR8, UR5, UR31 ;  /* 0x00000005080572a4 */ /* 0x000fc8000f8e021f */
[----:B------:R-:W-:Y:S02]  /*1270*/  UIADD3 UR4, UPT, UPT, -UR6, URZ, URZ ;  /* 0x000000ff06047290 */ /* 0x000fe4000fffe1ff */
[----:B------:R-:W-:Y:S02]  /*1280*/  IMAD.U32 R69, RZ, RZ, UR5 ;  /* 0x00000005ff457e24 */ /* 0x000fe4000f8e00ff */
[----:B------:R-:W-:-:S06]  /*1290*/  UIMAD UR4, UR9, UR4, UR26 ;  /* 0x00000004090472a4 */ /* 0x000fcc000f8e021a */
[----:B------:R-:W-:Y:S01]  /*12a0*/  IMAD.U32 R68, RZ, RZ, UR4 ;  /* 0x00000004ff447e24 */ /* 0x000fe2000f8e00ff */
[----:B-1----:R-:W-:Y:S06]  /*12b0*/  BRA.U UP6, `(.L_x_17) ;  /* 0x00000001066c7547 */ /* 0x002fec000b800000 */
[----:B------:R-:W-:Y:S02]  /*12c0*/  R2UR UR15, R68 ;  /* 0x00000000440f72ca */ /* 0x000fe400000e0000 */
[----:B------:R-:W-:-:S11]  /*12d0*/  R2UR UR5, R69 ;  /* 0x00000000450572ca */ /* 0x000fd600000e0000 */
[----:B------:R-:W-:Y:S02]  /*12e0*/  UISETP.NE.AND UP0, UPT, UR15, URZ, UPT ;  /* 0x000000ff0f00728c */ /* 0x000fe4000bf05270 */
[----:B------:R-:W-:Y:S02]  /*12f0*/  UISETP.NE.AND UP2, UPT, UR15, 0x1, UPT ;  /* 0x000000010f00788c */ /* 0x000fe4000bf45270 */
[----:B------:R-:W-:Y:S02]  /*1300*/  ULOP3.LUT UR4, UR5, 0x2, URZ, 0x3c, !UPT ;  /* 0x0000000205047892 */ /* 0x000fe4000f8e3cff */
[----:B------:R-:W-:Y:S02]  /*1310*/  UISETP.GT.U32.AND UP4, UPT, UR5, 0x1, UP0 ;  /* 0x000000010500788c */ /* 0x000fe40008784070 */
[----:B------:R-:W-:Y:S02]  /*1320*/  UISETP.GT.U32.AND UP3, UPT, UR5, 0x1, UP2 ;  /* 0x000000010500788c */ /* 0x000fe40009764070 */
[----:B------:R-:W-:-:S02]  /*1330*/  UISETP.GT.U32.AND UP1, UPT, UR4, 0x1, UP0 ;  /* 0x000000010400788c */ /* 0x000fc40008724070 */
[----:B------:R-:W-:Y:S02]  /*1340*/  ULOP3.LUT UR10, UR5, 0xfffffffe, URZ, 0xc0, !UPT ;  /* 0xfffffffe050a7892 */ /* 0x000fe4000f8ec0ff */
[----:B------:R-:W-:Y:S02]  /*1350*/  UISETP.GT.U32.AND UP0, UPT, UR4, 0x1, UP2 ;  /* 0x000000010400788c */ /* 0x000fe40009704070 */
[----:B------:R-:W-:Y:S02]  /*1360*/  USEL UR6, URZ, 0x1, UP4 ;  /* 0x00000001ff067887 */ /* 0x000fe4000a000000 */
[----:B------:R-:W-:Y:S02]  /*1370*/  USEL UR5, URZ, 0x10, UP3 ;  /* 0x00000010ff057887 */ /* 0x000fe40009800000 */
[----:B------:R-:W-:Y:S02]  /*1380*/  USEL UR4, URZ, 0x2, UP4 ;  /* 0x00000002ff047887 */ /* 0x000fe4000a000000 */
[----:B------:R-:W-:-:S02]  /*1390*/  USEL UR9, URZ, 0x20, UP3 ;  /* 0x00000020ff097887 */ /* 0x000fc40009800000 */
[----:B------:R-:W-:Y:S02]  /*13a0*/  USEL UR8, URZ, 0x4, UP1 ;  /* 0x00000004ff087887 */ /* 0x000fe40008800000 */
[----:B------:R-:W-:Y:S02]  /*13b0*/  UIADD3 UR4, UPT, UPT, UR4, UR5, UR6 ;  /* 0x0000000504047290 */ /* 0x000fe4000fffe006 */
[----:B------:R-:W-:Y:S02]  /*13c0*/  USEL UR6, URZ, 0x8, UP1 ;  /* 0x00000008ff067887 */ /* 0x000fe40008800000 */
[----:B------:R-:W-:Y:S02]  /*13d0*/  USEL UR7, URZ, 0x40, UP0 ;  /* 0x00000040ff077887 */ /* 0x000fe40008000000 */
[----:B------:R-:W-:Y:S02]  /*13e0*/  UIADD3 UR5, UPT, UPT, UR8, UR9, UR4 ;  /* 0x0000000908057290 */ /* 0x000fe4000fffe004 */
[----:B------:R-:W-:-:S02]  /*13f0*/  ULEA UR4, UR15, UR10, 0x2 ;  /* 0x0000000a0f047291 */ /* 0x000fc4000f8e10ff */
[----:B------:R-:W-:Y:S02]  /*1400*/  USEL UR8, URZ, 0x80, UP0 ;  /* 0x00000080ff087887 */ /* 0x000fe40008000000 */
[----:B------:R-:W-:-:S03]  /*1410*/  UIADD3 UR5, UPT, UPT, UR6, UR7, UR5 ;  /* 0x0000000706057290 */ /* 0x000fc6000fffe005 */
[----:B------:R-:W-:Y:S01]  /*1420*/  UMOV UR6, 0x3 ;  /* 0x0000000300067882 */ /* 0x000fe20000000000 */
[----:B------:R-:W-:Y:S02]  /*1430*/  UIADD3 UR5, UPT, UPT, UR5, UR8, URZ ;  /* 0x0000000805057290 */ /* 0x000fe4000fffe0ff */
[----:B------:R-:W-:-:S04]  /*1440*/  USHF.L.U32 UR4, UR6, UR4, URZ ;  /* 0x0000000406047299 */ /* 0x000fc800080006ff */
[----:B------:R-:W-:Y:S02]  /*1450*/  IMAD.U32 R3, RZ, RZ, UR5 ;  /* 0x00000005ff037e24 */ /* 0x000fe4000f8e00ff */
[----:B------:R-:W-:-:S07]  /*1460*/  IMAD.U32 R2, RZ, RZ, UR4 ;  /* 0x00000004ff027e24 */ /* 0x000fce000f8e00ff */
.L_x_17:
[----:B------:R-:W1:Y:S01]  /*1470*/  S2UR UR36, SR_CTAID.Z ;  /* 0x00000000002479c3 */ /* 0x000e620000002700 */
[----:B------:R-:W-:Y:S02]  /*1480*/  UISETP.GE.AND UP0, UPT, UR23, 0x1, UPT ;  /* 0x000000011700788c */ /* 0x000fe4000bf06270 */
[----:B------:R-:W-:Y:S02]  /*1490*/  ULOP3.LUT UR25, UR25, 0xffff, URZ, 0xc0, !UPT ;  /* 0x0000ffff19197892 */ /* 0x000fe4000f8ec0ff */
[----:B------:R-:W-:Y:S02]  /*14a0*/  ULOP3.LUT UR24, UR24, 0xffff, URZ, 0xc0, !UPT ;  /* 0x0000ffff18187892 */ /* 0x000fe4000f8ec0ff */
[----:B------:R-:W-:Y:S02]  /*14b0*/  UISETP.NE.AND UP3, UPT, UR22, 0x2, UPT ;  /* 0x000000021600788c */ /* 0x000fe4000bf65270 */
[----:B------:R-:W-:Y:S02]  /*14c0*/  ULOP3.LUT UR48, UR12, 0x1, URZ, 0xc0, !UPT ;  /* 0x000000010c307892 */ /* 0x000fe4000f8ec0ff */
[----:B------:R-:W-:-:S02]  /*14d0*/  ULOP3.LUT UR32, UR11, 0x1, URZ, 0xc0, !UPT ;  /* 0x000000010b207892 */ /* 0x000fc4000f8ec0ff */
[----:B------:R-:W-:Y:S02]  /*14e0*/  ULOP3.LUT UR30, UR30, 0x400, URZ, 0xc0, !UPT ;  /* 0x000004001e1e7892 */ /* 0x000fe4000f8ec0ff */
[----:B------:R-:W-:Y:S02]  /*14f0*/  ULOP3.LUT UR27, UR27, 0x800, URZ, 0xc0, !UPT ;  /* 0x000008001b1b7892 */ /* 0x000fe4000f8ec0ff */
[----:B------:R-:W-:Y:S02]  /*1500*/  USHF.L.U32 UR25, UR13, UR25, URZ ;  /* 0x000000190d197299 */ /* 0x000fe400080006ff */
[----:B------:R-:W-:Y:S01]  /*1510*/  USHF.L.U32 UR24, UR14, UR24, URZ ;  /* 0x000000180e187299 */ /* 0x000fe200080006ff */
[----:B------:R-:W-:Y:S01]  /*1520*/  UMOV UR20, UR31 ;  /* 0x0000001f00147c82 */ /* 0x000fe20008000000 */
[----:B------:R-:W-:Y:S10]  /*1530*/  BRA.U !UP0, `(.L_x_18) ;  /* 0x0000000108d47547 */ /* 0x000ff4000b800000 */
[----:B------:R-:W2:Y:S01]  /*1540*/  LDCU.128 UR12, c[0x0][0xb10] ;  /* 0x00016200ff0c77ac */ /* 0x000ea20008000c00 */
[----:B------:R-:W3:Y:S01]  /*1550*/  LDCU UR6, c[0x0][0x370] ;  /* 0x00006e00ff0677ac */ /* 0x000ee20008000800 */
[----:B------:R-:W4:Y:S01]  /*1560*/  LDCU UR5, c[0x0][0x374] ;  /* 0x00006e80ff0577ac */ /* 0x000f220008000800 */
[----:B------:R-:W1:Y:S01]  /*1570*/  LDCU UR28, c[0x0][0xb0c] ;  /* 0x00016180ff1c77ac */ /* 0x000e620008000800 */
[----:B------:R-:W1:Y:S01]  /*1580*/  LDCU UR4, c[0x0][0xb20] ;  /* 0x00016400ff0477ac */ /* 0x000e620008000800 */
[----:B------:R-:W1:Y:S01]  /*1590*/  LDCU.64 UR8, c[0x0][0xb28] ;  /* 0x00016500ff0877ac */ /* 0x000e620008000a00 */
[----:B--2---:R-:W-:Y:S02]  /*15a0*/  UISETP.NE.AND UP0, UPT, UR14, 0x1, UPT ;  /* 0x000000010e00788c */ /* 0x004fe4000bf05270 */
[----:B----4-:R-:W-:Y:S02]  /*15b0*/  UIMAD.WIDE.U32 UR10, UR5, UR15, URZ ;  /* 0x0000000f050a72a5 */ /* 0x010fe4000f8e00ff */
[----:B---3--:R-:W-:-:S02]  /*15c0*/  UIMAD.WIDE.U32 UR18, UR6, UR12, URZ ;  /* 0x0000000c061272a5 */ /* 0x008fc4000f8e00ff */
[----:B-1----:R-:W-:Y:S02]  /*15d0*/  UISETP.NE.AND UP1, UPT, UR28, 0x1, UPT ;  /* 0x000000011c00788c */ /* 0x002fe4000bf25270 */
[----:B------:R-:W-:Y:S01]  /*15e0*/  UISETP.NE.AND UP2, UPT, UR23, 0x1, UPT ;  /* 0x000000011700788c */ /* 0x000fe2000bf45270 */
[----:B------:R-:W-:Y:S02]  /*15f0*/  UMOV UR10, UR11 ;  /* 0x0000000b000a7c82 */ /* 0x000fe40008000000 */
[----:B------:R-:W-:Y:S01]  /*1600*/  UMOV UR18, UR19 ;  /* 0x0000001300127c82 */ /* 0x000fe20008000000 */
[----:B------:R-:W-:Y:S02]  /*1610*/  @UP0 USHF.R.U32.HI UR5, URZ, UR4, UR10 ;  /* 0x00000004ff050299 */ /* 0x000fe4000801160a */
[----:B------:R-:W-:Y:S02]  /*1620*/  UIMAD.WIDE.U32 UR20, UR26, UR15, URZ ;  /* 0x0000000f1a1472a5 */ /* 0x000fe4000f8e00ff */
[----:B------:R-:W-:-:S02]  /*1630*/  UIMAD.WIDE.U32 UR10, UR5, UR8, URZ ;  /* 0x00000008050a72a5 */ /* 0x000fc4000f8e00ff */
[----:B------:R-:W-:Y:S02]  /*1640*/  @UP1 USHF.R.U32.HI UR6, URZ, UR13, UR18 ;  /* 0x0000000dff061299 */ /* 0x000fe40008011612 */
[----:B------:R-:W-:Y:S02]  /*1650*/  UIMAD.WIDE.U32 UR16, UR31, UR12, URZ ;  /* 0x0000000c1f1072a5 */ /* 0x000fe4000f8e00ff */
[----:B------:R-:W-:Y:S01]  /*1660*/  UIMAD.WIDE.U32 UR18, UR6, UR8, URZ ;  /* 0x00000008061272a5 */ /* 0x000fe2000f8e00ff */
[----:B------:R-:W-:Y:S01]  /*1670*/  UMOV UR20, UR21 ;  /* 0x0000001500147c82 */ /* 0x000fe20008000000 */
[----:B------:R-:W-:Y:S01]  /*1680*/  UMOV UR10, UR11 ;  /* 0x0000000b000a7c82 */ /* 0x000fe20008000000 */
[----:B------:R-:W-:Y:S02]  /*1690*/  USHF.R.U32.HI UR20, URZ, UR4, UR20 ;  /* 0x00000004ff147299 */ /* 0x000fe40008011614 */
[----:B------:R-:W-:Y:S02]  /*16a0*/  @UP2 USHF.R.U32.HI UR5, URZ, UR9, UR10 ;  /* 0x00000009ff052299 */ /* 0x000fe4000801160a */
[----:B------:R-:W-:Y:S01]  /*16b0*/  UMOV UR7, UR19 ;  /* 0x0000001300077c82 */ /* 0x000fe20008000000 */
[----:B------:R-:W-:Y:S01]  /*16c0*/  UMOV UR16, UR17 ;  /* 0x0000001100107c82 */ /* 0x000fe20008000000 */
[----:B------:R-:W-:-:S02]  /*16d0*/  @UP2 USHF.R.U32.HI UR6, URZ, UR9, UR7 ;  /* 0x00000009ff062299 */ /* 0x000fc40008011607 */
[----:B------:R-:W-:Y:S02]  /*16e0*/  USHF.R.U32.HI UR16, URZ, UR13, UR16 ;  /* 0x0000000dff107299 */ /* 0x000fe40008011610 */
[----:B------:R-:W-:Y:S02]  /*16f0*/  USEL UR4, UR26, UR20, !UP0 ;  /* 0x000000141a047287 */ /* 0x000fe4000c000000 */
[----:B------:R-:W-:Y:S02]  /*1700*/  UIMAD UR7, UR5, UR23, URZ ;  /* 0x00000017050772a4 */ /* 0x000fe4000f8e02ff */
[----:B------:R-:W-:Y:S02]  /*1710*/  USEL UR5, UR31, UR16, !UP1 ;  /* 0x000000101f057287 */ /* 0x000fe4000c800000 */
[----:B------:R-:W-:Y:S02]  /*1720*/  UIMAD UR12, UR6, UR23, URZ ;  /* 0x00000017060c72a4 */ /* 0x000fe4000f8e02ff */
[----:B------:R-:W-:-:S02]  /*1730*/  UISETP.GE.AND UP0, UPT, UR4, UR7, UPT ;  /* 0x000000070400728c */ /* 0x000fc4000bf06270 */
[----:B------:R-:W-:Y:S02]  /*1740*/  UIMAD.WIDE.U32 UR10, UR4, UR8, URZ ;  /* 0x00000008040a72a5 */ /* 0x000fe4000f8e00ff */
[----:B------:R-:W-:Y:S02]  /*1750*/  UISETP.GE.OR UP0, UPT, UR5, UR12, UP0 ;  /* 0x0000000c0500728c */ /* 0x000fe40008706670 */
[----:B------:R-:W-:Y:S02]  /*1760*/  UIMAD.WIDE.U32 UR12, UR5, UR8, URZ ;  /* 0x00000008050c72a5 */ /* 0x000fe4000f8e00ff */
[----:B------:R-:W-:Y:S01]  /*1770*/  UIADD3 UR10, UPT, UPT, -UR4, URZ, URZ ;  /* 0x000000ff040a7290 */ /* 0x000fe2000fffe1ff */
[----:B------:R-:W-:Y:S01]  /*1780*/  UMOV UR8, UR11 ;  /* 0x0000000b00087c82 */ /* 0x000fe20008000000 */
[----:B------:R-:W-:Y:S02]  /*1790*/  UIADD3 UR20, UPT, UPT, -UR5, URZ, URZ ;  /* 0x000000ff05147290 */ /* 0x000fe4000fffe1ff */
[----:B------:R-:W-:-:S03]  /*17a0*/  USHF.R.U32.HI UR8, URZ, UR9, UR8 ;  /* 0x00000009ff087299 */ /* 0x000fc60008011608 */
[----:B------:R-:W-:Y:S01]  /*17b0*/  @!UP0 UMOV UR7, UR13 ;  /* 0x0000000d00078c82 */ /* 0x000fe20008000000 */
[----:B------:R-:W-:Y:S02]  /*17c0*/  UIMAD UR26, UR14, UR10, UR26 ;  /* 0x0000000a0e1a72a4 */ /* 0x000fe4000f8e021a */
[----:B------:R-:W-:Y:S02]  /*17d0*/  USEL UR8, UR4, UR8, !UP2 ;  /* 0x0000000804087287 */ /* 0x000fe4000d000000 */
[----:B------:R-:W-:Y:S02]  /*17e0*/  @!UP0 USHF.R.U32.HI UR7, URZ, UR9, UR7 ;  /* 0x00000009ff078299 */ /* 0x000fe40008011607 */
[----:B------:R-:W-:Y:S02]  /*17f0*/  UIADD3 UR9, UPT, UPT, -UR8, URZ, URZ ;  /* 0x000000ff08097290 */ /* 0x000fe4000fffe1ff */
[----:B------:R-:W-:Y:S02]  /*1800*/  @!UP0 USEL UR7, UR5, UR7, !UP2 ;  /* 0x0000000705078287 */ /* 0x000fe4000d000000 */
[----:B------:R-:W-:-:S02]  /*1810*/  UIMAD UR9, UR23, UR9, UR4 ;  /* 0x00000009170972a4 */ /* 0x000fc4000f8e0204 */
[----:B------:R-:W-:Y:S02]  /*1820*/  @!UP0 UIADD3 UR8, UPT, UPT, UR8, -UR7, URZ ;  /* 0x8000000708088290 */ /* 0x000fe4000fffe0ff */
[----:B------:R-:W-:Y:S02]  /*1830*/  @!UP0 UIMAD UR6, UR9, UR6, UR7 ;  /* 0x00000006090682a4 */ /* 0x000fe4000f8e0207 */
[----:B------:R-:W-:Y:S02]  /*1840*/  @!UP0 UIMAD UR4, UR8, UR23, UR5 ;  /* 0x00000017080482a4 */ /* 0x000fe4000f8e0205 */
[----:B------:R-:W-:Y:S02]  /*1850*/  UIMAD UR20, UR28, UR20, UR31 ;  /* 0x000000141c1472a4 */ /* 0x000fe4000f8e021f */
[----:B------:R-:W-:Y:S01]  /*1860*/  UIMAD UR26, UR4, UR14, UR26 ;  /* 0x0000000e041a72a4 */ /* 0x000fe2000f8e021a */
[----:B------:R-:W-:Y:S02]  /*1870*/  @!UP0 UMOV UR5, UR6 ;  /* 0x0000000600058c82 */ /* 0x000fe40008000000 */
[----:B------:R-:W-:-:S12]  /*1880*/  UIMAD UR20, UR5, UR28, UR20 ;  /* 0x0000001c051472a4 */ /* 0x000fd8000f8e0214 */
.L_x_18:
[----:B------:R-:W-:-:S09]  /*1890*/  UISETP.NE.AND UP0, UPT, UR29, 0x1, UPT ;  /* 0x000000011d00788c */ /* 0x000fd2000bf05270 */
[----:B------:R-:W-:Y:S05]  /*18a0*/  BRA.U UP0, `(.L_x_19) ;  /* 0x0000000100447547 */ /* 0x000fea000b800000 */
[----:B------:R-:W2:Y:S01]  /*18b0*/  LDCU.128 UR8, c[0x0][0xb10] ;  /* 0x00016200ff0877ac */ /* 0x000ea20008000c00 */
[----:B------:R-:W3:Y:S01]  /*18c0*/  LDCU UR12, c[0x0][0xb0c] ;  /* 0x00016180ff0c77ac */ /* 0x000ee20008000800 */
[----:B------:R-:W4:Y:S01]  /*18d0*/  LDCU UR13, c[0x0][0xb20] ;  /* 0x00016400ff0d77ac */ /* 0x000f220008000800 */
[----:B--2---:R-:W-:Y:S02]  /*18e0*/  UIMAD.WIDE.U32 UR6, UR20, UR8, URZ ;  /* 0x00000008140672a5 */ /* 0x004fe4000f8e00ff */
[----:B------:R-:W-:Y:S02]  /*18f0*/  UIMAD.WIDE.U32 UR4, UR26, UR11, URZ ;  /* 0x0000000b1a0472a5 */ /* 0x000fe4000f8e00ff */
[----:B---3--:R-:W-:Y:S02]  /*1900*/  UISETP.NE.AND UP1, UPT, UR12, 0x1, UPT ;  /* 0x000000010c00788c */ /* 0x008fe4000bf25270 */
[----:B------:R-:W-:Y:S01]  /*1910*/  UISETP.NE.AND UP0, UPT, UR10, 0x1, UPT ;  /* 0x000000010a00788c */ /* 0x000fe2000bf05270 */
[----:B------:R-:W-:-:S02]  /*1920*/  UMOV UR6, UR7 ;  /* 0x0000000700067c82 */ /* 0x000fc40008000000 */
[----:B------:R-:W-:Y:S01]  /*1930*/  UMOV UR4, UR5 ;  /* 0x0000000500047c82 */ /* 0x000fe20008000000 */
[----:B------:R-:W-:Y:S02]  /*1940*/  USHF.R.U32.HI UR6, URZ, UR9, UR6 ;  /* 0x00000009ff067299 */ /* 0x000fe40008011606 */
[----:B----4-:R-:W-:Y:S02]  /*1950*/  USHF.R.U32.HI UR4, URZ, UR13, UR4 ;  /* 0x0000000dff047299 */ /* 0x010fe40008011604 */
[----:B------:R-:W-:Y:S02]  /*1960*/  USEL UR5, UR20, UR6, !UP1 ;  /* 0x0000000614057287 */ /* 0x000fe4000c800000 */
[----:B------:R-:W-:-:S04]  /*1970*/  USEL UR4, UR26, UR4, !UP0 ;  /* 0x000000041a047287 */ /* 0x000fc8000c000000 */
[----:B------:R-:W-:Y:S02]  /*1980*/  UIADD3 UR6, UPT, UPT, -UR4, UR5, URZ ;  /* 0x0000000504067290 */ /* 0x000fe4000fffe1ff */
[----:B------:R-:W-:Y:S02]  /*1990*/  UIADD3 UR4, UPT, UPT, UR4, -UR5, URZ ;  /* 0x8000000504047290 */ /* 0x000fe4000fffe0ff */
[----:B------:R-:W-:Y:S02]  /*19a0*/  UIMAD UR26, UR6, UR10, UR26 ;  /* 0x0000000a061a72a4 */ /* 0x000fe4000f8e021a */
[----:B------:R-:W-:-:S12]  /*19b0*/  UIMAD UR20, UR4, UR12, UR20 ;  /* 0x0000000c041472a4 */ /* 0x000fd8000f8e0214 */
.L_x_19:
[----:B------:R-:W-:-:S09]  /*19c0*/  UISETP.EQ.U32.AND UP0, UPT, UR33, 0x1, UPT ;  /* 0x000000012100788c */ /* 0x000fd2000bf02070 */
[----:B------:R-:W-:Y:S05]  /*19d0*/  BRA.U !UP0, `(.L_x_20) ;  /* 0x00000001080c7547 */ /* 0x000fea000b800000 */
[----:B------:R-:W-:Y:S01]  /*19e0*/  UCGABAR_WAIT ;  /* 0x0000000000007dc7 */ /* 0x000fe20008000000 */
[----:B------:R-:W-:Y:S01]  /*19f0*/  CCTL.IVALL ;  /* 0x00000000ff00798f */ /* 0x000fe20002000000 */
[----:B------:R-:W-:Y:S05]  /*1a00*/  BRA `(.L_x_21) ;  /* 0x0000000000047947 */ /* 0x000fea0003800000 */
.L_x_20:
[----:B------:R-:W-:Y:S06]  /*1a10*/  BAR.SYNC.DEFER_BLOCKING 0x0 ;  /* 0x0000000000007b1d */ /* 0x000fec0000010000 */
.L_x_21:
[----:B------:R-:W-:Y:S05]  /*1a20*/  BRA.U UP3, `(.L_x_22) ;  /* 0x0000001503947547 */ /* 0x000fea000b800000 */
[----:B------:R-:W2:Y:S01]  /*1a30*/  S2UR UR4, SR_CgaCtaId ;  /* 0x00000000000479c3 */ /* 0x000ea20000008800 */
[----:B------:R-:W3:Y:S01]  /*1a40*/  LDCU UR7, c[0x0][0x38c] ;  /* 0x00007180ff0777ac */ /* 0x000ee20008000800 */
[----:B------:R-:W-:Y:S01]  /*1a50*/  PLOP3.LUT P1, PT, PT, PT, UP5, 0x80, 0x8 ;  /* 0x000000000008781c */ /* 0x000fe20003f2f058 */
[----:B------:R-:W-:Y:S01]  /*1a60*/  IMAD.MOV.U32 R12, RZ, RZ, 0x1 ;  /* 0x00000001ff0c7424 */ /* 0x000fe200078e00ff */
[----:B------:R-:W-:Y:S01]  /*1a70*/  ISETP.NE.AND P2, PT, R0, RZ, P3 ;  /* 0x000000ff0000720c */ /* 0x000fe20001f45270 */
[----:B------:R-:W-:Y:S01]  /*1a80*/  UMOV UR13, 0x400 ;  /* 0x00000400000d7882 */ /* 0x000fe20000000000 */
[----:B------:R-:W-:Y:S01]  /*1a90*/  UISETP.NE.AND UP0, UPT, UR22, URZ, UPT ;  /* 0x000000ff1600728c */ /* 0x000fe2000bf05270 */
[----:B------:R-:W-:Y:S01]  /*1aa0*/  PLOP3.LUT P1, PT, P1, PT, PT, 0x8, 0x80 ;  /* 0x000000000080781c */ /* 0x000fe20000f2e170 */
[----:B------:R-:W-:Y:S01]  /*1ab0*/  USHF.L.U32 UR6, UR31, 0x7, URZ ;  /* 0x000000071f067899 */ /* 0x000fe200080006ff */
[----:B------:R-:W-:Y:S01]  /*1ac0*/  CS2R R10, SRZ ;  /* 0x00000000000a7805 */ /* 0x000fe2000001ff00 */
[----:B------:R-:W-:Y:S01]  /*1ad0*/  USEL UR21, UR54, 0x2, UP0 ;  /* 0x0000000236157887 */ /* 0x000fe20008000000 */
[----:B------:R-:W-:Y:S01]  /*1ae0*/  IMAD.MOV.U32 R9, RZ, RZ, RZ ;  /* 0x000000ffff097224 */ /* 0x000fe200078e00ff */
[----:B------:R-:W-:Y:S01]  /*1af0*/  USHF.L.U32 UR47, UR31, 0x6, URZ ;  /* 0x000000061f2f7899 */ /* 0x000fe200080006ff */
[----:B------:R-:W-:Y:S01]  /*1b00*/  IMAD.MOV.U32 R8, RZ, RZ, 0x1 ;  /* 0x00000001ff087424 */ /* 0x000fe200078e00ff */
[----:B------:R-:W4:Y:S02]  /*1b10*/  LDCU UR42, c[0x0][0x370] ;  /* 0x00006e00ff2a77ac */ /* 0x000f240008000800 */
[----:B------:R-:W-:-:S02]  /*1b20*/  ULOP3.LUT UR47, UR47, 0x40, URZ, 0xc0, !UPT ;  /* 0x000000402f2f7892 */ /* 0x000fc4000f8ec0ff */
[----:B---3--:R-:W-:Y:S02]  /*1b30*/  UIADD3 UR5, UPT, UPT, UR7, 0x1f, URZ ;  /* 0x0000001f07057890 */ /* 0x008fe4000fffe0ff */
[----:B------:R-:W-:Y:S02]  /*1b40*/  UIADD3 UR50, UPT, UPT, UR7, 0x3e, URZ ;  /* 0x0000003e07327890 */ /* 0x000fe4000fffe0ff */
[----:B--2---:R-:W-:Y:S02]  /*1b50*/  ULEA UR13, UR4, UR13, 0x18 ;  /* 0x0000000d040d7291 */ /* 0x004fe4000f8ec0ff */
[----:B------:R-:W-:Y:S02]  /*1b60*/  USHF.R.S32.HI UR4, URZ, 0x1f, UR5 ;  /* 0x0000001fff047899 */ /* 0x000fe40008011405 */
[----:B------:R-:W-:Y:S02]  /*1b70*/  UIADD3 UR7, UPT, UPT, UR7, -0x1, URZ ;  /* 0xffffffff07077890 */ /* 0x000fe4000fffe0ff */
[----:B------:R-:W-:-:S02]  /*1b80*/  ULEA.HI UR4, UR4, UR5, URZ, 0x5 ;  /* 0x0000000504047291 */ /* 0x000fc4000f8f28ff */
[----:B------:R-:W-:Y:S02]  /*1b90*/  UISETP.GE.U32.AND UP1, UPT, UR7, -0x3f, UPT ;  /* 0xffffffc10700788c */ /* 0x000fe4000bf26070 */
[----:B------:R-:W-:Y:S02]  /*1ba0*/  USHF.R.S32.HI UR44, URZ, 0x5, UR4 ;  /* 0x00000005ff2c7899 */ /* 0x000fe40008011404 */
[----:B------:R-:W-:Y:S02]  /*1bb0*/  ULOP3.LUT UR5, UR6, 0x80, URZ, 0xc0, !UPT ;  /* 0x0000008006057892 */ /* 0x000fe4000f8ec0ff */
[----:B------:R-:W-:Y:S02]  /*1bc0*/  UISETP.LT.U32.AND UP0, UPT, UR44, 0x8, UPT ;  /* 0x000000082c00788c */ /* 0x000fe4000bf01070 */
[----:B------:R-:W-:Y:S02]  /*1bd0*/  ULEA UR38, UR30, UR13, 0x2 ;  /* 0x0000000d1e267291 */ /* 0x000fe4000f8e10ff */
[----:B------:R-:W-:-:S02]  /*1be0*/  USEL UR43, UR44, 0x8, UP0 ;  /* 0x000000082c2b7887 */ /* 0x000fc40008000000 */
[----:B------:R-:W-:Y:S02]  /*1bf0*/  ULEA UR37, UR27, UR13, 0x2 ;  /* 0x0000000d1b257291 */ /* 0x000fe4000f8e10ff */
[----:B------:R-:W-:Y:S02]  /*1c00*/  UIADD3 UR4, UPT, UPT, UR43, -0x1, URZ ;  /* 0xffffffff2b047890 */ /* 0x000fe4000fffe0ff */
[----:B------:R-:W-:Y:S01]  /*1c10*/  @UP1 UIADD3 UR4, UPT, UPT, UR43, URZ, URZ ;  /* 0x000000ff2b041290 */ /* 0x000fe2000fffe0ff */
[----:B------:R-:W2:Y:S01]  /*1c20*/  LDCU.64 UR28, c[0x0][0x348] ;  /* 0x00006900ff1c77ac */ /* 0x000ea20008000a00 */
[----:B------:R-:W3:Y:S01]  /*1c30*/  LDCU UR41, c[0x0][0x374] ;  /* 0x00006e80ff2977ac */ /* 0x000ee20008000800 */
[----:B------:R-:W-:Y:S02]  /*1c40*/  ULEA UR48, UR48, UR5, 0x6 ;  /* 0x0000000530307291 */ /* 0x000fe4000f8e30ff */
[----:B------:R-:W-:Y:S02]  /*1c50*/  ULEA UR47, UR32, UR47, 0x5 ;  /* 0x0000002f202f7291 */ /* 0x000fe4000f8e28ff */
[----:B------:R-:W-:-:S02]  /*1c60*/  UIADD3 UR38, UPT, UPT, UR38, 0x8400, URZ ;  /* 0x0000840026267890 */ /* 0x000fc4000fffe0ff */
[----:B------:R-:W-:Y:S02]  /*1c70*/  UIADD3 UR37, UPT, UPT, UR37, 0x18400, URZ ;  /* 0x0001840025257890 */ /* 0x000fe4000fffe0ff */
[----:B------:R-:W-:Y:S02]  /*1c80*/  UIADD3 UR49, UPT, UPT, UR44, -UR43, URZ ;  /* 0x8000002b2c317290 */ /* 0x000fe4000fffe0ff */
[----:B------:R-:W-:Y:S02]  /*1c90*/  UIADD3 UR31, UPT, UPT, UR4, 0x1, URZ ;  /* 0x00000001041f7890 */ /* 0x000fe4000fffe0ff */
[----:B------:R-:W-:Y:S01]  /*1ca0*/  UIADD3 UR46, UPT, UPT, -UR4, URZ, URZ ;  /* 0x000000ff042e7290 */ /* 0x000fe2000fffe1ff */
[----:B----4-:R-:W-:-:S11]  /*1cb0*/  UMOV UR6, URZ ;  /* 0x000000ff00067c82 */ /* 0x010fd60008000000 */
.L_x_42:
[----:B------:R-:W4:Y:S02]  /*1cc0*/  S2UR UR4, SR_CgaCtaId ;  /* 0x00000000000479c3 */ /* 0x000f240000008800 */
[----:B----4-:R-:W-:-:S09]  /*1cd0*/  UISETP.NE.AND UP0, UPT, UR4, URZ, UPT ;  /* 0x000000ff0400728c */ /* 0x010fd2000bf05270 */
[----:B-1----:R-:W-:Y:S05]  /*1ce0*/  BRA.U UP0, `(.L_x_23) ;  /* 0x0000000100287547 */ /* 0x002fea000b800000 */
[----:B------:R-:W-:Y:S02]  /*1cf0*/  LEA R0, R9, UR13, 0x3 ;  /* 0x0000000d09007c11 */ /* 0x000fe4000f8e18ff */
[----:B------:R-:W-:-:S04]  /*1d00*/  SHF.L.U32 R3, R8, 0x1f, RZ ;  /* 0x0000001f08037819 */ /* 0x000fc800000006ff */
[----:B------:R-:W4:Y:S02]  /*1d10*/  SYNCS.PHASECHK.TRANS64.TRYWAIT P0, [R0+URZ+0x140], R3 ;  /* 0x00014003000075a7 */ /* 0x000f2400080011ff */
[----:B----4-:R-:W-:Y:S05]  /*1d20*/  @!P0 BRA `(.L_x_24) ;  /* 0x000000a800108947 */ /* 0x010fea0003800000 */
.L_x_189:
[----:B------:R1:W-:Y:S01]  /*1d30*/  SYNCS.ARRIVE.TRANS64.A1T0 RZ, [R0+URZ+0x130], RZ ;  /* 0x000130ff00ff79a7 */ /* 0x0003e200081000ff */
[----:B------:R-:W-:-:S05]  /*1d40*/  VIADD R9, R9, 0x1 ;  /* 0x0000000109097836 */ /* 0x000fca0000000000 */
[----:B------:R-:W-:-:S04]  /*1d50*/  ISETP.NE.AND P0, PT, R9, 0x2, PT ;  /* 0x000000020900780c */ /* 0x000fc80003f05270 */
[----:B----4-:R-:W-:Y:S02]  /*1d60*/  SEL R3, RZ, 0x1, P0 ;  /* 0x00000001ff037807 */ /* 0x010fe40000000000 */
[----:B------:R-:W-:Y:S02]  /*1d70*/  SEL R9, R9, RZ, P0 ;  /* 0x000000ff09097207 */ /* 0x000fe40000000000 */
[----:B------:R-:W-:-:S07]  /*1d80*/  LOP3.LUT R8, R8, R3, RZ, 0x3c, !PT ;  /* 0x0000000308087212 */ /* 0x000fce00078e3cff */
.L_x_23:
[----:B------:R-:W-:Y:S01]  /*1d90*/  ULEA UR4, UR6, UR13, 0x3 ;  /* 0x0000000d06047291 */ /* 0x000fe2000f8e18ff */
[----:B-1----:R-:W-:Y:S01]  /*1da0*/  SHF.L.U32 R0, R12, 0x1f, RZ ;  /* 0x0000001f0c007819 */ /* 0x002fe200000006ff */
[----:B------:R-:W-:Y:S02]  /*1db0*/  UISETP.GE.U32.AND UP0, UPT, UR50, 0x3f, UPT ;  /* 0x0000003f3200788c */ /* 0x000fe4000bf06070 */
[----:B------:R-:W-:Y:S01]  /*1dc0*/  ULEA UR11, UR26, UR48, 0x8 ;  /* 0x000000301a0b7291 */ /* 0x000fe2000f8e40ff */
[----:B------:R-:W-:-:S04]  /*1dd0*/  UMOV UR7, URZ ;  /* 0x000000ff00077c82 */ /* 0x000fc80008000000 */
[----:B------:R1:W4:Y:S01]  /*1de0*/  SYNCS.PHASECHK.TRANS64.TRYWAIT P0, [UR4+0x40], R0 ;  /* 0x00004000ff0075a7 */ /* 0x0003220008001104 */
[----:B------:R-:W-:-:S04]  /*1df0*/  ULEA.HI UR4, UR20, UR20, URZ, 0x1 ;  /* 0x0000001414047291 */ /* 0x000fc8000f8f08ff */
[----:B------:R-:W-:-:S04]  /*1e00*/  USHF.L.U32 UR4, UR4, 0x6, URZ ;  /* 0x0000000604047899 */ /* 0x000fc800080006ff */
[----:B------:R-:W-:-:S04]  /*1e10*/  ULOP3.LUT UR35, UR4, 0xffffff80, URZ, 0xc0, !UPT ;  /* 0xffffff8004237892 */ /* 0x000fc8000f8ec0ff */
[----:B------:R-:W-:Y:S01]  /*1e20*/  UIADD3 UR35, UPT, UPT, UR47, UR35, URZ ;  /* 0x000000232f237290 */ /* 0x000fe2000fffe0ff */
[----:B------:R-:W-:Y:S11]  /*1e30*/  BRA.U !UP0, `(.L_x_25) ;  /* 0x0000000108d07547 */ /* 0x000ff6000b800000 */
[----:B------:R-:W-:Y:S01]  /*1e40*/  UMOV UR17, UR46 ;  /* 0x0000002e00117c82 */ /* 0x000fe20008000000 */
[----:B------:R-:W-:Y:S01]  /*1e50*/  UMOV UR4, UR6 ;  /* 0x0000000600047c82 */ /* 0x000fe20008000000 */
[----:B------:R-:W-:-:S05]  /*1e60*/  UMOV UR34, URZ ;  /* 0x000000ff00227c82 */ /* 0x000fca0008000000 */
.L_x_31:
[----:B------:R-:W-:Y:S01]  /*1e70*/  ULEA UR33, UR4, UR13, 0x3 ;  /* 0x0000000d04217291 */ /* 0x000fe2000f8e18ff */
[----:B------:R-:W-:Y:S01]  /*1e80*/  @P3 MOV R2, 0xc000 ;  /* 0x0000c00000023802 */ /* 0x000fe20000000f00 */
[----:B--2-4-:R-:W-:Y:S10]  /*1e90*/  @P0 BRA `(.L_x_26) ;  /* 0x00000000000c0947 */ /* 0x014ff40003800000 */
[----:B------:R-:W-:-:S04]  /*1ea0*/  SHF.L.U32 R3, R12, 0x1f, RZ ;  /* 0x0000001f0c037819 */ /* 0x000fc800000006ff */
[----:B------:R-:W4:Y:S02]  /*1eb0*/  SYNCS.PHASECHK.TRANS64.TRYWAIT P0, [UR33+0x40], R3 ;  /* 0x00004003ff0075a7 */ /* 0x000f240008001121 */
[----:B----4-:R-:W-:Y:S05]  /*1ec0*/  @!P0 BRA `(.L_x_27) ;  /* 0x000000a400bc8947 */ /* 0x010fea0003800000 */
.L_x_26:
[----:B------:R4:W-:Y:S01]  /*1ed0*/  @P3 SYNCS.ARRIVE.TRANS64 RZ, [UR33], R2 ;  /* 0x00000002ffff39a7 */ /* 0x0009e20008000021 */
[----:B------:R-:W-:Y:S02]  /*1ee0*/  ULOP3.LUT UR5, UR21, 0x2, URZ, 0xfc, !UPT ;  /* 0x0000000215057892 */ /* 0x000fe4000f8efcff */
[----:B------:R-:W-:Y:S02]  /*1ef0*/  UIADD3 UR17, UPT, UPT, UR17, 0x1, URZ ;  /* 0x0000000111117890 */ /* 0x000fe4000fffe0ff */
[----:B------:R-:W-:Y:S02]  /*1f00*/  UISETP.NE.AND UP0, UPT, UR5, 0x2, UPT ;  /* 0x000000020500788c */ /* 0x000fe4000bf05270 */
[----:B------:R-:W-:-:S07]  /*1f10*/  UISETP.NE.AND UP2, UPT, UR17, 0x1, UPT ;  /* 0x000000011100788c */ /* 0x000fce000bf45270 */
[----:B------:R-:W-:Y:S05]  /*1f20*/  BRA.U UP0, `(.L_x_28) ;  /* 0x0000000100047547 */ /* 0x000fea000b800000 */
[----:B--23--:R-:W-:Y:S05]  /*1f30*/  BPT.TRAP 0x1 ;  /* 0x000000040000795c */ /* 0x00cfea0000300000 */
.L_x_28:
[----:B------:R-:W-:Y:S04]  /*1f40*/  BSSY.RECONVERGENT B0, `(.L_x_29) ;  /* 0x0000003000007945 */ /* 0x000fe80003800200 */
[----:B------:R-:W-:Y:S05]  /*1f50*/  @!P2 BRA `(.L_x_30) ;  /* 0x000000000004a947 */ /* 0x000fea0003800000 */
[----:B--23--:R-:W-:Y:S05]  /*1f60*/  BPT.TRAP 0x1 ;  /* 0x000000040000795c */ /* 0x00cfea0000300000 */
.L_x_30:
[----:B--23--:R-:W-:Y:S05]  /*1f70*/  BSYNC.RECONVERGENT B0 ;  /* 0x0000000000007941 */ /* 0x00cfea0003800200 */
.L_x_29:
[----:B------:R-:W-:Y:S02]  /*1f80*/  UIADD3 UR5, UPT, UPT, UR4, 0x1, URZ ;  /* 0x0000000104057890 */ /* 0x000fe4000fffe0ff */
[----:B------:R-:W-:Y:S02]  /*1f90*/  ULEA UR32, UR4, UR30, 0xb ;  /* 0x0000001e04207291 */ /* 0x000fe4000f8e58ff */
[----:B------:R-:W-:Y:S02]  /*1fa0*/  UISETP.NE.AND UP0, UPT, UR5, 0x8, UPT ;  /* 0x000000080500788c */ /* 0x000fe4000bf05270 */
[----:B------:R-:W-:Y:S02]  /*1fb0*/  UIADD3 UR14, UP1, UPT, UR28, 0x80, URZ ;  /* 0x000000801c0e7890 */ /* 0x000fe4000ff3e0ff */
[----:B------:R-:W-:Y:S02]  /*1fc0*/  USEL UR7, URZ, 0x1, UP0 ;  /* 0x00000001ff077887 */ /* 0x000fe40008000000 */
[----:B------:R-:W-:-:S02]  /*1fd0*/  USEL UR6, UR5, URZ, UP0 ;  /* 0x000000ff05067287 */ /* 0x000fc40008000000 */
[----:B------:R-:W-:Y:S02]  /*1fe0*/  ULEA UR32, UR32, UR13, 0x2 ;  /* 0x0000000d20207291 */ /* 0x000fe4000f8e10ff */
[----:B------:R-:W-:Y:S01]  /*1ff0*/  ULEA UR5, UR6, UR13, 0x3 ;  /* 0x0000000d06057291 */ /* 0x000fe2000f8e18ff */
[----:B------:R-:W-:Y:S01]  /*2000*/  LOP3.LUT R12, R12, UR7, RZ, 0x3c, !PT ;  /* 0x000000070c0c7c12 */ /* 0x000fe2000f8e3cff */
[----:B------:R-:W-:Y:S02]  /*2010*/  ULOP3.LUT UR33, UR33, 0xfefffff8, URZ, 0xc0, !UPT ;  /* 0xfefffff821217892 */ /* 0x000fe4000f8ec0ff */
[----:B------:R-:W-:Y:S01]  /*2020*/  UIADD3.X UR15, UPT, UPT, URZ, UR29, URZ, UP1, !UPT ;  /* 0x0000001dff0f7290 */ /* 0x000fe20008ffe4ff */
[----:B-1----:R-:W-:Y:S01]  /*2030*/  SHF.L.U32 R0, R12, 0x1f, RZ ;  /* 0x0000001f0c007819 */ /* 0x002fe200000006ff */
[----:B------:R-:W-:Y:S02]  /*2040*/  UIADD3 UR32, UPT, UPT, UR32, 0x8400, URZ ;  /* 0x0000840020207890 */ /* 0x000fe4000fffe0ff */
[----:B------:R-:W-:Y:S01]  /*2050*/  UPRMT UR16, URZ, 0x5410, UR25 ;  /* 0x00005410ff107896 */ /* 0x000fe20008000019 */
[----:B------:R1:W2:Y:S01]  /*2060*/  SYNCS.PHASECHK.TRANS64.TRYWAIT P0, [UR5+0x40], R0 ;  /* 0x00004000ff0075a7 */ /* 0x0002a20008001105 */
[----:B------:R-:W-:-:S02]  /*2070*/  ULEA UR5, UR4, UR27, 0xc ;  /* 0x0000001b04057291 */ /* 0x000fc4000f8e60ff */
[----:B------:R-:W-:Y:S02]  /*2080*/  UIADD3 UR4, UP0, UPT, UR28, 0x180, URZ ;  /* 0x000001801c047890 */ /* 0x000fe4000ff1e0ff */
[----:B------:R-:W-:Y:S02]  /*2090*/  ULEA UR5, UR5, UR13, 0x2 ;  /* 0x0000000d05057291 */ /* 0x000fe4000f8e10ff */
[----:B------:R-:W-:Y:S02]  /*20a0*/  UPRMT UR7, URZ, 0x5410, UR24 ;  /* 0x00005410ff077896 */ /* 0x000fe40008000018 */
[----:B------:R-:W-:Y:S02]  /*20b0*/  UIADD3 UR8, UPT, UPT, UR5, 0x18400, URZ ;  /* 0x0001840005087890 */ /* 0x000fe4000fffe0ff */
[----:B------:R-:W-:Y:S01]  /*20c0*/  UIADD3.X UR5, UPT, UPT, URZ, UR29, URZ, UP0, !UPT ;  /* 0x0000001dff057290 */ /* 0x000fe200087fe4ff */
[----:B------:R-:W-:Y:S01]  /*20d0*/  UMOV UR18, 0x0 ;  /* 0x0000000000127882 */ /* 0x000fe20000000000 */
[----:B------:R-:W-:Y:S01]  /*20e0*/  UMOV UR19, 0x10000000 ;  /* 0x1000000000137882 */ /* 0x000fe20000000000 */
[----:B------:R-:W-:Y:S01]  /*20f0*/  UMOV UR10, UR34 ;  /* 0x00000022000a7c82 */ /* 0x000fe20008000000 */
[----:B------:R-:W-:Y:S01]  /*2100*/  UMOV UR12, UR36 ;  /* 0x00000024000c7c82 */ /* 0x000fe20008000000 */
[----:B------:R-:W-:Y:S01]  /*2110*/  UMOV UR9, UR33 ;  /* 0x0000002100097c82 */ /* 0x000fe20008000000 */
[----:B------:R3:W-:Y:S03]  /*2120*/  UTMALDG.3D.MULTICAST.2CTA [UR32], [UR14], UR16, desc[UR18] ;  /* 0x000012200e0073b4 */ /* 0x0007e60008211810 */
[----:B------:R4:W-:Y:S01]  /*2130*/  UTMALDG.3D.MULTICAST.2CTA [UR8], [UR4], UR7, desc[UR18] ;  /* 0x00001208040073b4 */ /* 0x0009e20008211807 */
[----:B---3--:R-:W-:Y:S01]  /*2140*/  UIADD3 UR34, UPT, UPT, UR34, 0x20, URZ ;  /* 0x0000002022227890 */ /* 0x008fe2000fffe0ff */
[----:B----4-:R-:W-:Y:S01]  /*2150*/  UMOV UR7, UR31 ;  /* 0x0000001f00077c82 */ /* 0x010fe20008000000 */
[----:B------:R-:W-:Y:S01]  /*2160*/  UMOV UR4, UR6 ;  /* 0x0000000600047c82 */ /* 0x000fe20008000000 */
[----:B-1----:R-:W-:Y:S09]  /*2170*/  BRA.U UP2, `(.L_x_31) ;  /* 0xfffffffd023c7547 */ /* 0x002ff2000b83ffff */
.L_x_25:
[----:B------:R-:W-:Y:S01]  /*2180*/  ULEA UR4, UR6, UR13, 0x3 ;  /* 0x0000000d06047291 */ /* 0x000fe2000f8e18ff */
[----:B-1----:R-:W-:Y:S01]  /*2190*/  SHF.L.U32 R0, R12, 0x1f, RZ ;  /* 0x0000001f0c007819 */ /* 0x002fe200000006ff */
[----:B------:R-:W-:Y:S01]  /*21a0*/  @!P1 SYNCS.ARRIVE.TRANS64.A1T0 RZ, [UR13+0xc8], RZ ;  /* 0x0000c8ffffff99a7 */ /* 0x000fe2000810000d */
[----:B------:R-:W-:-:S06]  /*21b0*/  UISETP.GT.AND UP0, UPT, UR44, UR43, UPT ;  /* 0x0000002b2c00728c */ /* 0x000fcc000bf04270 */
[----:B--2-4-:R1:W2:Y:S03]  /*21c0*/  SYNCS.PHASECHK.TRANS64.TRYWAIT P0, [UR4+0x40], R0 ;  /* 0x00004000ff0075a7 */ /* 0x0142a60008001104 */
[----:B------:R-:W-:Y:S05]  /*21d0*/  BRA.U !UP0, `(.L_x_32) ;  /* 0x0000000108c07547 */ /* 0x000fea000b800000 */
[----:B------:R-:W-:Y:S01]  /*21e0*/  UIADD3 UR26, UPT, UPT, UR49, UR7, URZ ;  /* 0x00000007311a7290 */ /* 0x000fe2000fffe0ff */
[----:B------:R-:W-:-:S11]  /*21f0*/  UMOV UR4, UR6 ;  /* 0x0000000600047c82 */ /* 0x000fd60008000000 */
.L_x_38:
[----:B------:R-:W-:Y:S01]  /*2200*/  ULEA UR17, UR4, UR13, 0x3 ;  /* 0x0000000d04117291 */ /* 0x000fe2000f8e18ff */
[----:B--2---:R-:W-:Y:S01]  /*2210*/  @P3 MOV R2, 0xc000 ;  /* 0x0000c00000023802 */ /* 0x004fe20000000f00 */
[----:B-12---:R-:W-:Y:S10]  /*2220*/  @P0 BRA `(.L_x_33) ;  /* 0x00000000000c0947 */ /* 0x006ff40003800000 */
[----:B------:R-:W-:-:S04]  /*2230*/  SHF.L.U32 R3, R12, 0x1f, RZ ;  /* 0x0000001f0c037819 */ /* 0x000fc800000006ff */
[----:B------:R-:W2:Y:S02]  /*2240*/  SYNCS.PHASECHK.TRANS64.TRYWAIT P0, [UR17+0x40], R3 ;  /* 0x00004003ff0075a7 */ /* 0x000ea40008001111 */
[----:B--2---:R-:W-:Y:S05]  /*2250*/  @!P0 BRA `(.L_x_34) ;  /* 0x000000a000f08947 */ /* 0x004fea0003800000 */
.L_x_33:
[----:B------:R2:W-:Y:S01]  /*2260*/  @P3 SYNCS.ARRIVE.TRANS64 RZ, [UR17], R2 ;  /* 0x00000002ffff39a7 */ /* 0x0005e20008000011 */
[----:B------:R-:W-:-:S04]  /*2270*/  ULOP3.LUT UR5, UR21, 0x2, URZ, 0xfc, !UPT ;  /* 0x0000000215057892 */ /* 0x000fc8000f8efcff */
[----:B------:R-:W-:-:S09]  /*2280*/  UISETP.NE.AND UP0, UPT, UR5, 0x2, UPT ;  /* 0x000000020500788c */ /* 0x000fd2000bf05270 */
[----:B------:R-:W-:Y:S05]  /*2290*/  BRA.U UP0, `(.L_x_35) ;  /* 0x0000000100047547 */ /* 0x000fea000b800000 */
[----:B---3--:R-:W-:Y:S05]  /*22a0*/  BPT.TRAP 0x1 ;  /* 0x000000040000795c */ /* 0x008fea0000300000 */
.L_x_35:
[----:B------:R-:W-:Y:S04]  /*22b0*/  BSSY.RECONVERGENT B0, `(.L_x_36) ;  /* 0x0000003000007945 */ /* 0x000fe80003800200 */
[----:B------:R-:W-:Y:S05]  /*22c0*/  @!P2 BRA `(.L_x_37) ;  /* 0x000000000004a947 */ /* 0x000fea0003800000 */
[----:B---3--:R-:W-:Y:S05]  /*22d0*/  BPT.TRAP 0x1 ;  /* 0x000000040000795c */ /* 0x008fea0000300000 */
.L_x_37:
[----:B---3--:R-:W-:Y:S05]  /*22e0*/  BSYNC.RECONVERGENT B0 ;  /* 0x0000000000007941 */ /* 0x008fea0003800200 */
.L_x_36:
[----:B------:R-:W-:Y:S02]  /*22f0*/  UIADD3 UR5, UPT, UPT, UR4, 0x1, URZ ;  /* 0x0000000104057890 */ /* 0x000fe4000fffe0ff */
[----:B------:R-:W-:Y:S02]  /*2300*/  UIADD3 UR14, UP1, UPT, UR28, 0x80, URZ ;  /* 0x000000801c0e7890 */ /* 0x000fe4000ff3e0ff */
[----:B------:R-:W-:Y:S02]  /*2310*/  UISETP.NE.AND UP0, UPT, UR5, 0x8, UPT ;  /* 0x000000080500788c */ /* 0x000fe4000bf05270 */
[----:B------:R-:W-:Y:S02]  /*2320*/  ULEA UR16, UR4, UR38, 0xd ;  /* 0x0000002604107291 */ /* 0x000fe4000f8e68ff */
[----:B------:R-:W-:Y:S02]  /*2330*/  USEL UR8, URZ, 0x1, UP0 ;  /* 0x00000001ff087887 */ /* 0x000fe40008000000 */
[----:B------:R-:W-:-:S02]  /*2340*/  USEL UR6, UR5, URZ, UP0 ;  /* 0x000000ff05067287 */ /* 0x000fc40008000000 */
[----:B------:R-:W-:Y:S02]  /*2350*/  UIADD3 UR22, UP0, UPT, UR28, 0x180, URZ ;  /* 0x000001801c167890 */ /* 0x000fe4000ff1e0ff */
[----:B------:R-:W-:Y:S01]  /*2360*/  ULEA UR5, UR6, UR13, 0x3 ;  /* 0x0000000d06057291 */ /* 0x000fe2000f8e18ff */
[----:B------:R-:W-:Y:S01]  /*2370*/  LOP3.LUT R12, R12, UR8, RZ, 0x3c, !PT ;  /* 0x000000080c0c7c12 */ /* 0x000fe2000f8e3cff */
[----:B------:R-:W-:Y:S02]  /*2380*/  ULEA UR8, UR4, UR37, 0xe ;  /* 0x0000002504087291 */ /* 0x000fe4000f8e70ff */
[----:B------:R-:W-:Y:S01]  /*2390*/  USHF.L.U32 UR18, UR7, 0x5, URZ ;  /* 0x0000000507127899 */ /* 0x000fe200080006ff */
[----:B-1----:R-:W-:Y:S01]  /*23a0*/  SHF.L.U32 R0, R12, 0x1f, RZ ;  /* 0x0000001f0c007819 */ /* 0x002fe200000006ff */
[----:B------:R-:W-:Y:S02]  /*23b0*/  ULOP3.LUT UR17, UR17, 0xfefffff8, URZ, 0xc0, !UPT ;  /* 0xfefffff811117892 */ /* 0x000fe4000f8ec0ff */
[----:B------:R-:W-:Y:S01]  /*23c0*/  UPRMT UR4, URZ, 0x5410, UR25 ;  /* 0x00005410ff047896 */ /* 0x000fe20008000019 */
[----:B------:R4:W1:Y:S01]  /*23d0*/  SYNCS.PHASECHK.TRANS64.TRYWAIT P0, [UR5+0x40], R0 ;  /* 0x00004000ff0075a7 */ /* 0x0008620008001105 */
[----:B------:R-:W-:-:S02]  /*23e0*/  UIADD3.X UR15, UPT, UPT, URZ, UR29, URZ, UP1, !UPT ;  /* 0x0000001dff0f7290 */ /* 0x000fc40008ffe4ff */
[----:B------:R-:W-:Y:S02]  /*23f0*/  UPRMT UR5, URZ, 0x5410, UR24 ;  /* 0x00005410ff057896 */ /* 0x000fe40008000018 */
[----:B------:R-:W-:Y:S01]  /*2400*/  UIADD3.X UR23, UPT, UPT, URZ, UR29, URZ, UP0, !UPT ;  /* 0x0000001dff177290 */ /* 0x000fe200087fe4ff */
[----:B------:R-:W-:Y:S01]  /*2410*/  UMOV UR32, 0x0 ;  /* 0x0000000000207882 */ /* 0x000fe20000000000 */
[----:B------:R-:W-:Y:S01]  /*2420*/  UMOV UR33, 0x10000000 ;  /* 0x1000000000217882 */ /* 0x000fe20000000000 */
[----:B------:R-:W-:Y:S01]  /*2430*/  UMOV UR19, UR35 ;  /* 0x0000002300137c82 */ /* 0x000fe20008000000 */
[----:B------:R-:W-:Y:S01]  /*2440*/  UMOV UR20, UR36 ;  /* 0x0000002400147c82 */ /* 0x000fe20008000000 */
[----:B------:R-:W-:Y:S01]  /*2450*/  UMOV UR12, UR36 ;  /* 0x00000024000c7c82 */ /* 0x000fe20008000000 */
[----:B------:R-:W-:Y:S01]  /*2460*/  UMOV UR9, UR17 ;  /* 0x0000001100097c82 */ /* 0x000fe20008000000 */
[----:B------:R-:W-:Y:S01]  /*2470*/  UMOV UR10, UR18 ;  /* 0x00000012000a7c82 */ /* 0x000fe20008000000 */
[----:B------:R3:W-:Y:S01]  /*2480*/  UTMALDG.3D.MULTICAST.2CTA [UR16], [UR14], UR4, desc[UR32] ;  /* 0x000020100e0073b4 */ /* 0x0007e20008211804 */
[----:B------:R-:W-:-:S04]  /*2490*/  UIADD3 UR7, UPT, UPT, UR7, 0x1, URZ ;  /* 0x0000000107077890 */ /* 0x000fc8000fffe0ff */
[----:B------:R-:W-:Y:S01]  /*24a0*/  UISETP.NE.AND UP0, UPT, UR7, UR26, UPT ;  /* 0x0000001a0700728c */ /* 0x000fe2000bf05270 */
[----:B------:R4:W-:Y:S01]  /*24b0*/  UTMALDG.3D.MULTICAST.2CTA [UR8], [UR22], UR5, desc[UR32] ;  /* 0x00002008160073b4 */ /* 0x0009e20008211805 */
[----:B---3--:R-:W-:-:S07]  /*24c0*/  UMOV UR4, UR6 ;  /* 0x0000000600047c82 */ /* 0x008fce0008000000 */
[----:B----4-:R-:W-:Y:S05]  /*24d0*/  BRA.U UP0, `(.L_x_38) ;  /* 0xfffffffd00487547 */ /* 0x010fea000b83ffff */
.L_x_32:
[C---:B------:R-:W-:Y:S01]  /*24e0*/  LEA R3, R11.reuse, UR13, 0x3 ;  /* 0x0000000d0b037c11 */ /* 0x040fe2000f8e18ff */
[----:B------:R-:W-:Y:S01]  /*24f0*/  NOP ;  /* 0x0000000000007918 */ /* 0x000fe20000000000 */
[----:B-1----:R-:W-:Y:S02]  /*2500*/  SHF.L.U32 R0, R10, 0x1f, RZ ;  /* 0x0000001f0a007819 */ /* 0x002fe400000006ff */
[----:B------:R-:W-:Y:S02]  /*2510*/  LEA R5, R11, UR13, 0x4 ;  /* 0x0000000d0b057c11 */ /* 0x000fe4000f8e20ff */
[----:B--2---:R-:W1:Y:S02]  /*2520*/  SYNCS.PHASECHK.TRANS64.TRYWAIT P0, [R3+URZ+0xd0], R0 ;  /* 0x0000d000030075a7 */ /* 0x004e6400080011ff */
[----:B-1----:R-:W-:Y:S05]  /*2530*/  @!P0 BRA `(.L_x_39) ;  /* 0x000000a000508947 */ /* 0x002fea0003800000 */
.L_x_192:
[----:B------:R-:W2:Y:S01]  /*2540*/  LDS.128 R4, [R5+0x160] ;  /* 0x0001600005047984 */ /* 0x000ea20000000c00 */
[----:B------:R-:W-:Y:S01]  /*2550*/  UISETP.GE.AND UP0, UPT, UR45, 0x1, UPT ;  /* 0x000000012d00788c */ /* 0x000fe2000bf06270 */
[----:B------:R-:W-:Y:S01]  /*2560*/  @!PT LDS RZ, [RZ] ;  /* 0x00000000fffff984 */ /* 0x000fe20000000800 */
[----:B------:R-:W-:Y:S01]  /*2570*/  @!PT LDS RZ, [RZ] ;  /* 0x00000000fffff984 */ /* 0x000fe20000000800 */
[----:B------:R-:W-:Y:S01]  /*2580*/  @!PT LDS RZ, [RZ] ;  /* 0x00000000fffff984 */ /* 0x000fe20000000800 */
[----:B------:R-:W-:Y:S01]  /*2590*/  @!PT LDS RZ, [RZ] ;  /* 0x00000000fffff984 */ /* 0x000fe20000000800 */
[----:B------:R4:W-:Y:S06]  /*25a0*/  MEMBAR.ALL.CTA ;  /* 0x0000000000007992 */ /* 0x0009ec0000008000 */
[----:B----4-:R-:W4:Y:S01]  /*25b0*/  FENCE.VIEW.ASYNC.S ;  /* 0x00000000000073c6 */ /* 0x010f220000000000 */
[----:B--2---:R-:W-:-:S13]  /*25c0*/  LOP3.LUT P0, RZ, R6, 0x1, RZ, 0xc0, !PT ;  /* 0x0000000106ff7812 */ /* 0x004fda000780c0ff */
[----:B----4-:R-:W-:Y:S01]  /*25d0*/  VOTEU.ANY UP1, P0 ;  /* 0x0000000000ff7886 */ /* 0x010fe20000020100 */
[----:B------:R-:W-:-:S13]  /*25e0*/  PLOP3.LUT P0, PT, PT, PT, UP1, 0x80, 0x8 ;  /* 0x000000000008781c */ /* 0x000fda0003f0f018 */
[----:B-1----:R-:W-:Y:S02]  /*25f0*/  @P0 LOP3.LUT R0, R5, 0xffff, RZ, 0xc0, !PT ;  /* 0x0000ffff05000812 */ /* 0x002fe400078ec0ff */
[----:B------:R-:W-:Y:S02]  /*2600*/  @P0 MOV R2, R4 ;  /* 0x0000000400020202 */ /* 0x000fe40000000f00 */
[----:B------:R-:W-:Y:S01]  /*2610*/  @P0 R2UR UR5, R0 ;  /* 0x00000000000502ca */ /* 0x000fe200000e0000 */
[----:B------:R-:W-:Y:S01]  /*2620*/  VIADD R0, R3, 0xe0 ;  /* 0x000000e003007836 */ /* 0x000fe20000000000 */
[----:B------:R-:W-:Y:S02]  /*2630*/  @P0 SHF.R.U32.HI R4, RZ, 0x10, R5 ;  /* 0x00000010ff040819 */ /* 0x000fe40000011605 */
[----:B------:R-:W-:Y:S02]  /*2640*/  @P0 R2UR UR7, R2 ;  /* 0x00000000020702ca */ /* 0x000fe400000e0000 */
[----:B------:R-:W-:-:S02]  /*2650*/  PRMT R0, RZ, 0x654, R0 ;  /* 0x00000654ff007816 */ /* 0x000fc40000000000 */
[----:B------:R-:W-:Y:S02]  /*2660*/  @P0 R2UR UR4, R4 ;  /* 0x00000000040402ca */ /* 0x000fe400000e0000 */
[----:B------:R1:W-:Y:S03]  /*2670*/  SYNCS.ARRIVE.TRANS64.RED.A1T0 RZ, [R0+URZ], RZ ;  /* 0x000000ff00ff79a7 */ /* 0x0003e600081004ff */
[----:B------:R-:W-:-:S04]  /*2680*/  @UP1 UMOV UR39, UR5 ;  /* 0x0000000500271c82 */ /* 0x000fc80008000000 */
[----:B------:R-:W-:-:S04]  /*2690*/  @UP1 UMOV UR40, UR7 ;  /* 0x0000000700281c82 */ /* 0x000fc80008000000 */
[----:B------:R-:W-:Y:S01]  /*26a0*/  @UP1 UMOV UR36, UR4 ;  /* 0x0000000400241c82 */ /* 0x000fe20008000000 */
[----:B------:R-:W-:Y:S05]  /*26b0*/  BRA.U !UP0, `(.L_x_40) ;  /* 0x0000000108d47547 */ /* 0x000fea000b800000 */
[----:B------:R-:W3:Y:S01]  /*26c0*/  LDCU.128 UR16, c[0x0][0xb10] ;  /* 0x00016200ff1077ac */ /* 0x000ee20008000c00 */
[----:B------:R-:W2:Y:S01]  /*26d0*/  LDCU UR12, c[0x0][0xb20] ;  /* 0x00016400ff0c77ac */ /* 0x000ea20008000800 */
[----:B------:R-:W4:Y:S01]  /*26e0*/  LDCU UR20, c[0x0][0xb0c] ;  /* 0x00016180ff1477ac */ /* 0x000f220008000800 */
[----:B------:R-:W1:Y:S01]  /*26f0*/  LDCU.64 UR8, c[0x0][0xb28] ;  /* 0x00016500ff0877ac */ /* 0x000e620008000a00 */
[----:B------:R-:W-:Y:S02]  /*2700*/  UISETP.NE.AND UP3, UPT, UR45, 0x1, UPT ;  /* 0x000000012d00788c */ /* 0x000fe4000bf65270 */
[----:B---3--:R-:W-:Y:S02]  /*2710*/  UIMAD.WIDE.U32 UR10, UR41, UR19, URZ ;  /* 0x00000013290a72a5 */ /* 0x008fe4000f8e00ff */
[----:B------:R-:W-:Y:S02]  /*2720*/  UIMAD.WIDE.U32 UR4, UR42, UR16, URZ ;  /* 0x000000102a0472a5 */ /* 0x000fe4000f8e00ff */
[----:B------:R-:W-:-:S02]  /*2730*/  UISETP.NE.AND UP0, UPT, UR18, 0x1, UPT ;  /* 0x000000011200788c */ /* 0x000fc4000bf05270 */
[----:B------:R-:W-:Y:S01]  /*2740*/  UIMAD.WIDE.U32 UR22, UR39, UR19, URZ ;  /* 0x00000013271672a5 */ /* 0x000fe2000f8e00ff */
[----:B------:R-:W-:Y:S02]  /*2750*/  UMOV UR10, UR11 ;  /* 0x0000000b000a7c82 */ /* 0x000fe40008000000 */
[----:B------:R-:W-:Y:S01]  /*2760*/  UMOV UR4, UR5 ;  /* 0x0000000500047c82 */ /* 0x000fe20008000000 */
[----:B--2---:R-:W-:Y:S02]  /*2770*/  USHF.R.U32.HI UR10, URZ, UR12, UR10 ;  /* 0x0000000cff0a7299 */ /* 0x004fe4000801160a */
[----:B----4-:R-:W-:Y:S02]  /*2780*/  UISETP.NE.AND UP2, UPT, UR20, 0x1, UPT ;  /* 0x000000011400788c */ /* 0x010fe4000bf45270 */
[----:B------:R-:W-:Y:S02]  /*2790*/  USHF.R.U32.HI UR4, URZ, UR17, UR4 ;  /* 0x00000011ff047299 */ /* 0x000fe40008011604 */
[----:B------:R-:W-:-:S02]  /*27a0*/  USEL UR5, UR41, UR10, !UP0 ;  /* 0x0000000a29057287 */ /* 0x000fc4000c000000 */
[----:B------:R-:W-:Y:S02]  /*27b0*/  USEL UR7, UR42, UR4, !UP2 ;  /* 0x000000042a077287 */ /* 0x000fe4000d000000 */
[----:B-1----:R-:W-:Y:S01]  /*27c0*/  UIMAD.WIDE.U32 UR10, UR5, UR8, URZ ;  /* 0x00000008050a72a5 */ /* 0x002fe2000f8e00ff */
[----:B------:R-:W-:Y:S01]  /*27d0*/  UMOV UR4, UR23 ;  /* 0x0000001700047c82 */ /* 0x000fe20008000000 */
[----:B------:R-:W-:Y:S02]  /*27e0*/  UIMAD.WIDE.U32 UR14, UR40, UR16, URZ ;  /* 0x00000010280e72a5 */ /* 0x000fe4000f8e00ff */
[----:B------:R-:W-:-:S03]  /*27f0*/  UIMAD.WIDE.U32 UR22, UR7, UR8, URZ ;  /* 0x00000008071672a5 */ /* 0x000fc6000f8e00ff */
[----:B------:R-:W-:Y:S01]  /*2800*/  UMOV UR10, UR11 ;  /* 0x0000000b000a7c82 */ /* 0x000fe20008000000 */
[----:B------:R-:W-:Y:S02]  /*2810*/  USHF.R.U32.HI UR4, URZ, UR12, UR4 ;  /* 0x0000000cff047299 */ /* 0x000fe40008011604 */
[----:B------:R-:W-:Y:S01]  /*2820*/  @UP3 USHF.R.U32.HI UR5, URZ, UR9, UR10 ;  /* 0x00000009ff053299 */ /* 0x000fe2000801160a */
[----:B------:R-:W-:Y:S01]  /*2830*/  UMOV UR14, UR15 ;  /* 0x0000000f000e7c82 */ /* 0x000fe20008000000 */
[----:B------:R-:W-:Y:S01]  /*2840*/  UMOV UR22, UR23 ;  /* 0x0000001700167c82 */ /* 0x000fe20008000000 */
[----:B------:R-:W-:Y:S02]  /*2850*/  USHF.R.U32.HI UR17, URZ, UR17, UR14 ;  /* 0x00000011ff117299 */ /* 0x000fe4000801160e */
[----:B------:R-:W-:Y:S02]  /*2860*/  USEL UR4, UR39, UR4, !UP0 ;  /* 0x0000000427047287 */ /* 0x000fe4000c000000 */
[----:B------:R-:W-:-:S02]  /*2870*/  @UP3 USHF.R.U32.HI UR7, URZ, UR9, UR22 ;  /* 0x00000009ff073299 */ /* 0x000fc40008011616 */
[----:B------:R-:W-:Y:S02]  /*2880*/  UIMAD UR10, UR45, UR5, URZ ;  /* 0x000000052d0a72a4 */ /* 0x000fe4000f8e02ff */
[----:B------:R-:W-:Y:S02]  /*2890*/  USEL UR5, UR40, UR17, !UP2 ;  /* 0x0000001128057287 */ /* 0x000fe4000d000000 */
[----:B------:R-:W-:Y:S02]  /*28a0*/  UIMAD UR12, UR45, UR7, URZ ;  /* 0x000000072d0c72a4 */ /* 0x000fe4000f8e02ff */
[----:B------:R-:W-:Y:S02]  /*28b0*/  UISETP.GE.AND UP0, UPT, UR4, UR10, UPT ;  /* 0x0000000a0400728c */ /* 0x000fe4000bf06270 */
[----:B------:R-:W-:Y:S02]  /*28c0*/  UIMAD.WIDE.U32 UR10, UR4, UR8, URZ ;  /* 0x00000008040a72a5 */ /* 0x000fe4000f8e00ff */
[----:B------:R-:W-:-:S02]  /*28d0*/  UISETP.GE.OR UP0, UPT, UR5, UR12, UP0 ;  /* 0x0000000c0500728c */ /* 0x000fc40008706670 */
        /* <DEDUP_REMOVED lines=19> */
.L_x_40:
[----:B------:R-:W2:Y:S02]  /*2a10*/  LDCU UR4, c[0x0][0xb30] ;  /* 0x00016600ff0477ac */ /* 0x000ea40008000800 */
[----:B--2---:R-:W-:-:S09]  /*2a20*/  UISETP.NE.AND UP0, UPT, UR4, 0x1, UPT ;  /* 0x000000010400788c */ /* 0x004fd2000bf05270 */
[----:B------:R-:W-:Y:S05]  /*2a30*/  BRA.U UP0, `(.L_x_41) ;  /* 0x0000000100447547 */ /* 0x000fea000b800000 */
[----:B------:R-:W2:Y:S01]  /*2a40*/  LDCU.128 UR16, c[0x0][0xb10] ;  /* 0x00016200ff1077ac */ /* 0x000ea20008000c00 */
[----:B------:R-:W4:Y:S01]  /*2a50*/  LDCU UR10, c[0x0][0xb0c] ;  /* 0x00016180ff0a77ac */ /* 0x000f220008000800 */
[----:B------:R-:W1:Y:S01]  /*2a60*/  LDCU UR7, c[0x0][0xb20] ;  /* 0x00016400ff0777ac */ /* 0x000e620008000800 */
[----:B--2---:R-:W-:Y:S02]  /*2a70*/  UIMAD.WIDE.U32 UR8, UR40, UR16, URZ ;  /* 0x00000010280872a5 */ /* 0x004fe4000f8e00ff */
[----:B------:R-:W-:Y:S02]  /*2a80*/  UIMAD.WIDE.U32 UR4, UR39, UR19, URZ ;  /* 0x00000013270472a5 */ /* 0x000fe4000f8e00ff */
[----:B----4-:R-:W-:Y:S02]  /*2a90*/  UISETP.NE.AND UP2, UPT, UR10, 0x1, UPT ;  /* 0x000000010a00788c */ /* 0x010fe4000bf45270 */
[----:B------:R-:W-:Y:S01]  /*2aa0*/  UISETP.NE.AND UP0, UPT, UR18, 0x1, UPT ;  /* 0x000000011200788c */ /* 0x000fe2000bf05270 */
[----:B------:R-:W-:-:S02]  /*2ab0*/  UMOV UR8, UR9 ;  /* 0x0000000900087c82 */ /* 0x000fc40008000000 */
[----:B------:R-:W-:Y:S01]  /*2ac0*/  UMOV UR4, UR5 ;  /* 0x0000000500047c82 */ /* 0x000fe20008000000 */
[----:B------:R-:W-:Y:S02]  /*2ad0*/  USHF.R.U32.HI UR17, URZ, UR17, UR8 ;  /* 0x00000011ff117299 */ /* 0x000fe40008011608 */
[----:B-1----:R-:W-:Y:S02]  /*2ae0*/  USHF.R.U32.HI UR4, URZ, UR7, UR4 ;  /* 0x00000007ff047299 */ /* 0x002fe40008011604 */
[----:B------:R-:W-:Y:S02]  /*2af0*/  USEL UR5, UR40, UR17, !UP2 ;  /* 0x0000001128057287 */ /* 0x000fe4000d000000 */
[----:B------:R-:W-:-:S04]  /*2b00*/  USEL UR4, UR39, UR4, !UP0 ;  /* 0x0000000427047287 */ /* 0x000fc8000c000000 */
[----:B------:R-:W-:Y:S02]  /*2b10*/  UIADD3 UR7, UPT, UPT, UR5, -UR4, URZ ;  /* 0x8000000405077290 */ /* 0x000fe4000fffe0ff */
[----:B------:R-:W-:Y:S02]  /*2b20*/  UIADD3 UR4, UPT, UPT, -UR5, UR4, URZ ;  /* 0x0000000405047290 */ /* 0x000fe4000fffe1ff */
[----:B------:R-:W-:Y:S02]  /*2b30*/  UIMAD UR39, UR7, UR18, UR39 ;  /* 0x00000012072772a4 */ /* 0x000fe4000f8e0227 */
[----:B------:R-:W-:-:S12]  /*2b40*/  UIMAD UR40, UR4, UR10, UR40 ;  /* 0x0000000a042872a4 */ /* 0x000fd8000f8e0228 */
.L_x_41:
[----:B------:R-:W-:Y:S01]  /*2b50*/  VIADD R11, R11, 0x1 ;  /* 0x000000010b0b7836 */ /* 0x000fe20000000000 */
[----:B------:R-:W-:Y:S02]  /*2b60*/  R2UR UR5, R69 ;  /* 0x00000000450572ca */ /* 0x000fe400000e0000 */
[----:B------:R-:W-:Y:S02]  /*2b70*/  R2UR UR4, R68 ;  /* 0x00000000440472ca */ /* 0x000fe400000e0000 */
[C---:B------:R-:W-:Y:S02]  /*2b80*/  ISETP.NE.AND P0, PT, R11.reuse, 0x2, PT ;  /* 0x000000020b00780c */ /* 0x040fe40003f05270 */
[----:B------:R-:W-:Y:S02]  /*2b90*/  PLOP3.LUT P1, PT, PT, PT, PT, 0x80, 0x8 ;  /* 0x000000000008781c */ /* 0x000fe40003f2f070 */
[----:B------:R-:W-:Y:S02]  /*2ba0*/  SEL R3, RZ, 0x1, P0 ;  /* 0x00000001ff037807 */ /* 0x000fe40000000000 */
[----:B------:R-:W-:-:S02]  /*2bb0*/  SEL R11, R11, RZ, P0 ;  /* 0x000000ff0b0b7207 */ /* 0x000fc40000000000 */
[----:B------:R-:W-:Y:S01]  /*2bc0*/  LOP3.LUT R10, R10, R3, RZ, 0x3c, !PT ;  /* 0x000000030a0a7212 */ /* 0x000fe200078e3cff */
[----:B------:R-:W-:Y:S02]  /*2bd0*/  UIADD3 UR20, UPT, UPT, UR40, UR5, URZ ;  /* 0x0000000528147290 */ /* 0x000fe4000fffe0ff */
[----:B------:R-:W-:Y:S01]  /*2be0*/  UIADD3 UR26, UPT, UPT, UR39, UR4, URZ ;  /* 0x00000004271a7290 */ /* 0x000fe2000fffe0ff */
[----:B------:R-:W-:Y:S11]  /*2bf0*/  BRA.U UP1, `(.L_x_42) ;  /* 0xfffffff101307547 */ /* 0x000ff6000b83ffff */
[----:B------:R-:W-:Y:S01]  /*2c00*/  UIADD3 UR13, UPT, UPT, UR13, 0x40, URZ ;  /* 0x000000400d0d7890 */ /* 0x000fe2000fffe0ff */
[----:B------:R-:W-:-:S03]  /*2c10*/  SHF.L.U32 R3, R12, 0x1f, RZ ;  /* 0x0000001f0c037819 */ /* 0x000fc600000006ff */
[----:B------:R-:W-:-:S09]  /*2c20*/  ULEA UR4, UR6, UR13, 0x3 ;  /* 0x0000000d06047291 */ /* 0x000fd2000f8e18ff */
[----:B------:R-:W2:Y:S02]  /*2c30*/  SYNCS.PHASECHK.TRANS64.TRYWAIT P0, [UR4], R3 ;  /* 0x00000003ff0075a7 */ /* 0x000ea40008001104 */
[----:B--2---:R-:W-:Y:S05]  /*2c40*/  @!P0 BRA `(.L_x_43) ;  /* 0x0000009800a08947 */ /* 0x004fea0003800000 */
.L_x_194:
[----:B------:R-:W-:-:S04]  /*2c50*/  UIADD3 UR4, UPT, UPT, UR6, 0x1, URZ ;  /* 0x0000000106047890 */ /* 0x000fc8000fffe0ff */
[----:B------:R-:W-:-:S04]  /*2c60*/  UISETP.NE.AND UP0, UPT, UR4, 0x8, UPT ;  /* 0x000000080400788c */ /* 0x000fc8000bf05270 */
[----:B------:R-:W-:Y:S02]  /*2c70*/  USEL UR6, URZ, 0x1, UP0 ;  /* 0x00000001ff067887 */ /* 0x000fe40008000000 */
[----:B------:R-:W-:-:S04]  /*2c80*/  USEL UR4, UR4, URZ, UP0 ;  /* 0x000000ff04047287 */ /* 0x000fc80008000000 */
[----:B------:R-:W-:Y:S01]  /*2c90*/  ULEA UR5, UR4, UR13, 0x3 ;  /* 0x0000000d04057291 */ /* 0x000fe2000f8e18ff */
[----:B------:R-:W-:-:S04]  /*2ca0*/  LOP3.LUT R2, R12, UR6, RZ, 0x3c, !PT ;  /* 0x000000060c027c12 */ /* 0x000fc8000f8e3cff */
[----:B-1----:R-:W-:-:S04]  /*2cb0*/  SHF.L.U32 R3, R2, 0x1f, RZ ;  /* 0x0000001f02037819 */ /* 0x002fc800000006ff */
[----:B------:R-:W1:Y:S02]  /*2cc0*/  SYNCS.PHASECHK.TRANS64.TRYWAIT P0, [UR5], R3 ;  /* 0x00000003ff0075a7 */ /* 0x000e640008001105 */
[----:B-1----:R-:W-:Y:S05]  /*2cd0*/  @!P0 BRA `(.L_x_44) ;  /* 0x0000009800948947 */ /* 0x002fea0003800000 */
.L_x_196:
        /* <DEDUP_REMOVED lines=9> */
.L_x_198:
        /* <DEDUP_REMOVED lines=9> */
.L_x_200:
        /* <DEDUP_REMOVED lines=9> */
.L_x_202:
        /* <DEDUP_REMOVED lines=9> */
.L_x_204:
        /* <DEDUP_REMOVED lines=9> */
.L_x_206:
[----:B------:R-:W-:-:S04]  /*2fb0*/  UIADD3 UR4, UPT, UPT, UR4, 0x1, URZ ;  /* 0x0000000104047890 */ /* 0x000fc8000fffe0ff */
[----:B------:R-:W-:-:S04]  /*2fc0*/  UISETP.NE.AND UP0, UPT, UR4, 0x8, UPT ;  /* 0x000000080400788c */ /* 0x000fc8000bf05270 */
[----:B------:R-:W-:Y:S02]  /*2fd0*/  USEL UR5, URZ, 0x1, UP0 ;  /* 0x00000001ff057887 */ /* 0x000fe40008000000 */
[----:B------:R-:W-:-:S04]  /*2fe0*/  USEL UR4, UR4, URZ, UP0 ;  /* 0x000000ff04047287 */ /* 0x000fc80008000000 */
[----:B------:R-:W-:Y:S01]  /*2ff0*/  ULEA UR4, UR4, UR13, 0x3 ;  /* 0x0000000d04047291 */ /* 0x000fe2000f8e18ff */
[----:B-1----:R-:W-:-:S04]  /*3000*/  LOP3.LUT R3, R2, UR5, RZ, 0x3c, !PT ;  /* 0x0000000502037c12 */ /* 0x002fc8000f8e3cff */
[----:B------:R-:W-:Y:S01]  /*3010*/  SHF.L.U32 R3, R3, 0x1f, RZ ;  /* 0x0000001f03037819 */ /* 0x000fe200000006ff */
[----:B------:R-:W-:-:S07]  /*3020*/  IMAD.U32 R0, RZ, RZ, UR4 ;  /* 0x00000004ff007e24 */ /* 0x000fce000f8e00ff */
.L_x_50:
[----:B-1----:R1:W2:Y:S02]  /*3030*/  SYNCS.PHASECHK.TRANS64.TRYWAIT P0, [R0+URZ], R3 ;  /* 0x00000003000075a7 */ /* 0x0022a400080011ff */
[----:B--2---:R-:W-:Y:S05]  /*3040*/  @!P0 NANOSLEEP.SYNCS 0x989680 ;  /* 0x009896800000895d */ /* 0x004fea0003900000 */
[----:B------:R-:W2:Y:S02]  /*3050*/  @!P0 SYNCS.PHASECHK.TRANS64 P0, [R0+URZ], R3 ;  /* 0x00000003000085a7 */ /* 0x000ea400080010ff */
[----:B--23--:R-:W-:Y:S05]  /*3060*/  @P0 EXIT ;  /* 0x000000000000094d */ /* 0x00cfea0003800000 */
[----:B------:R-:W-:Y:S05]  /*3070*/  BRA `(.L_x_50) ;  /* 0xfffffffc00ec7947 */ /* 0x000fea000383ffff */
.L_x_22:
[----:B------:R-:W2:Y:S02]  /*3080*/  S2UR UR4, SR_CgaCtaId ;  /* 0x00000000000479c3 */ /* 0x000ea40000008800 */
[----:B--2---:R-:W-:-:S04]  /*3090*/  UISETP.NE.AND UP0, UPT, UR4, URZ, UPT ;  /* 0x000000ff0400728c */ /* 0x004fc8000bf05270 */
[----:B------:R-:W-:-:S09]  /*30a0*/  UISETP.NE.OR UP0, UPT, UR22, 0x1, UP0 ;  /* 0x000000011600788c */ /* 0x000fd20008705670 */
[----:B------:R-:W-:Y:S05]  /*30b0*/  BRA.U UP0, `(.L_x_51) ;  /* 0x00000005004c7547 */ /* 0x000fea000b800000 */
[----:B------:R-:W2:Y:S01]  /*30c0*/  S2UR UR5, SR_CgaCtaId ;  /* 0x00000000000579c3 */ /* 0x000ea20000008800 */
[----:B------:R-:W-:Y:S01]  /*30d0*/  UMOV UR4, 0x400 ;  /* 0x0000040000047882 */ /* 0x000fe20000000000 */
[----:B------:R-:W-:Y:S01]  /*30e0*/  ISETP.GE.U32.AND P2, PT, R0, 0x8, PT ;  /* 0x000000080000780c */ /* 0x000fe20003f46070 */
[----:B------:R-:W-:Y:S01]  /*30f0*/  IMAD.MOV.U32 R12, RZ, RZ, 0x1 ;  /* 0x00000001ff0c7424 */ /* 0x000fe200078e00ff */
[----:B------:R-:W-:Y:S02]  /*3100*/  CS2R R10, SRZ ;  /* 0x00000000000a7805 */ /* 0x000fe4000001ff00 */
[----:B------:R-:W-:Y:S01]  /*3110*/  CS2R R8, SRZ ;  /* 0x0000000000087805 */ /* 0x000fe2000001ff00 */
[----:B--2---:R-:W-:-:S03]  /*3120*/  ULEA UR6, UR5, UR4, 0x18 ;  /* 0x0000000405067291 */ /* 0x004fc6000f8ec0ff */
[----:B------:R-:W-:-:S09]  /*3130*/  UMOV UR5, URZ ;  /* 0x000000ff00057c82 */ /* 0x000fd20008000000 */
.L_x_55:
[----:B------:R-:W-:Y:S02]  /*3140*/  LEA R2, R8, UR6, 0x3 ;  /* 0x0000000608027c11 */ /* 0x000fe4000f8e18ff */
[----:B------:R-:W-:-:S03]  /*3150*/  SHF.L.U32 R5, R9, 0x1f, RZ ;  /* 0x0000001f09057819 */ /* 0x000fc600000006ff */
[----:B------:R-:W-:Y:S01]  /*3160*/  VIADD R4, R2, 0x140 ;  /* 0x0000014002047836 */ /* 0x000fe20000000000 */
[----:B------:R-:W2:Y:S02]  /*3170*/  SYNCS.PHASECHK.TRANS64.TRYWAIT P0, [R2+URZ+0x130], R5 ;  /* 0x00013005020075a7 */ /* 0x000ea400080011ff */
[----:B--2---:R-:W-:Y:S05]  /*3180*/  @!P0 BRA `(.L_x_52) ;  /* 0x0000009400f88947 */ /* 0x004fea0003800000 */
.L_x_207:
[----:B------:R-:W-:Y:S01]  /*3190*/  ULEA UR4, UR5, UR6, 0x3 ;  /* 0x0000000605047291 */ /* 0x000fe2000f8e18ff */
[----:B------:R-:W-:Y:S02]  /*31a0*/  PRMT R4, RZ, 0x654, R4 ;  /* 0x00000654ff047816 */ /* 0x000fe40000000004 */
[----:B--2---:R-:W-:Y:S01]  /*31b0*/  SHF.L.U32 R5, R12, 0x1f, RZ ;  /* 0x0000001f0c057819 */ /* 0x004fe200000006ff */
[----:B------:R-:W-:Y:S01]  /*31c0*/  UIADD3 UR7, UPT, UPT, UR4, 0xd0, URZ ;  /* 0x000000d004077890 */ /* 0x000fe2000fffe0ff */
[----:B------:R2:W-:Y:S05]  /*31d0*/  SYNCS.ARRIVE.TRANS64.RED.A1T0 RZ, [R4+URZ], RZ ;  /* 0x000000ff04ff79a7 */ /* 0x0005ea00081004ff */
[----:B------:R-:W-:Y:S01]  /*31e0*/  IMAD.U32 R7, RZ, RZ, UR7 ;  /* 0x00000007ff077e24 */ /* 0x000fe2000f8e00ff */
[----:B------:R-:W3:Y:S04]  /*31f0*/  SYNCS.PHASECHK.TRANS64.TRYWAIT P0, [UR4+0xe0], R5 ;  /* 0x0000e005ff0075a7 */ /* 0x000ee80008001104 */
[----:B------:R-:W-:Y:S01]  /*3200*/  PRMT R6, R0, 0x654, R7 ;  /* 0x0000065400067816 */ /* 0x000fe20000000007 */
[----:B--2---:R-:W-:Y:S01]  /*3210*/  @!P2 IMAD.MOV.U32 R4, RZ, RZ, 0x10 ;  /* 0x00000010ff04a424 */ /* 0x004fe200078e00ff */
[----:B---3--:R-:W-:Y:S06]  /*3220*/  @!P0 BRA `(.L_x_53) ;  /* 0x0000009400e48947 */ /* 0x008fec0003800000 */
.L_x_209:
[----:B------:R-:W-:Y:S01]  /*3230*/  ULEA UR8, UR5, UR6, 0x4 ;  /* 0x0000000605087291 */ /* 0x000fe2000f8e20ff */
[----:B------:R-:W-:Y:S01]  /*3240*/  SEL R3, R6, R3, !P2 ;  /* 0x0000000306037207 */ /* 0x000fe20005000000 */
[----:B------:R-:W-:Y:S01]  /*3250*/  UIADD3 UR9, UPT, UPT, UR4, 0xd0, URZ ;  /* 0x000000d004097890 */ /* 0x000fe2000fffe0ff */
[----:B--2---:R-:W-:Y:S01]  /*3260*/  LEA R2, R11, UR6, 0x3 ;  /* 0x000000060b027c11 */ /* 0x004fe2000f8e18ff */
[----:B------:R-:W-:Y:S01]  /*3270*/  UIADD3 UR8, UPT, UPT, UR8, 0x160, URZ ;  /* 0x0000016008087890 */ /* 0x000fe2000fffe0ff */
[----:B------:R-:W-:Y:S01]  /*3280*/  SHF.L.U32 R5, R10, 0x1f, RZ ;  /* 0x0000001f0a057819 */ /* 0x000fe200000006ff */
[----:B------:R2:W-:Y:S01]  /*3290*/  @!P2 SYNCS.ARRIVE.TRANS64.RED RZ, [R3+URZ], R4 ;  /* 0x0000000403ffa9a7 */ /* 0x0005e200080004ff */
[----:B------:R-:W-:Y:S01]  /*32a0*/  UIADD3 UR4, UPT, UPT, UR5, 0x1, URZ ;  /* 0x0000000105047890 */ /* 0x000fe2000fffe0ff */
[----:B------:R-:W-:-:S03]  /*32b0*/  VIADD R8, R8, 0x1 ;  /* 0x0000000108087836 */ /* 0x000fc60000000000 */
[----:B------:R-:W-:Y:S02]  /*32c0*/  UISETP.NE.AND UP0, UPT, UR4, 0x2, UPT ;  /* 0x000000020400788c */ /* 0x000fe4000bf05270 */
[----:B------:R-:W-:Y:S06]  /*32d0*/  UGETNEXTWORKID.BROADCAST [UR8], [UR9] ;  /* 0x00000000080073ca */ /* 0x000fec0008000100 */
[----:B------:R-:W-:Y:S01]  /*32e0*/  USEL UR7, URZ, 0x1, UP0 ;  /* 0x00000001ff077887 */ /* 0x000fe20008000000 */
[----:B------:R-:W-:Y:S01]  /*32f0*/  ISETP.NE.AND P0, PT, R8, 0x2, PT ;  /* 0x000000020800780c */ /* 0x000fe20003f05270 */
[----:B------:R-:W-:Y:S01]  /*3300*/  USEL UR5, UR4, URZ, UP0 ;  /* 0x000000ff04057287 */ /* 0x000fe20008000000 */
[----:B------:R-:W3:Y:S03]  /*3310*/  SYNCS.PHASECHK.TRANS64.TRYWAIT P1, [R2+URZ+0xd0], R5 ;  /* 0x0000d005020075a7 */ /* 0x000ee600080211ff */
[----:B------:R-:W-:Y:S01]  /*3320*/  LOP3.LUT R12, R12, UR7, RZ, 0x3c, !PT ;  /* 0x000000070c0c7c12 */ /* 0x000fe2000f8e3cff */
[----:B--23--:R-:W-:Y:S07]  /*3330*/  @!P1 BRA `(.L_x_54) ;  /* 0x0000009400b89947 */ /* 0x00cfee0003800000 */
.L_x_210:
[C---:B------:R-:W-:Y:S01]  /*3340*/  LEA R4, R11.reuse, UR6, 0x4 ;  /* 0x000000060b047c11 */ /* 0x040fe2000f8e20ff */
[----:B--2---:R-:W-:Y:S01]  /*3350*/  VIADD R2, R2, 0xe0 ;  /* 0x000000e002027836 */ /* 0x004fe20000000000 */
[----:B------:R-:W-:Y:S01]  /*3360*/  SEL R8, R8, RZ, P0 ;  /* 0x000000ff08087207 */ /* 0x000fe20000000000 */
[----:B------:R-:W-:-:S03]  /*3370*/  VIADD R11, R11, 0x1 ;  /* 0x000000010b0b7836 */ /* 0x000fc60000000000 */
[----:B------:R-:W2:Y:S01]  /*3380*/  LDS.128 R4, [R4+0x160] ;  /* 0x0001600004047984 */ /* 0x000ea20000000c00 */
[----:B------:R-:W-:Y:S02]  /*3390*/  PRMT R2, RZ, 0x654, R2 ;  /* 0x00000654ff027816 */ /* 0x000fe40000000002 */
[C---:B------:R-:W-:Y:S01]  /*33a0*/  ISETP.NE.AND P1, PT, R11.reuse, 0x2, PT ;  /* 0x000000020b00780c */ /* 0x040fe20003f25270 */
[----:B------:R-:W-:Y:S01]  /*33b0*/  @!PT LDS RZ, [RZ] ;  /* 0x00000000fffff984 */ /* 0x000fe20000000800 */
[----:B------:R-:W-:Y:S01]  /*33c0*/  @!PT LDS RZ, [RZ] ;  /* 0x00000000fffff984 */ /* 0x000fe20000000800 */
[----:B------:R-:W-:Y:S01]  /*33d0*/  @!PT LDS RZ, [RZ] ;  /* 0x00000000fffff984 */ /* 0x000fe20000000800 */
[----:B------:R-:W-:Y:S01]  /*33e0*/  @!PT LDS RZ, [RZ] ;  /* 0x00000000fffff984 */ /* 0x000fe20000000800 */
[----:B------:R3:W-:Y:S06]  /*33f0*/  MEMBAR.ALL.CTA ;  /* 0x0000000000007992 */ /* 0x0007ec0000008000 */
[----:B---3--:R-:W3:Y:S01]  /*3400*/  FENCE.VIEW.ASYNC.S ;  /* 0x00000000000073c6 */ /* 0x008ee20000000000 */
[----:B------:R-:W-:Y:S01]  /*3410*/  SEL R11, R11, RZ, P1 ;  /* 0x000000ff0b0b7207 */ /* 0x000fe20000800000 */
[----:B---3--:R3:W-:Y:S01]  /*3420*/  SYNCS.ARRIVE.TRANS64.RED.A1T0 RZ, [R2+URZ], RZ ;  /* 0x000000ff02ff79a7 */ /* 0x0087e200081004ff */
[----:B--2---:R-:W-:-:S02]  /*3430*/  LOP3.LUT P3, RZ, R6, 0x1, RZ, 0xc0, !PT ;  /* 0x0000000106ff7812 */ /* 0x004fc4000786c0ff */
[----:B------:R-:W-:-:S04]  /*3440*/  SEL R5, RZ, 0x1, P1 ;  /* 0x00000001ff057807 */ /* 0x000fc80000800000 */
[----:B------:R-:W-:Y:S02]  /*3450*/  LOP3.LUT R10, R10, R5, RZ, 0x3c, !PT ;  /* 0x000000050a0a7212 */ /* 0x000fe400078e3cff */
[----:B---3--:R-:W-:-:S04]  /*3460*/  SEL R2, RZ, 0x1, P0 ;  /* 0x00000001ff027807 */ /* 0x008fc80000000000 */
[----:B------:R-:W-:Y:S01]  /*3470*/  LOP3.LUT R9, R9, R2, RZ, 0x3c, !PT ;  /* 0x0000000209097212 */ /* 0x000fe200078e3cff */
[----:B------:R-:W-:Y:S06]  /*3480*/  @P3 BRA `(.L_x_55) ;  /* 0xfffffffc002c3947 */ /* 0x000fec000383ffff */
[----:B------:R-:W-:Y:S01]  /*3490*/  ULEA UR4, UR5, UR6, 0x3 ;  /* 0x0000000605047291 */ /* 0x000fe2000f8e18ff */
[----:B------:R-:W-:-:S08]  /*34a0*/  SHF.L.U32 R3, R12, 0x1f, RZ ;  /* 0x0000001f0c037819 */ /* 0x000fd000000006ff */
[----:B------:R-:W2:Y:S02]  /*34b0*/  SYNCS.PHASECHK.TRANS64 P0, [UR4+0xe0], R3 ;  /* 0x0000e003ff0075a7 */ /* 0x000ea40008001004 */
[----:B--2---:R-:W-:Y:S05]  /*34c0*/  @P0 BRA `(.L_x_56) ;  /* 0x0000000000080947 */ /* 0x004fea0003800000 */
[----:B------:R-:W2:Y:S02]  /*34d0*/  SYNCS.PHASECHK.TRANS64.TRYWAIT P0, [UR4+0xe0], R3 ;  /* 0x0000e003ff0075a7 */ /* 0x000ea40008001104 */
[----:B--2---:R-:W-:Y:S05]  /*34e0*/  @!P0 BRA `(.L_x_57) ;  /* 0x0000009400608947 */ /* 0x004fea0003800000 */
.L_x_56:
[----:B------:R-:W-:-:S04]  /*34f0*/  UIADD3 UR7, UPT, UPT, UR5, 0x1, URZ ;  /* 0x0000000105077890 */ /* 0x000fc8000fffe0ff */
[----:B------:R-:W-:-:S04]  /*3500*/  UISETP.NE.AND UP0, UPT, UR7, 0x2, UPT ;  /* 0x000000020700788c */ /* 0x000fc8000bf05270 */
[----:B------:R-:W-:Y:S02]  /*3510*/  USEL UR8, URZ, 0x1, UP0 ;  /* 0x00000001ff087887 */ /* 0x000fe40008000000 */
[----:B------:R-:W-:-:S04]  /*3520*/  USEL UR7, UR7, URZ, UP0 ;  /* 0x000000ff07077287 */ /* 0x000fc80008000000 */
[----:B------:R-:W-:Y:S01]  /*3530*/  ULEA UR7, UR7, UR6, 0x3 ;  /* 0x0000000607077291 */ /* 0x000fe2000f8e18ff */
[----:B--2---:R-:W-:-:S04]  /*3540*/  LOP3.LUT R3, R12, UR8, RZ, 0x3c, !PT ;  /* 0x000000080c037c12 */ /* 0x004fc8000f8e3cff */
[----:B------:R-:W-:-:S04]  /*3550*/  SHF.L.U32 R0, R3, 0x1f, RZ ;  /* 0x0000001f03007819 */ /* 0x000fc800000006ff */
[----:B------:R-:W2:Y:S02]  /*3560*/  SYNCS.PHASECHK.TRANS64 P0, [UR7+0xe0], R0 ;  /* 0x0000e000ff0075a7 */ /* 0x000ea40008001007 */
[----:B-12---:R-:W-:Y:S05]  /*3570*/  @P0 EXIT ;  /* 0x000000000000094d */ /* 0x006fea0003800000 */
[----:B------:R-:W-:Y:S02]  /*3580*/  SHF.L.U32 R3, R3, 0x1f, RZ ;  /* 0x0000001f03037819 */ /* 0x000fe400000006ff */
[----:B------:R-:W-:-:S07]  /*3590*/  MOV R0, UR7 ;  /* 0x0000000700007c02 */ /* 0x000fce0008000f00 */
.L_x_58:
[----:B-1----:R1:W2:Y:S02]  /*35a0*/  SYNCS.PHASECHK.TRANS64.TRYWAIT P0, [R0+URZ+0xe0], R3 ;  /* 0x0000e003000075a7 */ /* 0x0022a400080011ff */
[----:B--2---:R-:W-:Y:S05]  /*35b0*/  @!P0 NANOSLEEP.SYNCS 0x989680 ;  /* 0x009896800000895d */ /* 0x004fea0003900000 */
[----:B------:R-:W2:Y:S02]  /*35c0*/  @!P0 SYNCS.PHASECHK.TRANS64 P0, [R0+URZ+0xe0], R3 ;  /* 0x0000e003000085a7 */ /* 0x000ea400080010ff */
[----:B--2---:R-:W-:Y:S05]  /*35d0*/  @P0 EXIT ;  /* 0x000000000000094d */ /* 0x004fea0003800000 */
[----:B------:R-:W-:Y:S05]  /*35e0*/  BRA `(.L_x_58) ;  /* 0xfffffffc00ec7947 */ /* 0x000fea000383ffff */
.L_x_51:
[----:B------:R-:W-:Y:S05]  /*35f0*/  BRA.U UP6, `(.L_x_59) ;  /* 0x0000001106dc7547 */ /* 0x000fea000b800000 */
[----:B------:R-:W2:Y:S01]  /*3600*/  S2UR UR7, SR_CgaCtaId ;  /* 0x00000000000779c3 */ /* 0x000ea20000008800 */
[----:B------:R-:W-:Y:S01]  /*3610*/  UMOV UR4, 0x40 ;  /* 0x0000004000047882 */ /* 0x000fe20000000000 */
[----:B------:R-:W-:Y:S01]  /*3620*/  NOP ;  /* 0x0000000000007918 */ /* 0x000fe20000000000 */
[----:B------:R-:W-:Y:S01]  /*3630*/  UMOV UR6, 0x400 ;  /* 0x0000040000067882 */ /* 0x000fe20000000000 */
[----:B--2---:R-:W-:Y:S02]  /*3640*/  ULEA UR5, UR7, UR4, 0x18 ;  /* 0x0000000407057291 */ /* 0x004fe4000f8ec0ff */
[----:B------:R-:W-:-:S07]  /*3650*/  ULEA UR6, UR7, UR6, 0x18 ;  /* 0x0000000607067291 */ /* 0x000fce000f8ec0ff */
[----:B------:R-:W2:Y:S02]  /*3660*/  LDS.U8 R0, [UR5+0x1c] ;  /* 0x00001c05ff007984 */ /* 0x000ea40008000000 */
[----:B--2---:R-:W-:-:S13]  /*3670*/  ISETP.NE.AND P0, PT, R0, RZ, PT ;  /* 0x000000ff0000720c */ /* 0x004fda0003f05270 */
[----:B------:R-:W-:Y:S05]  /*3680*/  @P0 BRA `(.L_x_60) ;  /* 0x0000000400080947 */ /* 0x000fea0003800000 */
[----:B------:R-:W-:Y:S02]  /*3690*/  UISETP.NE.U32.AND UP1, UPT, UR47, 0x1, UPT ;  /* 0x000000012f00788c */ /* 0x000fe4000bf25070 */
[----:B------:R-:W-:-:S07]  /*36a0*/  UIADD3 UR7, UPT, UPT, UR5, 0x8, URZ ;  /* 0x0000000805077890 */ /* 0x000fce000fffe0ff */
[----:B------:R-:W-:Y:S05]  /*36b0*/  BRA.U !UP1, `(.L_x_61) ;  /* 0x00000001099c7547 */ /* 0x000fea000b800000 */
[----:B------:R-:W-:Y:S01]  /*36c0*/  ELECT P0, URZ, PT ;  /* 0x0000000000ff782f */ /* 0x000fe20003800000 */
[----:B------:R-:W-:-:S12]  /*36d0*/  BSSY B0, `(.L_x_61) ;  /* 0x0000025000007945 */ /* 0x000fd80003800000 */
[----:B------:R-:W-:Y:S05]  /*36e0*/  @!P0 BRA `(.L_x_62) ;  /* 0x00000000008c8947 */ /* 0x000fea0003800000 */
[----:B------:R-:W-:-:S05]  /*36f0*/  UMOV UR4, 0x10 ;  /* 0x0000001000047882 */ /* 0x000fca0000000000 */
[----:B------:R-:W-:Y:S04]  /*3700*/  DEPBAR.LE SB2, 0x36 ;  /* 0x0000ad800000791a */ /* 0x000fe80000000000 */
[----:B------:R-:W2:Y:S02]  /*3710*/  UTCATOMSWS.2CTA.FIND_AND_SET.ALIGN UP0, UR4, UR4 ;  /* 0x00000004000475e3 */ /* 0x000ea40008200800 */
[----:B--2---:R-:W-:Y:S01]  /*3720*/  MOV R11, UR4 ;  /* 0x00000004000b7c02 */ /* 0x004fe20008000f00 */
[----:B------:R-:W-:Y:S06]  /*3730*/  BRA.U UP0, `(.L_x_63) ;  /* 0x0000000100187547 */ /* 0x000fec000b800000 */
.L_x_64:
[----:B------:R-:W-:Y:S05]  /*3740*/  NANOSLEEP 0x64 ;  /* 0x000000640000795d */ /* 0x000fea0003800000 */
[----:B------:R-:W-:-:S05]  /*3750*/  UMOV UR4, 0x10 ;  /* 0x0000001000047882 */ /* 0x000fca0000000000 */
[----:B------:R-:W-:Y:S04]  /*3760*/  DEPBAR.LE SB2, 0x36 ;  /* 0x0000ad800000791a */ /* 0x000fe80000000000 */
[----:B------:R-:W2:Y:S02]  /*3770*/  UTCATOMSWS.2CTA.FIND_AND_SET.ALIGN UP0, UR4, UR4 ;  /* 0x00000004000475e3 */ /* 0x000ea40008200800 */
[----:B--2---:R-:W-:Y:S01]  /*3780*/  MOV R11, UR4 ;  /* 0x00000004000b7c02 */ /* 0x004fe20008000f00 */
[----:B------:R-:W-:Y:S05]  /*3790*/  BRA.U !UP0, `(.L_x_64) ;  /* 0xfffffffd08e87547 */ /* 0x000fea000b83ffff */
.L_x_63:
[----:B------:R-:W2:Y:S01]  /*37a0*/  LDS R7, [UR5+0x10] ;  /* 0x00001005ff077984 */ /* 0x000ea20008000800 */
[----:B------:R-:W-:Y:S01]  /*37b0*/  IMAD.U32 R5, RZ, RZ, UR6 ;  /* 0x00000006ff057e24 */ /* 0x000fe2000f8e00ff */
[----:B------:R-:W-:-:S03]  /*37c0*/  MOV R4, UR46 ;  /* 0x0000002e00047c02 */ /* 0x000fc60008000f00 */
[----:B------:R-:W-:Y:S01]  /*37d0*/  VIADD R5, R5, 0x180 ;  /* 0x0000018005057836 */ /* 0x000fe20000000000 */
[----:B--2---:R-:W-:-:S04]  /*37e0*/  SHF.L.U32 R7, R7, 0x1f, RZ ;  /* 0x0000001f07077819 */ /* 0x004fc800000006ff */
[----:B------:R-:W2:Y:S02]  /*37f0*/  SYNCS.PHASECHK.TRANS64.TRYWAIT P0, [UR5+0x8], R7 ;  /* 0x00000807ff0075a7 */ /* 0x000ea40008001105 */
[----:B--2---:R-:W-:Y:S05]  /*3800*/  @P0 BRA `(.L_x_65) ;  /* 0x0000000000080947 */ /* 0x004fea0003800000 */
[----:B------:R-:W2:Y:S02]  /*3810*/  SYNCS.PHASECHK.TRANS64.TRYWAIT P0, [UR5+0x8], R7 ;  /* 0x00000807ff0075a7 */ /* 0x000ea40008001105 */
[----:B--2---:R-:W-:Y:S05]  /*3820*/  @!P0 BRA `(.L_x_66) ;  /* 0x0000009000a88947 */ /* 0x004fea0003800000 */
.L_x_65:
[----:B--2---:R-:W-:Y:S01]  /*3830*/  HFMA2 R0, -RZ, RZ, 0, 5.9604644775390625e-08 ;  /* 0x00000001ff007431 */ /* 0x004fe200000001ff */
[----:B------:R-:W-:Y:S01]  /*3840*/  UPRMT UR4, UR46, 0x654, UR7 ;  /* 0x000006542e047896 */ /* 0x000fe20008000007 */
[----:B------:R-:W-:Y:S01]  /*3850*/  IMAD.MOV.U32 R8, RZ, RZ, 0xffff ;  /* 0x0000ffffff087424 */ /* 0x000fe200078e00ff */
[----:B------:R-:W-:Y:S01]  /*3860*/  PRMT R4, R4, 0x654, R5 ;  /* 0x0000065404047816 */ /* 0x000fe20000000005 */
[----:B------:R-:W-:Y:S02]  /*3870*/  IMAD.MOV.U32 R6, RZ, RZ, 0x4 ;  /* 0x00000004ff067424 */ /* 0x000fe400078e00ff */
[----:B------:R-:W-:Y:S01]  /*3880*/  IMAD.SHL.U32 R9, R11, 0x20, RZ ;  /* 0x000000200b097824 */ /* 0x000fe200078e00ff */
[----:B------:R-:W-:Y:S02]  /*3890*/  MOV R5, UR4 ;  /* 0x0000000400057c02 */ /* 0x000fe40008000f00 */
[-C--:B------:R-:W-:Y:S01]  /*38a0*/  SHF.L.U32 R8, R8, R11.reuse, RZ ;  /* 0x0000000b08087219 */ /* 0x080fe200000006ff */
[----:B------:R2:W-:Y:S01]  /*38b0*/  SYNCS.ARRIVE.TRANS64.RED RZ, [UR4], R6 ;  /* 0x00000006ffff79a7 */ /* 0x0005e20008000404 */
[----:B------:R-:W-:Y:S01]  /*38c0*/  SHF.L.U32 R7, R0, R11, RZ ;  /* 0x0000000b00077219 */ /* 0x000fe200000006ff */
[----:B------:R2:W-:Y:S04]  /*38d0*/  STS [UR6+0x180], R9 ;  /* 0x00018009ff007988 */ /* 0x0005e80008000806 */
[----:B------:R2:W-:Y:S04]  /*38e0*/  STAS [R4.64], R11 ;  /* 0x0000000b04007dbd */ /* 0x0005e8000c0008ff */
[----:B------:R2:W-:Y:S04]  /*38f0*/  ATOMS.OR RZ, [UR5+0x14], R8 ;  /* 0x00001408ffff798c */ /* 0x0005e8000b000005 */
[----:B------:R2:W-:Y:S04]  /*3900*/  ATOMS.OR RZ, [UR5+0x18], R7 ;  /* 0x00001807ffff798c */ /* 0x0005e8000b000005 */
[----:B------:R2:W-:Y:S02]  /*3910*/  ATOMS.XOR RZ, [UR5+0x10], R0 ;  /* 0x00001000ffff798c */ /* 0x0005e4000b800005 */
.L_x_62:
[----:B-1----:R-:W-:Y:S05]  /*3920*/  BSYNC B0 ;  /* 0x0000000000007941 */ /* 0x002fea0003800000 */
.L_x_61:
[----:B------:R-:W-:Y:S05]  /*3930*/  BRA.U UP1, `(.L_x_67) ;  /* 0x00000001016c7547 */ /* 0x000fea000b800000 */
[----:B------:R-:W-:-:S03]  /*3940*/  UMOV UR4, 0xffffffff ;  /* 0xffffffff00047882 */ /* 0x000fc60000000000 */
[----:B------:R-:W-:Y:S05]  /*3950*/  BRA.DIV UR4, `(.L_x_68) ;  /* 0x0000009204747947 */ /* 0x000fea000b800000 */
[----:B------:R-:W-:-:S13]  /*3960*/  ELECT P0, URZ, PT ;  /* 0x0000000000ff782f */ /* 0x000fda0003800000 */
.L_x_214:
[----:B------:R-:W-:Y:S05]  /*3970*/  @!P0 BRA `(.L_x_67) ;  /* 0x00000000005c8947 */ /* 0x000fea0003800000 */
[----:B--2---:R-:W2:Y:S02]  /*3980*/  LDS R5, [UR5+0x10] ;  /* 0x00001005ff057984 */ /* 0x004ea40008000800 */
[----:B--2---:R-:W-:-:S04]  /*3990*/  SHF.L.U32 R5, R5, 0x1f, RZ ;  /* 0x0000001f05057819 */ /* 0x004fc800000006ff */
[----:B------:R-:W2:Y:S02]  /*39a0*/  SYNCS.PHASECHK.TRANS64.TRYWAIT P0, [UR5+0x8], R5 ;  /* 0x00000805ff0075a7 */ /* 0x000ea40008001105 */
[----:B--2---:R-:W-:Y:S05]  /*39b0*/  @P0 BRA `(.L_x_69) ;  /* 0x0000000000080947 */ /* 0x004fea0003800000 */
[----:B------:R-:W2:Y:S02]  /*39c0*/  SYNCS.PHASECHK.TRANS64.TRYWAIT P0, [UR5+0x8], R5 ;  /* 0x00000805ff0075a7 */ /* 0x000ea40008001105 */
[----:B--2---:R-:W-:Y:S05]  /*39d0*/  @!P0 BRA `(.L_x_70) ;  /* 0x0000009000788947 */ /* 0x004fea0003800000 */
.L_x_69:
[----:B------:R-:W3:Y:S01]  /*39e0*/  LDS R7, [UR6+0x180] ;  /* 0x00018006ff077984 */ /* 0x000ee20008000800 */
[----:B--2---:R-:W-:Y:S02]  /*39f0*/  HFMA2 R0, -RZ, RZ, 0, 5.9604644775390625e-08 ;  /* 0x00000001ff007431 */ /* 0x004fe400000001ff */
[----:B------:R-:W-:Y:S01]  /*3a00*/  IMAD.MOV.U32 R4, RZ, RZ, 0xffff ;  /* 0x0000ffffff047424 */ /* 0x000fe200078e00ff */
[----:B------:R-:W-:Y:S01]  /*3a10*/  UPRMT UR4, UR46, 0x654, UR7 ;  /* 0x000006542e047896 */ /* 0x000fe20008000007 */
[----:B---3--:R-:W-:-:S03]  /*3a20*/  IMAD.SHL.U32 R5, R7, 0x20, RZ ;  /* 0x0000002007057824 */ /* 0x008fc600078e00ff */
[-C--:B------:R-:W-:Y:S02]  /*3a30*/  SHF.L.U32 R4, R4, R7.reuse, RZ ;  /* 0x0000000704047219 */ /* 0x080fe400000006ff */
[----:B------:R-:W-:Y:S01]  /*3a40*/  SHF.L.U32 R7, R0, R7, RZ ;  /* 0x0000000700077219 */ /* 0x000fe200000006ff */
[----:B------:R3:W-:Y:S04]  /*3a50*/  STS [UR6+0x180], R5 ;  /* 0x00018005ff007988 */ /* 0x0007e80008000806 */
[----:B------:R3:W-:Y:S04]  /*3a60*/  ATOMS.OR RZ, [UR5+0x14], R4 ;  /* 0x00001404ffff798c */ /* 0x0007e8000b000005 */
[----:B------:R3:W-:Y:S01]  /*3a70*/  ATOMS.OR RZ, [UR5+0x18], R7 ;  /* 0x00001807ffff798c */ /* 0x0007e2000b000005 */
[----:B------:R-:W-:Y:S03]  /*3a80*/  SYNCS.ARRIVE.TRANS64.RED.A1T0 RZ, [UR4], RZ ;  /* 0x000000ffffff79a7 */ /* 0x000fe60008100404 */
[----:B------:R3:W-:Y:S01]  /*3a90*/  ATOMS.XOR RZ, [UR5+0x10], R0 ;  /* 0x00001000ffff798c */ /* 0x0007e2000b800005 */
[----:B------:R-:W-:Y:S05]  /*3aa0*/  BRA `(.L_x_67) ;  /* 0x0000000000107947 */ /* 0x000fea0003800000 */
.L_x_60:
[----:B------:R-:W-:Y:S02]  /*3ab0*/  MOV R0, 0xffffffff ;  /* 0xffffffff00007802 */ /* 0x000fe40000000f00 */
[----:B------:R-:W-:-:S03]  /*3ac0*/  MOV R4, 0x3af0 ;  /* 0x00003af000047802 */ /* 0x000fc60000000f00 */
[----:B------:R2:W-:Y:S04]  /*3ad0*/  STS [UR6+0x180], R0 ;  /* 0x00018000ff007988 */ /* 0x0005e80008000806 */
[----:B-12--5:R-:W-:Y:S05]  /*3ae0*/  CALL.REL.NOINC `($__internal_1_$__cuda_sm10x_tcgen05_guardrail_trap_phase_invalid_during_alloc) ;  /* 0x0000009800fc7944 */ /* 0x026fea0003c00000 */
.L_x_67:
[----:B------:R-:W-:Y:S05]  /*3af0*/  WARPSYNC.ALL ;  /* 0x0000000000007948 */ /* 0x000fea0003800000 */
[----:B------:R-:W4:Y:S01]  /*3b00*/  S2UR UR4, SR_CgaCtaId ;  /* 0x00000000000479c3 */ /* 0x000f220000008800 */
[----:B------:R-:W-:Y:S01]  /*3b10*/  UMOV UR26, 0x400 ;  /* 0x00000400001a7882 */ /* 0x000fe20000000000 */
[----:B------:R-:W-:-:S06]  /*3b20*/  NOP ;  /* 0x0000000000007918 */ /* 0x000fcc0000000000 */
[----:B------:R-:W-:Y:S06]  /*3b30*/  BAR.ARV 0x6, 0xa0 ;  /* 0x0182800000007b1d */ /* 0x000fec0000002000 */
[----:B------:R-:W1:Y:S01]  /*3b40*/  LDCU UR6, c[0x0][0x38c] ;  /* 0x00007180ff0677ac */ /* 0x000e620008000800 */
[----:B------:R-:W-:Y:S01]  /*3b50*/  LOP3.LUT R3, R3, 0xffff, RZ, 0xc0, !PT ;  /* 0x0000ffff03037812 */ /* 0x000fe200078ec0ff */
[----:B--2---:R-:W-:Y:S01]  /*3b60*/  IMAD.MOV.U32 R9, RZ, RZ, 0x1 ;  /* 0x00000001ff097424 */ /* 0x004fe200078e00ff */
[----:B------:R-:W-:Y:S01]  /*3b70*/  LOP3.LUT R2, R2, 0xffff, RZ, 0xc0, !PT ;  /* 0x0000ffff02027812 */ /* 0x000fe200078ec0ff */
[----:B------:R-:W-:Y:S01]  /*3b80*/  IMAD.MOV.U32 R8, RZ, RZ, RZ ;  /* 0x000000ffff087224 */ /* 0x000fe200078e00ff */
[----:B------:R-:W-:Y:S01]  /*3b90*/  R2UR UR28, R3 ;  /* 0x00000000031c72ca */ /* 0x000fe200000e0000 */
[----:B------:R-:W-:Y:S01]  /*3ba0*/  UMOV UR32, URZ ;  /* 0x000000ff00207c82 */ /* 0x000fe20008000000 */
[----:B------:R-:W-:-:S02]  /*3bb0*/  R2UR UR42, R2 ;  /* 0x00000000022a72ca */ /* 0x000fc400000e0000 */
[----:B------:R-:W-:Y:S01]  /*3bc0*/  CS2R R2, SRZ ;  /* 0x0000000000027805 */ /* 0x000fe2000001ff00 */
[----:B------:R-:W-:Y:S01]  /*3bd0*/  UMOV UR23, URZ ;  /* 0x000000ff00177c82 */ /* 0x000fe20008000000 */
[----:B----4-:R-:W-:Y:S01]  /*3be0*/  ULEA UR26, UR4, UR26, 0x18 ;  /* 0x0000001a041a7291 */ /* 0x010fe2000f8ec0ff */
[----:B------:R-:W-:Y:S01]  /*3bf0*/  UMOV UR22, URZ ;  /* 0x000000ff00167c82 */ /* 0x000fe20008000000 */
[----:B------:R-:W-:Y:S02]  /*3c00*/  UISETP.NE.AND UP3, UPT, UR47, URZ, UPT ;  /* 0x000000ff2f00728c */ /* 0x000fe4000bf65270 */
[----:B------:R-:W-:Y:S02]  /*3c10*/  UIADD3 UR5, UPT, UPT, UR26, 0x8400, URZ ;  /* 0x000084001a057890 */ /* 0x000fe4000fffe0ff */
[----:B------:R-:W-:-:S03]  /*3c20*/  UIADD3 UR4, UPT, UPT, UR26, 0x18400, URZ ;  /* 0x000184001a047890 */ /* 0x000fc6000fffe0ff */
[----:B---3--:R-:W2:Y:S01]  /*3c30*/  LDS R0, [UR26+0x180] ;  /* 0x0001801aff007984 */ /* 0x008ea20008000800 */
[----:B-1----:R-:W-:Y:S02]  /*3c40*/  UIADD3 UR6, UPT, UPT, UR6, 0x1f, URZ ;  /* 0x0000001f06067890 */ /* 0x002fe4000fffe0ff */
[----:B------:R-:W-:Y:S02]  /*3c50*/  USHF.R.U32.HI UR5, URZ, 0x4, UR5 ;  /* 0x00000004ff057899 */ /* 0x000fe40008011605 */
[----:B------:R-:W-:Y:S02]  /*3c60*/  USHF.R.S32.HI UR33, URZ, 0x1f, UR6 ;  /* 0x0000001fff217899 */ /* 0x000fe40008011406 */
[----:B------:R-:W-:Y:S02]  /*3c70*/  USHF.R.U32.HI UR4, URZ, 0x4, UR4 ;  /* 0x00000004ff047899 */ /* 0x000fe40008011604 */
[----:B------:R-:W-:Y:S02]  /*3c80*/  ULEA.HI UR33, UR33, UR6, URZ, 0x5 ;  /* 0x0000000621217291 */ /* 0x000fe4000f8f28ff */
[----:B------:R-:W-:-:S02]  /*3c90*/  ULOP3.LUT UR5, UR5, 0x3fff, URZ, 0xc0, !UPT ;  /* 0x00003fff05057892 */ /* 0x000fc4000f8ec0ff */
[----:B------:R-:W-:Y:S02]  /*3ca0*/  USHF.R.S32.HI UR33, URZ, 0x5, UR33 ;  /* 0x00000005ff217899 */ /* 0x000fe40008011421 */
[----:B------:R-:W-:Y:S02]  /*3cb0*/  ULOP3.LUT UR30, UR4, 0x3fff, URZ, 0xc0, !UPT ;  /* 0x00003fff041e7892 */ /* 0x000fe4000f8ec0ff */
[----:B------:R-:W-:Y:S01]  /*3cc0*/  UISETP.LT.AND UP0, UPT, UR33, 0x1, UPT ;  /* 0x000000012100788c */ /* 0x000fe2000bf01270 */
[----:B------:R-:W-:Y:S01]  /*3cd0*/  UMOV UR40, 0x0 ;  /* 0x0000000000287882 */ /* 0x000fe20000000000 */
[----:B------:R-:W-:Y:S01]  /*3ce0*/  UMOV UR41, 0x8400910 ;  /* 0x0840091000297882 */ /* 0x000fe20000000000 */
[----:B------:R-:W-:Y:S02]  /*3cf0*/  ULOP3.LUT UR29, UR5, 0x10000, URZ, 0xfc, !UPT ;  /* 0x00010000051d7892 */ /* 0x000fe4000f8efcff */
[----:B------:R-:W-:Y:S02]  /*3d00*/  ULOP3.LUT UR30, UR30, 0x10000, URZ, 0xfc, !UPT ;  /* 0x000100001e1e7892 */ /* 0x000fe4000f8efcff */
[----:B------:R-:W-:Y:S01]  /*3d10*/  USEL UR43, UR33, 0x1, !UP0 ;  /* 0x00000001212b7887 */ /* 0x000fe2000c000000 */
[----:B------:R-:W-:Y:S01]  /*3d20*/  UMOV UR38, 0x0 ;  /* 0x0000000000267882 */ /* 0x000fe20000000000 */
[----:B------:R-:W-:Y:S01]  /*3d30*/  UMOV UR39, 0x8400910 ;  /* 0x0840091000277882 */ /* 0x000fe20000000000 */
[----:B------:R-:W-:Y:S01]  /*3d40*/  UMOV UR36, 0x0 ;  /* 0x0000000000247882 */ /* 0x000fe20000000000 */
[----:B------:R-:W-:Y:S01]  /*3d50*/  UMOV UR37, 0x8400910 ;  /* 0x0840091000257882 */ /* 0x000fe20000000000 */
[----:B------:R-:W-:Y:S01]  /*3d60*/  UMOV UR34, 0x0 ;  /* 0x0000000000227882 */ /* 0x000fe20000000000 */
[----:B------:R-:W-:Y:S01]  /*3d70*/  UMOV UR35, 0x8400910 ;  /* 0x0840091000237882 */ /* 0x000fe20000000000 */
[----:B--2---:R-:W-:-:S15]  /*3d80*/  R2UR UR44, R0 ;  /* 0x00000000002c72ca */ /* 0x004fde00000e0000 */
.L_x_78:
[C---:B------:R-:W-:Y:S02]  /*3d90*/  LEA R0, R8.reuse, UR26, 0x3 ;  /* 0x0000001a08007c11 */ /* 0x040fe4000f8e18ff */
[----:B------:R-:W-:Y:S02]  /*3da0*/  SHF.L.U32 R5, R3, 0x1f, RZ ;  /* 0x0000001f03057819 */ /* 0x000fe400000006ff */
[----:B------:R-:W-:Y:S02]  /*3db0*/  LEA R4, R8, UR26, 0x4 ;  /* 0x0000001a08047c11 */ /* 0x000fe4000f8e20ff */
[----:B------:R-:W1:Y:S02]  /*3dc0*/  SYNCS.PHASECHK.TRANS64.TRYWAIT P0, [R0+URZ+0xd0], R5 ;  /* 0x0000d005000075a7 */ /* 0x000e6400080011ff */
[----:B-1-3--:R-:W-:Y:S05]  /*3dd0*/  @!P0 BRA `(.L_x_71) ;  /* 0x0000008c00908947 */ /* 0x00afea0003800000 */
.L_x_215:
[----:B-1----:R-:W1:Y:S01]  /*3de0*/  LDS.128 R4, [R4+0x160] ;  /* 0x0001600004047984 */ /* 0x002e620000000c00 */
[----:B------:R-:W-:Y:S02]  /*3df0*/  VIADD R0, R0, 0xe0 ;  /* 0x000000e000007836 */ /* 0x000fe40000000000 */
[----:B------:R-:W-:Y:S01]  /*3e00*/  VIADD R8, R8, 0x1 ;  /* 0x0000000108087836 */ /* 0x000fe20000000000 */
[----:B------:R-:W-:Y:S01]  /*3e10*/  @!PT LDS RZ, [RZ] ;  /* 0x00000000fffff984 */ /* 0x000fe20000000800 */
[----:B------:R-:W-:Y:S01]  /*3e20*/  @!PT LDS RZ, [RZ] ;  /* 0x00000000fffff984 */ /* 0x000fe20000000800 */
[----:B------:R-:W-:Y:S01]  /*3e30*/  @!PT LDS RZ, [RZ] ;  /* 0x00000000fffff984 */ /* 0x000fe20000000800 */
[----:B------:R-:W-:Y:S01]  /*3e40*/  @!PT LDS RZ, [RZ] ;  /* 0x00000000fffff984 */ /* 0x000fe20000000800 */
[----:B------:R2:W-:Y:S06]  /*3e50*/  MEMBAR.ALL.CTA ;  /* 0x0000000000007992 */ /* 0x0005ec0000008000 */
[----:B--2---:R-:W2:Y:S01]  /*3e60*/  FENCE.VIEW.ASYNC.S ;  /* 0x00000000000073c6 */ /* 0x004ea20000000000 */
[----:B------:R-:W-:-:S04]  /*3e70*/  PRMT R0, RZ, 0x654, R0 ;  /* 0x00000654ff007816 */ /* 0x000fc80000000000 */
[----:B--2---:R2:W-:Y:S01]  /*3e80*/  SYNCS.ARRIVE.TRANS64.RED.A1T0 RZ, [R0+URZ], RZ ;  /* 0x000000ff00ff79a7 */ /* 0x0045e200081004ff */
[----:B-1----:R-:W-:Y:S01]  /*3e90*/  LOP3.LUT P1, RZ, R6, 0x1, RZ, 0xc0, !PT ;  /* 0x0000000106ff7812 */ /* 0x002fe2000782c0ff */
[----:B--2---:R-:W-:-:S12]  /*3ea0*/  BRA.U UP3, `(.L_x_72) ;  /* 0x0000000503087547 */ /* 0x004fd8000b800000 */
[----:B------:R-:W1:Y:S01]  /*3eb0*/  LDCU UR4, c[0x0][0x38c] ;  /* 0x00007180ff0477ac */ /* 0x000e620008000800 */
[----:B------:R-:W-:Y:S02]  /*3ec0*/  PLOP3.LUT P2, PT, PT, PT, PT, 0x80, 0x8 ;  /* 0x000000000008781c */ /* 0x000fe40003f4f070 */
[----:B------:R-:W-:Y:S01]  /*3ed0*/  SHF.L.U32 R5, R9, 0x1f, RZ ;  /* 0x0000001f09057819 */ /* 0x000fe200000006ff */
[----:B------:R-:W-:Y:S02]  /*3ee0*/  ULEA UR31, UR32, UR26, 0x3 ;  /* 0x0000001a201f7291 */ /* 0x000fe4000f8e18ff */
[----:B------:R-:W-:Y:S02]  /*3ef0*/  ULEA UR11, UR32, UR44, 0x7 ;  /* 0x0000002c200b7291 */ /* 0x000fe4000f8e38ff */
[----:B-1----:R-:W-:-:S06]  /*3f00*/  UISETP.GE.AND UP0, UPT, UR4, 0x1, UPT ;  /* 0x000000010400788c */ /* 0x002fcc000bf06270 */
[----:B------:R-:W-:-:S05]  /*3f10*/  PLOP3.LUT P0, PT, PT, PT, UP0, 0x80, 0x8 ;  /* 0x000000000008781c */ /* 0x000fca0003f0f008 */
[----:B------:R-:W-:-:S08]  /*3f20*/  @UP0 ULEA UR4, UR23, UR26, 0x3 ;  /* 0x0000001a17040291 */ /* 0x000fd0000f8e18ff */
[----:B------:R-:W-:-:S04]  /*3f30*/  @P0 SHF.L.U32 R0, R2, 0x1f, RZ ;  /* 0x0000001f02000819 */ /* 0x000fc800000006ff */
[----:B------:R1:W2:Y:S01]  /*3f40*/  @P0 SYNCS.PHASECHK.TRANS64.TRYWAIT P2, [UR4], R0 ;  /* 0x00000000ff0005a7 */ /* 0x0002a20008041104 */
[----:B------:R-:W3:Y:S02]  /*3f50*/  SYNCS.PHASECHK.TRANS64.TRYWAIT P0, [UR31+0x110], R5 ;  /* 0x00011005ff0075a7 */ /* 0x000ee4000800111f */
[----:B-123--:R-:W-:Y:S05]  /*3f60*/  @!P0 BRA `(.L_x_73) ;  /* 0x0000008c00408947 */ /* 0x00efea0003800000 */
.L_x_217:
[----:B------:R-:W-:Y:S01]  /*3f70*/  UMOV UR27, UR22 ;  /* 0x00000016001b7c82 */ /* 0x000fe20008000000 */
[----:B------:R-:W-:Y:S05]  /*3f80*/  BRA.U !UP0, `(.L_x_74) ;  /* 0x0000000108c07547 */ /* 0x000fea000b800000 */
[----:B------:R-:W-:Y:S02]  /*3f90*/  UIADD3 UR27, UPT, UPT, UR43, UR22, URZ ;  /* 0x000000162b1b7290 */ /* 0x000fe4000fffe0ff */
[----:B------:R-:W-:Y:S01]  /*3fa0*/  UPLOP3.LUT UP2, UPT, UPT, UPT, UPT, 0x40, 0x4 ;  /* 0x000000000004789c */ /* 0x000fe20003f4e870 */
[----:B------:R-:W-:Y:S01]  /*3fb0*/  UMOV UR24, UR33 ;  /* 0x0000002100187c82 */ /* 0x000fe20008000000 */
[----:B------:R-:W-:-:S09]  /*3fc0*/  UMOV UR10, UR23 ;  /* 0x00000017000a7c82 */ /* 0x000fd20008000000 */
.L_x_77:
[----:B--2---:R-:W-:Y:S01]  /*3fd0*/  ULEA UR5, UR10, UR26, 0x3 ;  /* 0x0000001a0a057291 */ /* 0x004fe2000f8e18ff */
[----:B---3--:R-:W-:Y:S11]  /*3fe0*/  @P2 BRA `(.L_x_75) ;  /* 0x00000000000c2947 */ /* 0x008ff60003800000 */
[----:B-1----:R-:W-:Y:S04]  /*3ff0*/  SHF.L.U32 R5, R2, 0x1f, RZ ;  /* 0x0000001f02057819 */ /* 0x002fe800000006ff */
[----:B------:R-:W1:Y:S02]  /*4000*/  SYNCS.PHASECHK.TRANS64.TRYWAIT P0, [UR5], R5 ;  /* 0x00000005ff0075a7 */ /* 0x000e640008001105 */
[----:B-1----:R-:W-:Y:S05]  /*4010*/  @!P0 BRA `(.L_x_76) ;  /* 0x0000008c002c8947 */ /* 0x002fea0003800000 */
.L_x_75:
[----:B------:R-:W-:Y:S01]  /*4020*/  UISETP.NE.AND UP0, UPT, UR24, 0x1, UPT ;  /* 0x000000011800788c */ /* 0x000fe2000bf05270 */
[----:B------:R-:W-:Y:S01]  /*4030*/  PLOP3.LUT P2, PT, PT, PT, PT, 0x80, 0x8 ;  /* 0x000000000008781c */ /* 0x000fe20003f4f070 */
[----:B------:R-:W-:Y:S02]  /*4040*/  UIADD3 UR4, UPT, UPT, UR10, 0x1, URZ ;  /* 0x000000010a047890 */ /* 0x000fe4000fffe0ff */
[----:B------:R-:W-:Y:S02]  /*4050*/  UIADD3 UR25, UPT, UPT, UR5, 0x40, URZ ;  /* 0x0000004005197890 */ /* 0x000fe4000fffe0ff */
[----:B------:R-:W-:Y:S01]  /*4060*/  UISETP.NE.AND UP1, UPT, UR4, 0x8, UPT ;  /* 0x000000080400788c */ /* 0x000fe2000bf25270 */
[----:B------:R-:W-:Y:S01]  /*4070*/  PLOP3.LUT P0, PT, PT, PT, UP0, 0x80, 0x8 ;  /* 0x000000000008781c */ /* 0x000fe20003f0f008 */
[----:B------:R-:W-:Y:S02]  /*4080*/  UIADD3 UR22, UPT, UPT, UR22, 0x1, URZ ;  /* 0x0000000116167890 */ /* 0x000fe4000fffe0ff */
[----:B------:R-:W-:Y:S02]  /*4090*/  USEL UR6, URZ, 0x1, UP1 ;  /* 0x00000001ff067887 */ /* 0x000fe40008800000 */
[----:B------:R-:W-:Y:S02]  /*40a0*/  USEL UR23, UR4, URZ, UP1 ;  /* 0x000000ff04177287 */ /* 0x000fe40008800000 */
[----:B------:R-:W-:Y:S02]  /*40b0*/  UIADD3 UR24, UPT, UPT, UR24, -0x1, URZ ;  /* 0xffffffff18187890 */ /* 0x000fe4000fffe0ff */
[----:B------:R-:W-:Y:S01]  /*40c0*/  @UP0 ULEA UR4, UR23, UR26, 0x3 ;  /* 0x0000001a17040291 */ /* 0x000fe2000f8e18ff */
[----:B------:R-:W-:Y:S01]  /*40d0*/  LOP3.LUT R2, R2, UR6, RZ, 0x3c, !PT ;  /* 0x0000000602027c12 */ /* 0x000fe2000f8e3cff */
[----:B------:R-:W-:Y:S02]  /*40e0*/  ULEA UR6, UR10, UR30, 0xa ;  /* 0x0000001e0a067291 */ /* 0x000fe4000f8e50ff */
[----:B------:R-:W-:Y:S01]  /*40f0*/  UISETP.NE.AND UP0, UPT, UR22, UR27, UPT ;  /* 0x0000001b1600728c */ /* 0x000fe2000bf05270 */
[----:B-1----:R-:W-:Y:S01]  /*4100*/  @P0 SHF.L.U32 R0, R2, 0x1f, RZ ;  /* 0x0000001f02000819 */ /* 0x002fe200000006ff */
[----:B------:R-:W-:Y:S02]  /*4110*/  UIADD3 UR20, UPT, UPT, UR6, 0x2, URZ ;  /* 0x0000000206147890 */ /* 0x000fe4000fffe0ff */
[----:B------:R-:W-:Y:S01]  /*4120*/  UIADD3 UR16, UPT, UPT, UR6, 0x4, URZ ;  /* 0x0000000406107890 */ /* 0x000fe2000fffe0ff */
[----:B------:R2:W3:Y:S01]  /*4130*/  @P0 SYNCS.PHASECHK.TRANS64.TRYWAIT P2, [UR4], R0 ;  /* 0x00000000ff0005a7 */ /* 0x0004e20008041104 */
[----:B------:R-:W-:Y:S02]  /*4140*/  ULEA UR4, UR10, UR29, 0x9 ;  /* 0x0000001d0a047291 */ /* 0x000fe4000f8e48ff */
[----:B------:R-:W-:Y:S02]  /*4150*/  UIADD3 UR12, UPT, UPT, UR6, 0x6, URZ ;  /* 0x00000006060c7890 */ /* 0x000fe4000fffe0ff */
[----:B------:R-:W-:Y:S02]  /*4160*/  UIADD3 UR18, UPT, UPT, UR4, 0x2, URZ ;  /* 0x0000000204127890 */ /* 0x000fe4000fffe0ff */
[----:B------:R-:W-:Y:S02]  /*4170*/  UIADD3 UR14, UPT, UPT, UR4, 0x4, URZ ;  /* 0x00000004040e7890 */ /* 0x000fe4000fffe0ff */
[----:B------:R-:W-:Y:S01]  /*4180*/  UIADD3 UR8, UPT, UPT, UR4, 0x6, URZ ;  /* 0x0000000604087890 */ /* 0x000fe2000fffe0ff */
[----:B------:R-:W-:Y:S01]  /*4190*/  UMOV UR7, 0x40004040 ;  /* 0x4000404000077882 */ /* 0x000fe20000000000 */
[----:B------:R-:W-:Y:S01]  /*41a0*/  UMOV UR5, 0x40004040 ;  /* 0x4000404000057882 */ /* 0x000fe20000000000 */
[----:B------:R-:W-:Y:S01]  /*41b0*/  UMOV UR21, 0x40004040 ;  /* 0x4000404000157882 */ /* 0x000fe20000000000 */
[----:B------:R2:W-:Y:S01]  /*41c0*/  UTCHMMA.2CTA gdesc[UR4], gdesc[UR6], tmem[UR11], tmem[UR40], idesc[UR41], UP2 ;  /* 0x00ff2806040075ea */ /* 0x0005e2000920000b */
[----:B------:R-:W-:Y:S01]  /*41d0*/  UPLOP3.LUT UP2, UPT, UPT, UPT, UPT, 0x80, 0x8 ;  /* 0x000000000008789c */ /* 0x000fe20003f4f070 */
[----:B------:R-:W-:Y:S01]  /*41e0*/  UMOV UR19, 0x40004040 ;  /* 0x4000404000137882 */ /* 0x000fe20000000000 */
[----:B------:R-:W-:Y:S01]  /*41f0*/  UMOV UR17, 0x40004040 ;  /* 0x4000404000117882 */ /* 0x000fe20000000000 */
[----:B------:R2:W-:Y:S01]  /*4200*/  UTCHMMA.2CTA gdesc[UR18], gdesc[UR20], tmem[UR11], tmem[UR38], idesc[UR39], UPT ;  /* 0x00ff2614120075ea */ /* 0x0005e2000ba0000b */
[----:B------:R-:W-:Y:S01]  /*4210*/  UMOV UR15, 0x40004040 ;  /* 0x40004040000f7882 */ /* 0x000fe20000000000 */
[----:B------:R-:W-:Y:S01]  /*4220*/  UMOV UR13, 0x40004040 ;  /* 0x40004040000d7882 */ /* 0x000fe20000000000 */
[----:B------:R-:W-:Y:S01]  /*4230*/  UMOV UR9, 0x40004040 ;  /* 0x4000404000097882 */ /* 0x000fe20000000000 */
[----:B------:R2:W-:Y:S01]  /*4240*/  UTCHMMA.2CTA gdesc[UR14], gdesc[UR16], tmem[UR11], tmem[UR36], idesc[UR37], UPT ;  /* 0x00ff24100e0075ea */ /* 0x0005e2000ba0000b */
[----:B------:R2:W-:Y:S01]  /*4250*/  UTCHMMA.2CTA gdesc[UR8], gdesc[UR12], tmem[UR11], tmem[UR34], idesc[UR35], UPT ;  /* 0x00ff220c080075ea */ /* 0x0005e2000ba0000b */
[----:B------:R2:W-:Y:S01]  /*4260*/  UTCBAR.2CTA.MULTICAST [UR25], URZ, UR28 ;  /* 0x000000ff190073e9 */ /* 0x0005e2000820081c */
[----:B------:R-:W-:Y:S01]  /*4270*/  UMOV UR10, UR23 ;  /* 0x00000017000a7c82 */ /* 0x000fe20008000000 */
[----:B------:R-:W-:Y:S05]  /*4280*/  BRA.U UP0, `(.L_x_77) ;  /* 0xfffffffd00507547 */ /* 0x000fea000b83ffff */
.L_x_74:
[----:B--2---:R-:W-:Y:S01]  /*4290*/  UIADD3 UR4, UPT, UPT, UR31, 0xf0, URZ ;  /* 0x000000f01f047890 */ /* 0x004fe2000fffe0ff */
[----:B------:R-:W-:-:S08]  /*42a0*/  UMOV UR22, UR27 ;  /* 0x0000001b00167c82 */ /* 0x000fd00008000000 */
[----:B------:R2:W-:Y:S01]  /*42b0*/  UTCBAR.2CTA.MULTICAST [UR4], URZ, UR42 ;  /* 0x000000ff040073e9 */ /* 0x0005e2000820082a */
[----:B------:R-:W-:Y:S02]  /*42c0*/  NOP ;  /* 0x0000000000007918 */ /* 0x000fe40000000000 */
.L_x_72:
[----:B--2---:R-:W-:Y:S01]  /*42d0*/  UIADD3 UR4, UPT, UPT, UR32, 0x1, URZ ;  /* 0x0000000120047890 */ /* 0x004fe2000fffe0ff */
[----:B------:R-:W-:-:S03]  /*42e0*/  ISETP.NE.AND P0, PT, R8, 0x2, PT ;  /* 0x000000020800780c */ /* 0x000fc60003f05270 */
[----:B------:R-:W-:Y:S01]  /*42f0*/  UISETP.NE.AND UP0, UPT, UR4, 0x4, UPT ;  /* 0x000000040400788c */ /* 0x000fe2000bf05270 */
[----:B-1----:R-:W-:Y:S02]  /*4300*/  SEL R0, RZ, 0x1, P0 ;  /* 0x00000001ff007807 */ /* 0x002fe40000000000 */
[----:B------:R-:W-:Y:S01]  /*4310*/  SEL R8, R8, RZ, P0 ;  /* 0x000000ff08087207 */ /* 0x000fe20000000000 */
[----:B------:R-:W-:Y:S01]  /*4320*/  USEL UR5, URZ, 0x1, UP0 ;  /* 0x00000001ff057887 */ /* 0x000fe20008000000 */
[----:B------:R-:W-:Y:S01]  /*4330*/  LOP3.LUT R3, R3, R0, RZ, 0x3c, !PT ;  /* 0x0000000003037212 */ /* 0x000fe200078e3cff */
[----:B------:R-:W-:-:S04]  /*4340*/  USEL UR32, UR4, URZ, UP0 ;  /* 0x000000ff04207287 */ /* 0x000fc80008000000 */
[----:B------:R-:W-:Y:S01]  /*4350*/  LOP3.LUT R9, R9, UR5, RZ, 0x3c, !PT ;  /* 0x0000000509097c12 */ /* 0x000fe2000f8e3cff */
[----:B------:R-:W-:Y:S07]  /*4360*/  @P1 BRA `(.L_x_78) ;  /* 0xfffffff800881947 */ /* 0x000fee000383ffff */
[----:B------:R-:W1:Y:S01]  /*4370*/  S2UR UR8, SR_CgaCtaId ;  /* 0x00000000000879c3 */ /* 0x000e620000008800 */
[----:B------:R-:W-:Y:S01]  /*4380*/  ELECT P0, URZ, PT ;  /* 0x0000000000ff782f */ /* 0x000fe20003800000 */
[----:B------:R-:W-:Y:S01]  /*4390*/  HFMA2 R0, -RZ, RZ, 0, 5.9604644775390625e-08 ;  /* 0x00000001ff007431 */ /* 0x000fe200000001ff */
[----:B------:R-:W-:-:S05]  /*43a0*/  UMOV UR4, 0x40 ;  /* 0x0000004000047882 */ /* 0x000fca0000000000 */
[----:B------:R-:W-:Y:S01]  /*43b0*/  UVIRTCOUNT.DEALLOC.SMPOOL 0x80 ;  /* 0x000000800000784c */ /* 0x000fe20000000000 */
[----:B------:R-:W-:Y:S02]  /*43c0*/  UISETP.NE.AND UP1, UPT, UR47, URZ, UPT ;  /* 0x000000ff2f00728c */ /* 0x000fe4000bf25270 */
[----:B-1----:R-:W-:-:S09]  /*43d0*/  ULEA UR8, UR8, UR4, 0x18 ;  /* 0x0000000408087291 */ /* 0x002fd2000f8ec0ff */
[----:B------:R1:W-:Y:S01]  /*43e0*/  @P0 STS.U8 [UR8+0x1c], R0 ;  /* 0x00001c00ff000988 */ /* 0x0003e20008000008 */
[----:B------:R-:W-:Y:S05]  /*43f0*/  BRA.U UP1, `(.L_x_79) ;  /* 0x0000000101a07547 */ /* 0x000fea000b800000 */
[----:B------:R-:W-:Y:S01]  /*4400*/  UIADD3 UR7, UPT, UPT, UR26, 0x110, URZ ;  /* 0x000001101a077890 */ /* 0x000fe2000fffe0ff */
[----:B------:R-:W-:-:S03]  /*4410*/  SHF.L.U32 R3, R9, 0x1f, RZ ;  /* 0x0000001f09037819 */ /* 0x000fc600000006ff */
[----:B------:R-:W-:-:S09]  /*4420*/  ULEA UR4, UR32, UR7, 0x3 ;  /* 0x0000000720047291 */ /* 0x000fd2000f8e18ff */
[----:B------:R-:W2:Y:S02]  /*4430*/  SYNCS.PHASECHK.TRANS64.TRYWAIT P0, [UR4], R3 ;  /* 0x00000003ff0075a7 */ /* 0x000ea40008001104 */
[----:B--2---:R-:W-:Y:S05]  /*4440*/  @!P0 BRA `(.L_x_80) ;  /* 0x0000008800388947 */ /* 0x004fea0003800000 */
.L_x_220:
        /* <DEDUP_REMOVED lines=9> */
.L_x_222:
        /* <DEDUP_REMOVED lines=9> */
.L_x_224:
[----:B------:R-:W-:-:S04]  /*4570*/  UIADD3 UR4, UPT, UPT, UR4, 0x1, URZ ;  /* 0x0000000104047890 */ /* 0x000fc8000fffe0ff */
[----:B------:R-:W-:-:S04]  /*4580*/  UISETP.NE.AND UP0, UPT, UR4, 0x4, UPT ;  /* 0x000000040400788c */ /* 0x000fc8000bf05270 */
[----:B------:R-:W-:Y:S02]  /*4590*/  USEL UR5, URZ, 0x1, UP0 ;  /* 0x00000001ff057887 */ /* 0x000fe40008000000 */
[----:B------:R-:W-:-:S04]  /*45a0*/  USEL UR4, UR4, URZ, UP0 ;  /* 0x000000ff04047287 */ /* 0x000fc80008000000 */
[----:B------:R-:W-:Y:S01]  /*45b0*/  ULEA UR4, UR4, UR7, 0x3 ;  /* 0x0000000704047291 */ /* 0x000fe2000f8e18ff */
[----:B-1----:R-:W-:-:S04]  /*45c0*/  LOP3.LUT R3, R2, UR5, RZ, 0x3c, !PT ;  /* 0x0000000502037c12 */ /* 0x002fc8000f8e3cff */
[----:B------:R-:W-:Y:S01]  /*45d0*/  SHF.L.U32 R3, R3, 0x1f, RZ ;  /* 0x0000001f03037819 */ /* 0x000fe200000006ff */
[----:B------:R-:W-:-:S04]  /*45e0*/  IMAD.U32 R0, RZ, RZ, UR4 ;  /* 0x00000004ff007e24 */ /* 0x000fc8000f8e00ff */
[----:B------:R1:W2:Y:S03]  /*45f0*/  SYNCS.PHASECHK.TRANS64.TRYWAIT P0, [R0+URZ], R3 ;  /* 0x00000003000075a7 */ /* 0x0002a600080011ff */
[----:B--2---:R-:W-:Y:S05]  /*4600*/  @!P0 NANOSLEEP.SYNCS 0x989680 ;  /* 0x009896800000895d */ /* 0x004fea0003900000 */
[----:B------:R-:W2:Y:S02]  /*4610*/  @!P0 SYNCS.PHASECHK.TRANS64 P0, [R0+URZ], R3 ;  /* 0x00000003000085a7 */ /* 0x000ea400080010ff */
[----:B--2---:R-:W-:Y:S05]  /*4620*/  @P0 BRA `(.L_x_83) ;  /* 0x0000000000200947 */ /* 0x004fea0003800000 */
.L_x_84:
[----:B--2---:R2:W4:Y:S02]  /*4630*/  SYNCS.PHASECHK.TRANS64.TRYWAIT P0, [R0+URZ], R3 ;  /* 0x00000003000075a7 */ /* 0x00452400080011ff */
[----:B----4-:R-:W-:Y:S05]  /*4640*/  @!P0 NANOSLEEP.SYNCS 0x989680 ;  /* 0x009896800000895d */ /* 0x010fea0003900000 */
[----:B------:R-:W4:Y:S02]  /*4650*/  @!P0 SYNCS.PHASECHK.TRANS64 P0, [R0+URZ], R3 ;  /* 0x00000003000085a7 */ /* 0x000f2400080010ff */
[----:B----4-:R-:W-:Y:S05]  /*4660*/  @!P0 BRA `(.L_x_84) ;  /* 0xfffffffc00f08947 */ /* 0x010fea000383ffff */
[----:B------:R-:W-:Y:S05]  /*4670*/  BRA `(.L_x_83) ;  /* 0x00000000000c7947 */ /* 0x000fea0003800000 */
.L_x_79:
[----:B------:R-:W-:-:S04]  /*4680*/  UIADD3 UR4, UPT, UPT, UR26, 0x150, URZ ;  /* 0x000001501a047890 */ /* 0x000fc8000fffe0ff */
[----:B------:R-:W-:-:S09]  /*4690*/  UPRMT UR4, UR46, 0x654, UR4 ;  /* 0x000006542e047896 */ /* 0x000fd20008000004 */
[----:B------:R-:W-:Y:S03]  /*46a0*/  SYNCS.ARRIVE.TRANS64.RED.A1T0 RZ, [UR4], RZ ;  /* 0x000000ffffff79a7 */ /* 0x000fe60008100404 */
.L_x_83:
[----:B-12---:R-:W-:Y:S01]  /*46b0*/  SHF.L.U32 R3, RZ, 0x1f, RZ ;  /* 0x0000001fff037819 */ /* 0x006fe200000006ff */
[----:B------:R-:W-:Y:S01]  /*46c0*/  UIADD3 UR4, UPT, UPT, UR26, 0x150, URZ ;  /* 0x000001501a047890 */ /* 0x000fe2000fffe0ff */
[----:B------:R-:W-:Y:S02]  /*46d0*/  PLOP3.LUT P0, PT, PT, PT, UP1, 0x80, 0x8 ;  /* 0x000000000008781c */ /* 0x000fe40003f0f018 */
[----:B------:R-:W1:Y:S02]  /*46e0*/  SYNCS.PHASECHK.TRANS64.TRYWAIT P1, [UR26+0x150], R3 ;  /* 0x00015003ff0075a7 */ /* 0x000e64000802111a */
[----:B-1----:R-:W-:Y:S09]  /*46f0*/  @!P1 BRA `(.L_x_85) ;  /* 0x0000008400d49947 */ /* 0x002ff20003800000 */
.L_x_226:
[----:B------:R-:W-:Y:S01]  /*4700*/  @!UP1 UPRMT UR4, UR46, 0x654, UR4 ;  /* 0x000006542e049896 */ /* 0x000fe20008000004 */
[----:B------:R-:W-:Y:S01]  /*4710*/  UMOV UR5, 0xffff ;  /* 0x0000ffff00057882 */ /* 0x000fe20000000000 */
[----:B------:R-:W-:-:S07]  /*4720*/  UMOV UR6, 0x1 ;  /* 0x0000000100067882 */ /* 0x000fce0000000000 */
[----:B------:R-:W-:Y:S01]  /*4730*/  @!P0 SYNCS.ARRIVE.TRANS64.RED.A1T0 RZ, [UR4], RZ ;  /* 0x000000ffffff89a7 */ /* 0x000fe20008100404 */
[----:B------:R-:W-:Y:S01]  /*4740*/  NOP ;  /* 0x0000000000007918 */ /* 0x000fe20000000000 */
[----:B-1----:R-:W1:Y:S01]  /*4750*/  LDS R0, [UR8+0x14] ;  /* 0x00001408ff007984 */ /* 0x002e620008000800 */
[----:B------:R-:W-:-:S04]  /*4760*/  ULOP3.LUT UR4, UR44, 0xffff, URZ, 0xc0, !UPT ;  /* 0x0000ffff2c047892 */ /* 0x000fc8000f8ec0ff */
[----:B------:R-:W-:-:S04]  /*4770*/  USHF.R.U32.HI UR4, URZ, 0x5, UR4 ;  /* 0x00000005ff047899 */ /* 0x000fc80008011604 */
[----:B------:R-:W-:Y:S02]  /*4780*/  USHF.L.U32 UR5, UR5, UR4, URZ ;  /* 0x0000000405057299 */ /* 0x000fe400080006ff */
[----:B------:R-:W-:-:S04]  /*4790*/  USHF.L.U32 UR4, UR6, UR4, URZ ;  /* 0x0000000406047299 */ /* 0x000fc800080006ff */
[----:B-1----:R-:W-:-:S04]  /*47a0*/  LOP3.LUT R0, R0, UR5, RZ, 0xc0, !PT ;  /* 0x0000000500007c12 */ /* 0x002fc8000f8ec0ff */
[----:B------:R-:W-:-:S13]  /*47b0*/  ISETP.NE.AND P0, PT, R0, UR5, PT ;  /* 0x0000000500007c0c */ /* 0x000fda000bf05270 */
[----:B------:R-:W-:Y:S05]  /*47c0*/  @P0 BRA `(.L_x_86) ;  /* 0x0000000000580947 */ /* 0x000fea0003800000 */
[----:B------:R-:W1:Y:S02]  /*47d0*/  LDS R0, [UR8+0x18] ;  /* 0x00001808ff007984 */ /* 0x000e640008000800 */
[----:B-1----:R-:W-:-:S04]  /*47e0*/  LOP3.LUT R0, R0, UR4, RZ, 0xc0, !PT ;  /* 0x0000000400007c12 */ /* 0x002fc8000f8ec0ff */
[----:B------:R-:W-:-:S13]  /*47f0*/  ISETP.NE.AND P0, PT, R0, UR4, PT ;  /* 0x0000000400007c0c */ /* 0x000fda000bf05270 */
[----:B------:R-:W-:Y:S05]  /*4800*/  @P0 BRA `(.L_x_87) ;  /* 0x00000000003c0947 */ /* 0x000fea0003800000 */
[----:B------:R-:W1:Y:S01]  /*4810*/  S2R R2, SR_LANEID ;  /* 0x0000000000027919 */ /* 0x000e620000000000 */
[----:B------:R-:W-:Y:S01]  /*4820*/  ULOP3.LUT UR5, URZ, UR5, URZ, 0x33, !UPT ;  /* 0x00000005ff057292 */ /* 0x000fe2000f8e33ff */
[----:B------:R-:W-:Y:S01]  /*4830*/  LOP3.LUT R4, RZ, UR4, RZ, 0x33, !PT ;  /* 0x00000004ff047c12 */ /* 0x000fe2000f8e33ff */
[----:B------:R-:W-:Y:S02]  /*4840*/  VOTEU.ANY UR4, UPT, PT ;  /* 0x0000000000047886 */ /* 0x000fe400038e0100 */
[----:B------:R-:W-:Y:S01]  /*4850*/  UFLO.U32 UR4, UR4 ;  /* 0x00000004000472bd */ /* 0x000fe200080e0000 */
[----:B------:R-:W2:Y:S01]  /*4860*/  REDUX UR6, R4 ;  /* 0x00000000040673c4 */ /* 0x000ea20000000000 */
[----:B------:R-:W-:-:S06]  /*4870*/  IMAD.U32 R0, RZ, RZ, UR5 ;  /* 0x00000005ff007e24 */ /* 0x000fcc000f8e00ff */
[----:B------:R4:W-:Y:S01]  /*4880*/  UTCATOMSWS.AND URZ, UR5 ;  /* 0x0000000500ff79e3 */ /* 0x0009e20008000000 */
[----:B------:R-:W3:Y:S01]  /*4890*/  REDUX UR7, R0 ;  /* 0x00000000000773c4 */ /* 0x000ee20000000000 */
[----:B-1----:R-:W-:Y:S01]  /*48a0*/  ISETP.EQ.U32.AND P0, PT, R2, UR4, PT ;  /* 0x0000000402007c0c */ /* 0x002fe2000bf02070 */
[----:B--2---:R-:W-:Y:S01]  /*48b0*/  IMAD.U32 R2, RZ, RZ, UR6 ;  /* 0x00000006ff027e24 */ /* 0x004fe2000f8e00ff */
[----:B---3--:R-:W-:-:S11]  /*48c0*/  MOV R3, UR7 ;  /* 0x0000000700037c02 */ /* 0x008fd60008000f00 */
[----:B------:R4:W-:Y:S04]  /*48d0*/  @P0 ATOMS.AND RZ, [UR8+0x14], R3 ;  /* 0x00001403ffff098c */ /* 0x0009e8000a800008 */
[----:B------:R4:W-:Y:S01]  /*48e0*/  @P0 ATOMS.AND RZ, [UR8+0x18], R2 ;  /* 0x00001802ffff098c */ /* 0x0009e2000a800008 */
[----:B------:R-:W-:Y:S05]  /*48f0*/  BRA `(.L_x_88) ;  /* 0x0000000000147947 */ /* 0x000fea0003800000 */
.L_x_87:
[----:B------:R-:W-:Y:S02]  /*4900*/  MOV R2, 0x4920 ;  /* 0x0000492000027802 */ /* 0x000fe40000000f00 */
[----:B---3-5:R-:W-:Y:S05]  /*4910*/  CALL.REL.NOINC `($__internal_0_$__cuda_sm10x_tcgen05_guardrail_trap_col_being_dealloced_not_returned_by_alloc) ;  /* 0x0000008c00647944 */ /* 0x028fea0003c00000 */
[----:B------:R-:W-:Y:S05]  /*4920*/  BRA `(.L_x_88) ;  /* 0x0000000000087947 */ /* 0x000fea0003800000 */
.L_x_86:
[----:B------:R-:W-:Y:S02]  /*4930*/  MOV R2, 0x4950 ;  /* 0x0000495000027802 */ /* 0x000fe40000000f00 */
[----:B---3-5:R-:W-:Y:S05]  /*4940*/  CALL.REL.NOINC `($__internal_2_$__cuda_sm10x_tcgen05_guardrail_trap_unallocated_columns_being_dealloced) ;  /* 0x0000008c00707944 */ /* 0x028fea0003c00000 */
.L_x_88:
[----:B------:R-:W-:Y:S01]  /*4950*/  NOP ;  /* 0x0000000000007918 */ /* 0x000fe20000000000 */
[----:B----4-:R-:W-:Y:S05]  /*4960*/  EXIT ;  /* 0x000000000000794d */ /* 0x010fea0003800000 */
.L_x_59:
[----:B------:R-:W-:-:S09]  /*4970*/  UISETP.NE.OR UP0, UPT, UR22, 0x3, !UP5 ;  /* 0x000000031600788c */ /* 0x000fd2000ef05670 */
[----:B------:R-:W-:Y:S05]  /*4980*/  BRA.U UP0, `(.L_x_89) ;  /* 0x0000001900a47547 */ /* 0x000fea000b800000 */
[----:B------:R-:W2:Y:S01]  /*4990*/  S2UR UR10, SR_CgaCtaId ;  /* 0x00000000000a79c3 */ /* 0x000ea20000008800 */
[----:B------:R-:W3:Y:S01]  /*49a0*/  LDCU UR46, c[0x0][0x370] ;  /* 0x00006e00ff2e77ac */ /* 0x000ee20008000800 */
[----:B------:R-:W-:Y:S01]  /*49b0*/  HFMA2 R14, -RZ, RZ, 0, 0 ;  /* 0x00000000ff0e7431 */ /* 0x000fe200000001ff */
[----:B------:R-:W-:Y:S01]  /*49c0*/  MOV R13, RZ ;  /* 0x000000ff000d7202 */ /* 0x000fe20000000f00 */
[----:B------:R-:W-:Y:S01]  /*49d0*/  HFMA2 R7, -RZ, RZ, 0, 0.0078125 ;  /* 0x00002000ff077431 */ /* 0x000fe200000001ff */
[----:B------:R-:W3:Y:S03]  /*49e0*/  LDCU.128 UR56, c[0x0][0xb10] ;  /* 0x00016200ff3877ac */ /* 0x000ee60008000c00 */
[----:B------:R-:W4:Y:S01]  /*49f0*/  LDC.64 R16, c[0x0][0x348] ;  /* 0x0000d200ff107b82 */ /* 0x000f220000000a00 */
[----:B------:R-:W1:Y:S01]  /*4a00*/  LDCU UR39, c[0x0][0x374] ;  /* 0x00006e80ff2777ac */ /* 0x000e620008000800 */
[----:B------:R-:W2:Y:S06]  /*4a10*/  LDCU UR15, c[0x0][0xb0c] ;  /* 0x00016180ff0f77ac */ /* 0x000eac0008000800 */
[----:B------:R-:W4:Y:S01]  /*4a20*/  LDC.64 R2, c[0x0][0x888] ;  /* 0x00022200ff027b82 */ /* 0x000f220000000a00 */
[----:B------:R-:W4:Y:S01]  /*4a30*/  LDCU UR55, c[0x0][0xb20] ;  /* 0x00016400ff3777ac */ /* 0x000f220008000800 */
[----:B------:R-:W4:Y:S06]  /*4a40*/  LDCU UR4, c[0x0][0xb30] ;  /* 0x00016600ff0477ac */ /* 0x000f2c0008000800 */
[----:B------:R-:W4:Y:S01]  /*4a50*/  LDC.64 R4, c[0x0][0x890] ;  /* 0x00022400ff047b82 */ /* 0x000f220000000a00 */
[----:B------:R-:W-:Y:S01]  /*4a60*/  UMOV UR21, 0x400 ;  /* 0x0000040000157882 */ /* 0x000fe20000000000 */
[----:B---3--:R-:W-:-:S02]  /*4a70*/  UIMAD.WIDE.U32 UR6, UR46, UR56, URZ ;  /* 0x000000382e0672a5 */ /* 0x008fc4000f8e00ff */
[----:B-1----:R-:W-:Y:S02]  /*4a80*/  UIMAD.WIDE.U32 UR8, UR39, UR59, URZ ;  /* 0x0000003b270872a5 */ /* 0x002fe4000f8e00ff */
[----:B--2---:R-:W-:Y:S02]  /*4a90*/  ULEA UR21, UR10, UR21, 0x18 ;  /* 0x000000150a157291 */ /* 0x004fe4000f8ec0ff */
[----:B------:R-:W-:Y:S02]  /*4aa0*/  UPLOP3.LUT UP1, UPT, UPT, UPT, UPT, 0x40, 0x4 ;  /* 0x000000000004789c */ /* 0x000fe40003f2e870 */
[----:B------:R-:W-:Y:S02]  /*4ab0*/  UIADD3 UR49, UPT, UPT, UR21, 0x80, URZ ;  /* 0x0000008015317890 */ /* 0x000fe4000fffe0ff */
[----:B------:R-:W-:Y:S02]  /*4ac0*/  UIADD3 UR41, UPT, UPT, UR21, 0x88, URZ ;  /* 0x0000008815297890 */ /* 0x000fe4000fffe0ff */
[----:B------:R-:W-:-:S02]  /*4ad0*/  UIADD3 UR33, UPT, UPT, UR21, 0x90, URZ ;  /* 0x0000009015217890 */ /* 0x000fc4000fffe0ff */
[----:B------:R-:W-:Y:S01]  /*4ae0*/  UIADD3 UR25, UPT, UPT, UR21, 0x98, URZ ;  /* 0x0000009815197890 */ /* 0x000fe2000fffe0ff */
[----:B------:R-:W-:Y:S01]  /*4af0*/  UMOV UR6, UR7 ;  /* 0x0000000700067c82 */ /* 0x000fe20008000000 */
[----:B------:R-:W-:Y:S01]  /*4b00*/  UMOV UR5, UR9 ;  /* 0x0000000900057c82 */ /* 0x000fe20008000000 */
[----:B------:R-:W-:Y:S02]  /*4b10*/  UISETP.GE.AND UP0, UPT, UR45, 0x1, UPT ;  /* 0x000000012d00788c */ /* 0x000fe4000bf06270 */
[----:B------:R-:W-:Y:S01]  /*4b20*/  UISETP.NE.AND UP4, UPT, UR45, 0x1, UPT ;  /* 0x000000012d00788c */ /* 0x000fe2000bf85270 */
[----:B------:R-:W1:Y:S01]  /*4b30*/  LDCU.64 UR22, c[0x0][0xb28] ;  /* 0x00016500ff1677ac */ /* 0x000e620008000a00 */
[----:B------:R-:W-:Y:S02]  /*4b40*/  UISETP.NE.AND UP6, UPT, UR15, 0x1, UPT ;  /* 0x000000010f00788c */ /* 0x000fe4000bfc5270 */
[----:B------:R-:W-:Y:S02]  /*4b50*/  UISETP.NE.AND UP5, UPT, UR58, 0x1, UPT ;  /* 0x000000013a00788c */ /* 0x000fe4000bfa5270 */
[----:B------:R-:W-:-:S02]  /*4b60*/  USHF.R.U32.HI UR53, URZ, UR57, UR6 ;  /* 0x00000039ff357299 */ /* 0x000fc40008011606 */
[----:B------:R-:W-:Y:S02]  /*4b70*/  UPRMT UR37, UR10, 0x654, UR49 ;  /* 0x000006540a257896 */ /* 0x000fe40008000031 */
[----:B------:R-:W-:Y:S02]  /*4b80*/  UPRMT UR31, UR10, 0x654, UR41 ;  /* 0x000006540a1f7896 */ /* 0x000fe40008000029 */
[----:B------:R-:W-:Y:S02]  /*4b90*/  UPRMT UR30, UR10, 0x654, UR33 ;  /* 0x000006540a1e7896 */ /* 0x000fe40008000021 */
[----:B------:R-:W-:Y:S02]  /*4ba0*/  UPRMT UR29, UR10, 0x654, UR25 ;  /* 0x000006540a1d7896 */ /* 0x000fe40008000019 */
[----:B----4-:R-:W-:Y:S02]  /*4bb0*/  USHF.R.U32.HI UR47, URZ, UR55, UR5 ;  /* 0x00000037ff2f7299 */ /* 0x010fe40008011605 */
[----:B------:R-:W-:-:S11]  /*4bc0*/  UISETP.NE.AND UP3, UPT, UR4, 0x1, UPT ;  /* 0x000000010400788c */ /* 0x000fd6000bf65270 */
.L_x_104:
[C---:B------:R-:W-:Y:S02]  /*4bd0*/  LEA R12, R14.reuse, UR21, 0x3 ;  /* 0x000000150e0c7c11 */ /* 0x040fe4000f8e18ff */
[----:B------:R-:W-:Y:S02]  /*4be0*/  SHF.L.U32 R9, R13, 0x1f, RZ ;  /* 0x0000001f0d097819 */ /* 0x000fe400000006ff */
[----:B------:R-:W-:Y:S02]  /*4bf0*/  LEA R10, R14, UR21, 0x4 ;  /* 0x000000150e0a7c11 */ /* 0x000fe4000f8e20ff */
[----:B------:R-:W2:Y:S02]  /*4c00*/  SYNCS.PHASECHK.TRANS64.TRYWAIT P0, [R12+URZ+0xd0], R9 ;  /* 0x0000d0090c0075a7 */ /* 0x000ea400080011ff */
[----:B--23--:R-:W-:Y:S05]  /*4c10*/  @!P0 BRA `(.L_x_90) ;  /* 0x0000008000a48947 */ /* 0x00cfea0003800000 */
.L_x_227:
[----:B--2---:R-:W2:Y:S01]  /*4c20*/  LDS.128 R8, [R10+0x160] ;  /* 0x000160000a087984 */ /* 0x004ea20000000c00 */
[----:B------:R-:W-:Y:S01]  /*4c30*/  UISETP.GE.AND UP0, UPT, UR45, 0x1, UPT ;  /* 0x000000012d00788c */ /* 0x000fe2000bf06270 */
[----:B------:R-:W-:Y:S01]  /*4c40*/  @!PT LDS RZ, [RZ] ;  /* 0x00000000fffff984 */ /* 0x000fe20000000800 */
[----:B------:R-:W-:Y:S01]  /*4c50*/  @!PT LDS RZ, [RZ] ;  /* 0x00000000fffff984 */ /* 0x000fe20000000800 */
[----:B------:R-:W-:Y:S01]  /*4c60*/  @!PT LDS RZ, [RZ] ;  /* 0x00000000fffff984 */ /* 0x000fe20000000800 */
[----:B------:R-:W-:Y:S01]  /*4c70*/  @!PT LDS RZ, [RZ] ;  /* 0x00000000fffff984 */ /* 0x000fe20000000800 */
[----:B------:R3:W-:Y:S06]  /*4c80*/  MEMBAR.ALL.CTA ;  /* 0x0000000000007992 */ /* 0x0007ec0000008000 */
[----:B---3--:R-:W3:Y:S01]  /*4c90*/  FENCE.VIEW.ASYNC.S ;  /* 0x00000000000073c6 */ /* 0x008ee20000000000 */
[----:B--2---:R-:W-:Y:S11]  /*4ca0*/  LOP3.LUT P0, RZ, R10, 0x1, RZ, 0xc0, !PT ;  /* 0x000000010aff7812 */ /* 0x004ff6000780c0ff */
[----:B------:R-:W-:Y:S02]  /*4cb0*/  @!UPT UIADD3 URZ, UPT, UPT, URZ, URZ, URZ ;  /* 0x000000fffffff290 */ /* 0x000fe4000fffe0ff */
[----:B---3--:R-:W-:Y:S01]  /*4cc0*/  VOTEU.ANY UP2, P0 ;  /* 0x0000000000ff7886 */ /* 0x008fe20000040100 */
[----:B------:R-:W-:Y:S11]  /*4cd0*/  PLOP3.LUT P0, PT, PT, PT, UP2, 0x80, 0x8 ;  /* 0x000000000008781c */ /* 0x000ff60003f0f028 */
[----:B------:R-:W-:Y:S02]  /*4ce0*/  @!UPT UIADD3 URZ, UPT, UPT, URZ, URZ, URZ ;  /* 0x000000fffffff290 */ /* 0x000fe4000fffe0ff */
[----:B------:R-:W-:Y:S02]  /*4cf0*/  @P0 SHF.R.U32.HI R0, RZ, 0x10, R9 ;  /* 0x00000010ff000819 */ /* 0x000fe40000011609 */
[----:B------:R-:W-:Y:S02]  /*4d00*/  @P0 MOV R6, R8 ;  /* 0x0000000800060202 */ /* 0x000fe40000000f00 */
[----:B------:R-:W-:Y:S01]  /*4d10*/  @P0 R2UR UR4, R0 ;  /* 0x00000000000402ca */ /* 0x000fe200000e0000 */
[----:B------:R-:W-:Y:S01]  /*4d20*/  VIADD R0, R12, 0xe0 ;  /* 0x000000e00c007836 */ /* 0x000fe20000000000 */
[----:B------:R-:W-:Y:S02]  /*4d30*/  @P0 LOP3.LUT R8, R9, 0xffff, RZ, 0xc0, !PT ;  /* 0x0000ffff09080812 */ /* 0x000fe400078ec0ff */
[----:B------:R-:W-:Y:S02]  /*4d40*/  @P0 R2UR UR6, R6 ;  /* 0x00000000060602ca */ /* 0x000fe400000e0000 */
[----:B------:R-:W-:Y:S02]  /*4d50*/  PRMT R0, RZ, 0x654, R0 ;  /* 0x00000654ff007816 */ /* 0x000fe40000000000 */
[----:B------:R-:W-:Y:S02]  /*4d60*/  @P0 R2UR UR5, R8 ;  /* 0x00000000080502ca */ /* 0x000fe400000e0000 */
[----:B------:R2:W-:Y:S03]  /*4d70*/  SYNCS.ARRIVE.TRANS64.RED.A1T0 RZ, [R0+URZ], RZ ;  /* 0x000000ff00ff79a7 */ /* 0x0005e600081004ff */
[----:B------:R-:W-:Y:S04]  /*4d80*/  @UP2 UMOV UR38, UR4 ;  /* 0x0000000400262c82 */ /* 0x000fe80008000000 */
[----:B------:R-:W-:Y:S04]  /*4d90*/  @UP2 UMOV UR14, UR6 ;  /* 0x00000006000e2c82 */ /* 0x000fe80008000000 */
[----:B------:R-:W-:Y:S01]  /*4da0*/  @UP2 UMOV UR13, UR5 ;  /* 0x00000005000d2c82 */ /* 0x000fe20008000000 */
[----:B------:R-:W-:Y:S05]  /*4db0*/  BRA.U !UP0, `(.L_x_91) ;  /* 0x0000000108a47547 */ /* 0x000fea000b800000 */
[----:B------:R-:W-:Y:S02]  /*4dc0*/  UIMAD.WIDE.U32 UR16, UR13, UR59, URZ ;  /* 0x0000003b0d1072a5 */ /* 0x000fe4000f8e00ff */
[----:B------:R-:W-:Y:S02]  /*4dd0*/  UIMAD.WIDE.U32 UR18, UR14, UR56, URZ ;  /* 0x000000380e1272a5 */ /* 0x000fe4000f8e00ff */
[----:B------:R-:W-:Y:S02]  /*4de0*/  USEL UR4, UR39, UR47, !UP5 ;  /* 0x0000002f27047287 */ /* 0x000fe4000e800000 */
[----:B------:R-:W-:Y:S02]  /*4df0*/  USEL UR7, UR46, UR53, !UP6 ;  /* 0x000000352e077287 */ /* 0x000fe4000f000000 */
[----:B-1----:R-:W-:Y:S02]  /*4e00*/  UIMAD.WIDE.U32 UR8, UR4, UR22, URZ ;  /* 0x00000016040872a5 */ /* 0x002fe4000f8e00ff */
[----:B------:R-:W-:Y:S01]  /*4e10*/  UIMAD.WIDE.U32 UR10, UR7, UR22, URZ ;  /* 0x00000016070a72a5 */ /* 0x000fe2000f8e00ff */
[----:B------:R-:W-:Y:S02]  /*4e20*/  UMOV UR5, UR17 ;  /* 0x0000001100057c82 */ /* 0x000fe40008000000 */
[----:B------:R-:W-:Y:S03]  /*4e30*/  USHF.R.U32.HI UR6, URZ, UR55, UR5 ;  /* 0x00000037ff067299 */ /* 0x000fe60008011605 */
[----:B------:R-:W-:Y:S01]  /*4e40*/  UMOV UR5, UR19 ;  /* 0x0000001300057c82 */ /* 0x000fe20008000000 */
[----:B------:R-:W-:Y:S02]  /*4e50*/  USEL UR6, UR13, UR6, !UP5 ;  /* 0x000000060d067287 */ /* 0x000fe4000e800000 */
[----:B------:R-:W-:Y:S03]  /*4e60*/  USHF.R.U32.HI UR12, URZ, UR57, UR5 ;  /* 0x00000039ff0c7299 */ /* 0x000fe60008011605 */
[----:B------:R-:W-:Y:S02]  /*4e70*/  UMOV UR5, UR9 ;  /* 0x0000000900057c82 */ /* 0x000fe40008000000 */
[----:B------:R-:W-:Y:S03]  /*4e80*/  @UP4 USHF.R.U32.HI UR4, URZ, UR23, UR5 ;  /* 0x00000017ff044299 */ /* 0x000fe60008011605 */
[----:B------:R-:W-:Y:S01]  /*4e90*/  UMOV UR5, UR11 ;  /* 0x0000000b00057c82 */ /* 0x000fe20008000000 */
[----:B------:R-:W-:Y:S02]  /*4ea0*/  UIMAD UR4, UR45, UR4, URZ ;  /* 0x000000042d0472a4 */ /* 0x000fe4000f8e02ff */
[----:B------:R-:W-:Y:S02]  /*4eb0*/  @UP4 USHF.R.U32.HI UR7, URZ, UR23, UR5 ;  /* 0x00000017ff074299 */ /* 0x000fe40008011605 */
[----:B------:R-:W-:Y:S02]  /*4ec0*/  UIMAD.WIDE.U32 UR10, UR6, UR22, URZ ;  /* 0x00000016060a72a5 */ /* 0x000fe4000f8e00ff */
[----:B------:R-:W-:Y:S02]  /*4ed0*/  USEL UR5, UR14, UR12, !UP6 ;  /* 0x0000000c0e057287 */ /* 0x000fe4000f000000 */
[----:B------:R-:W-:Y:S02]  /*4ee0*/  UIMAD UR8, UR45, UR7, URZ ;  /* 0x000000072d0872a4 */ /* 0x000fe4000f8e02ff */
[----:B------:R-:W-:Y:S03]  /*4ef0*/  UISETP.GE.AND UP0, UPT, UR6, UR4, UPT ;  /* 0x000000040600728c */ /* 0x000fe6000bf06270 */
[----:B------:R-:W-:Y:S01]  /*4f00*/  UMOV UR4, UR11 ;  /* 0x0000000b00047c82 */ /* 0x000fe20008000000 */
[----:B------:R-:W-:Y:S02]  /*4f10*/  UISETP.GE.OR UP0, UPT, UR5, UR8, UP0 ;  /* 0x000000080500728c */ /* 0x000fe40008706670 */
[----:B------:R-:W-:Y:S02]  /*4f20*/  USHF.R.U32.HI UR4, URZ, UR23, UR4 ;  /* 0x00000017ff047299 */ /* 0x000fe40008011604 */
[----:B------:R-:W-:Y:S02]  /*4f30*/  UIMAD.WIDE.U32 UR8, UR5, UR22, URZ ;  /* 0x00000016050872a5 */ /* 0x000fe4000f8e00ff */
[----:B------:R-:W-:Y:S04]  /*4f40*/  USEL UR10, UR6, UR4, !UP4 ;  /* 0x00000004060a7287 */ /* 0x000fe8000e000000 */
[----:B------:R-:W-:Y:S01]  /*4f50*/  UIADD3 UR11, UPT, UPT, -UR10, URZ, URZ ;  /* 0x000000ff0a0b7290 */ /* 0x000fe2000fffe1ff */
[----:B------:R-:W-:Y:S02]  /*4f60*/  @!UP0 UMOV UR4, UR9 ;  /* 0x0000000900048c82 */ /* 0x000fe40008000000 */
[----:B------:R-:W-:Y:S02]  /*4f70*/  @!UP0 USHF.R.U32.HI UR4, URZ, UR23, UR4 ;  /* 0x00000017ff048299 */ /* 0x000fe40008011604 */
[----:B------:R-:W-:Y:S02]  /*4f80*/  UIMAD UR8, UR45, UR11, UR6 ;  /* 0x0000000b2d0872a4 */ /* 0x000fe4000f8e0206 */
[----:B------:R-:W-:Y:S04]  /*4f90*/  @!UP0 USEL UR4, UR5, UR4, !UP4 ;  /* 0x0000000405048287 */ /* 0x000fe8000e000000 */
[----:B------:R-:W-:Y:S02]  /*4fa0*/  @!UP0 UIMAD UR7, UR7, UR8, UR4 ;  /* 0x00000008070782a4 */ /* 0x000fe4000f8e0204 */
[----:B------:R-:W-:Y:S02]  /*4fb0*/  @!UP0 UIADD3 UR9, UPT, UPT, UR10, -UR4, URZ ;  /* 0x800000040a098290 */ /* 0x000fe4000fffe0ff */
[----:B------:R-:W-:Y:S02]  /*4fc0*/  UIADD3 UR8, UPT, UPT, -UR6, URZ, URZ ;  /* 0x000000ff06087290 */ /* 0x000fe4000fffe1ff */
[----:B------:R-:W-:Y:S02]  /*4fd0*/  UIADD3 UR4, UPT, UPT, -UR5, URZ, URZ ;  /* 0x000000ff05047290 */ /* 0x000fe4000fffe1ff */
[----:B------:R-:W-:Y:S03]  /*4fe0*/  @!UP0 UIMAD UR6, UR9, UR45, UR5 ;  /* 0x0000002d090682a4 */ /* 0x000fe6000f8e0205 */
[----:B------:R-:W-:Y:S01]  /*4ff0*/  @!UP0 UMOV UR5, UR7 ;  /* 0x0000000700058c82 */ /* 0x000fe20008000000 */
[----:B------:R-:W-:Y:S02]  /*5000*/  UIMAD UR7, UR15, UR4, UR14 ;  /* 0x000000040f0772a4 */ /* 0x000fe4000f8e020e */
[----:B------:R-:W-:Y:S02]  /*5010*/  UIMAD UR4, UR58, UR8, UR13 ;  /* 0x000000083a0472a4 */ /* 0x000fe4000f8e020d */
[----:B------:R-:W-:Y:S02]  /*5020*/  UIMAD UR14, UR5, UR15, UR7 ;  /* 0x0000000f050e72a4 */ /* 0x000fe4000f8e0207 */
[----:B------:R-:W-:Y:S11]  /*5030*/  UIMAD UR13, UR6, UR58, UR4 ;  /* 0x0000003a060d72a4 */ /* 0x000ff6000f8e0204 */
[----:B------:R-:W-:Y:S01]  /*5040*/  @!UPT UIADD3 URZ, UPT, UPT, URZ, URZ, URZ ;  /* 0x000000fffffff290 */ /* 0x000fe2000fffe0ff */
.L_x_91:
[----:B------:R-:W3:Y:S01]  /*5050*/  @!UP3 LDCU.128 UR8, c[0x0][0xb10] ;  /* 0x00016200ff08b7ac */ /* 0x000ee20008000c00 */
[----:B------:R-:W-:Y:S01]  /*5060*/  IMAD.MOV.U32 R10, RZ, RZ, 0x1 ;  /* 0x00000001ff0a7424 */ /* 0x000fe200078e00ff */
[C---:B------:R-:W-:Y:S02]  /*5070*/  ISETP.NE.U32.AND P1, PT, R4.reuse, RZ, PT ;  /* 0x000000ff0400720c */ /* 0x040fe40003f25070 */
[----:B------:R-:W-:Y:S02]  /*5080*/  ISETP.NE.U32.AND P0, PT, R4, RZ, PT ;  /* 0x000000ff0400720c */ /* 0x000fe40003f05070 */
[C---:B------:R-:W-:Y:S01]  /*5090*/  ISETP.NE.AND.EX P1, PT, R5.reuse, RZ, PT, P1 ;  /* 0x000000ff0500720c */ /* 0x040fe20003f25310 */
[----:B------:R-:W4:Y:S01]  /*50a0*/  @!UP3 LDCU UR5, c[0x0][0xb0c] ;  /* 0x00016180ff05b7ac */ /* 0x000f220008000800 */
[----:B------:R-:W-:Y:S02]  /*50b0*/  ISETP.NE.AND.EX P0, PT, R5, RZ, PT, P0 ;  /* 0x000000ff0500720c */ /* 0x000fe40003f05300 */
[----:B------:R-:W-:Y:S01]  /*50c0*/  SHF.L.U32 R10, R10, 0x1f, RZ ;  /* 0x0000001f0a0a7819 */ /* 0x000fe200000006ff */
[----:B------:R-:W-:Y:S02]  /*50d0*/  USHF.L.U32 UR50, UR26, 0x8, URZ ;  /* 0x000000081a327899 */ /* 0x000fe400080006ff */
[----:B------:R-:W-:Y:S02]  /*50e0*/  USHF.L.U32 UR51, UR20, 0x6, URZ ;  /* 0x0000000614337899 */ /* 0x000fe400080006ff */
[----:B---3--:R-:W-:Y:S07]  /*50f0*/  UIMAD.WIDE.U32 UR6, UR14, UR8, URZ ;  /* 0x000000080e0672a5 */ /* 0x008fee000f8e00ff */
[----:B------:R-:W-:Y:S01]  /*5100*/  @!UP3 UMOV UR4, UR7 ;  /* 0x000000070004bc82 */ /* 0x000fe20008000000 */
[----:B----4-:R-:W-:Y:S02]  /*5110*/  @!UP3 UISETP.NE.AND UP0, UPT, UR5, 0x1, UPT ;  /* 0x000000010500b88c */ /* 0x010fe4000bf05270 */
[----:B------:R-:W-:Y:S02]  /*5120*/  @!UP3 USHF.R.U32.HI UR4, URZ, UR9, UR4 ;  /* 0x00000009ff04b299 */ /* 0x000fe40008011604 */
[----:B------:R-:W-:Y:S02]  /*5130*/  UIMAD.WIDE.U32 UR6, UR13, UR11, URZ ;  /* 0x0000000b0d0672a5 */ /* 0x000fe4000f8e00ff */
[----:B------:R-:W-:Y:S02]  /*5140*/  @!UP3 USEL UR8, UR14, UR4, !UP0 ;  /* 0x000000040e08b287 */ /* 0x000fe4000c000000 */
[----:B------:R-:W-:Y:S03]  /*5150*/  @!UP3 UISETP.NE.AND UP0, UPT, UR10, 0x1, UPT ;  /* 0x000000010a00b88c */ /* 0x000fe6000bf05270 */
[----:B------:R-:W-:Y:S02]  /*5160*/  @!UP3 UMOV UR6, UR7 ;  /* 0x000000070006bc82 */ /* 0x000fe40008000000 */
[----:B------:R-:W3:Y:S02]  /*5170*/  @!UP3 LDCU UR4, c[0x0][0xb20] ;  /* 0x00016400ff04b7ac */ /* 0x000ee40008000800 */
[----:B---3--:R-:W-:Y:S04]  /*5180*/  @!UP3 USHF.R.U32.HI UR6, URZ, UR4, UR6 ;  /* 0x00000004ff06b299 */ /* 0x008fe80008011606 */
[----:B------:R-:W-:Y:S04]  /*5190*/  @!UP3 USEL UR6, UR13, UR6, !UP0 ;  /* 0x000000060d06b287 */ /* 0x000fe8000c000000 */
[----:B------:R-:W-:Y:S02]  /*51a0*/  @!UP3 UIADD3 UR4, UPT, UPT, -UR8, UR6, URZ ;  /* 0x000000060804b290 */ /* 0x000fe4000fffe1ff */
[----:B------:R-:W-:Y:S02]  /*51b0*/  @!UP3 UIADD3 UR6, UPT, UPT, UR8, -UR6, URZ ;  /* 0x800000060806b290 */ /* 0x000fe4000fffe0ff */
[----:B------:R-:W-:Y:S02]  /*51c0*/  @!UP3 UIMAD UR14, UR4, UR5, UR14 ;  /* 0x00000005040eb2a4 */ /* 0x000fe4000f8e020e */
[----:B------:R-:W-:Y:S01]  /*51d0*/  @!UP3 UIMAD UR13, UR6, UR10, UR13 ;  /* 0x0000000a060db2a4 */ /* 0x000fe2000f8e020d */
[----:B------:R-:W-:Y:S11]  /*51e0*/  BRA.U UP1, `(.L_x_92) ;  /* 0x0000000101107547 */ /* 0x000ff6000b800000 */
[----:B--2---:R-:W-:Y:S04]  /*51f0*/  MOV R0, UR54 ;  /* 0x0000003600007c02 */ /* 0x004fe80008000f00 */
[----:B------:R-:W-:Y:S04]  /*5200*/  SHF.L.U32 R9, R0, 0x1f, RZ ;  /* 0x0000001f00097819 */ /* 0x000fe800000006ff */
[----:B------:R-:W2:Y:S02]  /*5210*/  SYNCS.PHASECHK.TRANS64.TRYWAIT P2, [UR21+0xc8], R9 ;  /* 0x0000c809ff0075a7 */ /* 0x000ea40008041115 */
[----:B--2---:R-:W-:Y:S05]  /*5220*/  @!P2 BRA `(.L_x_93) ;  /* 0x0000007c0034a947 */ /* 0x004fea0003800000 */
.L_x_92:
[----:B------:R-:W-:Y:S05]  /*5230*/  @!P1 BRA `(.L_x_94) ;  /* 0x0000000000309947 */ /* 0x000fea0003800000 */
[----:B------:R-:W-:Y:S01]  /*5240*/  ISETP.NE.U32.AND P1, PT, R2, RZ, PT ;  /* 0x000000ff0200720c */ /* 0x000fe20003f25070 */
[----:B------:R-:W3:Y:S01]  /*5250*/  LDCU.64 UR4, c[0x0][0x358] ;  /* 0x00006b00ff0477ac */ /* 0x000ee20008000a00 */
[----:B------:R-:W-:Y:S02]  /*5260*/  IMAD.MOV.U32 R66, RZ, RZ, 0x1 ;  /* 0x00000001ff427424 */ /* 0x000fe400078e00ff */
[----:B------:R-:W-:Y:S11]  /*5270*/  ISETP.NE.AND.EX P1, PT, R3, RZ, PT, P1 ;  /* 0x000000ff0300720c */ /* 0x000ff60003f25310 */
[----:B------:R-:W-:Y:S02]  /*5280*/  @!UPT UIADD3 URZ, UPT, UPT, URZ, URZ, URZ ;  /* 0x000000fffffff290 */ /* 0x000fe4000fffe0ff */
[----:B--2---:R-:W2:Y:S01]  /*5290*/  @P1 LDC.64 R8, c[0x0][0x888] ;  /* 0x00022200ff081b82 */ /* 0x004ea20000000a00 */
[----:B------:R-:W-:Y:S04]  /*52a0*/  @P1 IMAD R0, R4, UR36, RZ ;  /* 0x0000002404001c24 */ /* 0x000fe8000f8e02ff */
[----:B--2---:R-:W-:Y:S04]  /*52b0*/  @P1 IMAD.WIDE R8, R0, 0x4, R8 ;  /* 0x0000000400081825 */ /* 0x004fe800078e0208 */
[----:B------:R-:W-:Y:S01]  /*52c0*/  HFMA2 R0, -RZ, RZ, 0, 5.9604644775390625e-08 ;  /* 0x00000001ff007431 */ /* 0x000fe200000001ff */
[----:B---3-5:R3:W5:Y:S04]  /*52d0*/  @P1 LDG.E R27, desc[UR4][R8.64] ;  /* 0x00000004081b1981 */ /* 0x028768000c1e1900 */
[----:B------:R-:W-:Y:S01]  /*52e0*/  @!P1 PRMT R66, R0, 0x7610, R66 ;  /* 0x0000761000429816 */ /* 0x000fe20000000042 */
[----:B---3--:R-:W4:Y:S06]  /*52f0*/  @!P1 LDC R27, c[0x0][0x880] ;  /* 0x00022000ff1b9b82 */ /* 0x008f2c0000000800 */
.L_x_94:
[----:B----45:R-:W-:Y:S01]  /*5300*/  @!P0 FSETP.EQ.AND P1, PT, R27, RZ, PT ;  /* 0x000000ff1b00820b */ /* 0x030fe20003f22000 */
[----:B------:R-:W-:Y:S01]  /*5310*/  @!UPT UIADD3 URZ, UPT, UPT, URZ, URZ, URZ ;  /* 0x000000fffffff290 */ /* 0x000fe2000fffe0ff */
[----:B------:R-:W-:Y:S11]  /*5320*/  @!P0 BRA `(.L_x_95) ;  /* 0x0000000000188947 */ /* 0x000ff60003800000 */
[----:B------:R-:W-:Y:S02]  /*5330*/  LOP3.LUT P0, RZ, R66, 0xff, RZ, 0xc0, !PT ;  /* 0x000000ff42ff7812 */ /* 0x000fe4000780c0ff */
[----:B------:R-:W-:Y:S04]  /*5340*/  ISETP.NE.U32.AND P1, PT, R2, RZ, PT ;  /* 0x000000ff0200720c */ /* 0x000fe80003f25070 */
[----:B------:R-:W-:Y:S04]  /*5350*/  ISETP.NE.AND.EX P1, PT, R3, RZ, PT, P1 ;  /* 0x000000ff0300720c */ /* 0x000fe80003f25310 */
[----:B------:R-:W-:Y:S03]  /*5360*/  PLOP3.LUT P1, PT, P1, PT, PT, 0x8, 0x80 ;  /* 0x000000000080781c */ /* 0x000fe60000f2e170 */
[----:B------:R-:W-:Y:S11]  /*5370*/  @P0 FSETP.EQ.AND P1, PT, R27, RZ, PT ;  /* 0x000000ff1b00020b */ /* 0x000ff60003f22000 */
[----:B------:R-:W-:Y:S02]  /*5380*/  @!UPT UIADD3 URZ, UPT, UPT, URZ, URZ, URZ ;  /* 0x000000fffffff290 */ /* 0x000fe4000fffe0ff */
.L_x_95:
[----:B------:R-:W3:Y:S01]  /*5390*/  SYNCS.PHASECHK.TRANS64.TRYWAIT P2, [UR21+0xa0], R10 ;  /* 0x0000a00aff0075a7 */ /* 0x000ee20008041115 */
[----:B------:R-:W-:Y:S04]  /*53a0*/  ELECT P0, URZ, PT ;  /* 0x0000000000ff782f */ /* 0x000fe80003800000 */
[----:B------:R-:W-:Y:S11]  /*53b0*/  PLOP3.LUT P1, PT, P1, P0, PT, 0xf2, 0x2f ;  /* 0x00000000002f781c */ /* 0x000ff60000f21e72 */
[----:B------:R-:W-:Y:S02]  /*53c0*/  @!UPT UIADD3 URZ, UPT, UPT, URZ, URZ, URZ ;  /* 0x000000fffffff290 */ /* 0x000fe4000fffe0ff */
[----:B------:R-:W-:Y:S05]  /*53d0*/  @!P1 IADD3 R6, P0, PT, R16, 0x580, RZ ;  /* 0x0000058010069810 */ /* 0x000fea0007f1e0ff */
[----:B--2---:R-:W-:Y:S01]  /*53e0*/  @!P1 IMAD.X R0, RZ, RZ, R17, P0 ;  /* 0x000000ffff009224 */ /* 0x004fe200000e0611 */
[----:B---3--:R-:W-:Y:S07]  /*53f0*/  @!P2 BRA `(.L_x_96) ;  /* 0x0000007800d8a947 */ /* 0x008fee0003800000 */
.L_x_230:
[----:B------:R-:W-:Y:S01]  /*5400*/  @!P1 R2UR UR5, R6 ;  /* 0x00000000060592ca */ /* 0x000fe200000e0000 */
[----:B------:R-:W-:Y:S01]  /*5410*/  VOTEU.ALL UP0, P1 ;  /* 0x0000000000ff7886 */ /* 0x000fe20000800000 */
[----:B------:R-:W-:Y:S01]  /*5420*/  @!P1 R2UR UR4, R0 ;  /* 0x00000000000492ca */ /* 0x000fe200000e0000 */
[----:B------:R-:W-:Y:S01]  /*5430*/  UMOV UR6, 0x0 ;  /* 0x0000000000067882 */ /* 0x000fe20000000000 */
[----:B------:R-:W-:Y:S01]  /*5440*/  UMOV UR7, 0x10000000 ;  /* 0x1000000000077882 */ /* 0x000fe20000000000 */
[----:B------:R-:W-:Y:S01]  /*5450*/  UMOV UR52, UR36 ;  /* 0x0000002400347c82 */ /* 0x000fe20008000000 */
[----:B------:R-:W-:Y:S01]  /*5460*/  @!UP0 UIADD3 UR48, UPT, UPT, UR21, 0x200, URZ ;  /* 0x0000020015308890 */ /* 0x000fe2000fffe0ff */
[----:B------:R-:W-:Y:S01]  /*5470*/  @!P1 IMAD.MOV.U32 R0, RZ, RZ, 0x2000 ;  /* 0x00002000ff009424 */ /* 0x000fe200078e00ff */
[----:B------:R-:W-:Y:S01]  /*5480*/  @!UP0 UIADD3 UR10, UPT, UPT, UR50, 0x80, URZ ;  /* 0x00000080320a8890 */ /* 0x000fe2000fffe0ff */
[----:B------:R-:W-:Y:S01]  /*5490*/  @!P1 IADD3 R6, P0, PT, R16, 0x580, RZ ;  /* 0x0000058010069810 */ /* 0x000fe20007f1e0ff */
[----:B------:R-:W-:Y:S01]  /*54a0*/  @!UP0 UIADD3 UR8, UPT, UPT, UR21, 0x1200, URZ ;  /* 0x0000120015088890 */ /* 0x000fe2000fffe0ff */
[----:B------:R-:W-:Y:S02]  /*54b0*/  VOTEU.ALL UP0, P1 ;  /* 0x0000000000ff7886 */ /* 0x000fe40000800000 */
[----:B------:R-:W-:Y:S01]  /*54c0*/  IMAD.U32 R8, RZ, RZ, UR5 ;  /* 0x00000005ff087e24 */ /* 0x000fe2000f8e00ff */
[----:B------:R-:W-:Y:S01]  /*54d0*/  UMOV UR9, UR49 ;  /* 0x0000003100097c82 */ /* 0x000fe20008000000 */
[----:B--2---:R-:W-:Y:S01]  /*54e0*/  IMAD.U32 R9, RZ, RZ, UR4 ;  /* 0x00000004ff097e24 */ /* 0x004fe2000f8e00ff */
[----:B------:R-:W-:Y:S01]  /*54f0*/  UMOV UR11, UR51 ;  /* 0x00000033000b7c82 */ /* 0x000fe20008000000 */
[----:B------:R-:W-:Y:S01]  /*5500*/  UMOV UR12, UR36 ;  /* 0x00000024000c7c82 */ /* 0x000fe20008000000 */
[----:B------:R-:W-:Y:S02]  /*5510*/  @!P1 R2UR UR4, R8 ;  /* 0x00000000080492ca */ /* 0x000fe400000e0000 */
[----:B------:R-:W-:Y:S11]  /*5520*/  @!P1 R2UR UR5, R9 ;  /* 0x00000000090592ca */ /* 0x000ff600000e0000 */
[----:B------:R-:W-:Y:S02]  /*5530*/  @!UPT UIADD3 URZ, UPT, UPT, URZ, URZ, URZ ;  /* 0x000000fffffff290 */ /* 0x000fe4000fffe0ff */
[----:B------:R2:W-:Y:S01]  /*5540*/  @!UP0 UTMALDG.3D [UR48], [UR4], desc[UR6] ;  /* 0x00000630040085b4 */ /* 0x0005e20008011000 */
[----:B------:R-:W-:Y:S05]  /*5550*/  VOTEU.ALL UP0, P1 ;  /* 0x0000000000ff7886 */ /* 0x000fea0000800000 */
[----:B------:R2:W-:Y:S01]  /*5560*/  @!UP0 UTMALDG.3D [UR8], [UR4], desc[UR6] ;  /* 0x00000608040085b4 */ /* 0x0005e20008011000 */
[----:B------:R3:W-:Y:S01]  /*5570*/  @!P1 SYNCS.ARRIVE.TRANS64.RED.A0TR RZ, [UR21+0x80], R0 ;  /* 0x00008000ffff99a7 */ /* 0x0007e20008300415 */
[----:B------:R-:W-:Y:S01]  /*5580*/  SYNCS.ARRIVE.TRANS64.RED.A1T0 RZ, [UR37], RZ ;  /* 0x000000ffffff79a7 */ /* 0x000fe20008100425 */
[----:B---3--:R-:W-:Y:S01]  /*5590*/  @!P1 IMAD.X R0, RZ, RZ, R17, P0 ;  /* 0x000000ffff009224 */ /* 0x008fe200000e0611 */
[----:B------:R-:W3:Y:S02]  /*55a0*/  SYNCS.PHASECHK.TRANS64.TRYWAIT P2, [UR21+0xa8], R10 ;  /* 0x0000a80aff0075a7 */ /* 0x000ee40008041115 */
[----:B--23--:R-:W-:Y:S05]  /*55b0*/  @!P2 BRA `(.L_x_97) ;  /* 0x000000780080a947 */ /* 0x00cfea0003800000 */
.L_x_232:
        /* <DEDUP_REMOVED lines=10> */
[----:B------:R-:W-:Y:S02]  /*5660*/  @!UP0 UIADD3 UR10, UPT, UPT, UR50, 0x90, URZ ;  /* 0x00000090320a8890 */ /* 0x000fe4000fffe0ff */
[----:B------:R-:W-:Y:S01]  /*5670*/  @!UP0 UIADD3 UR8, UPT, UPT, UR21, 0x3200, URZ ;  /* 0x0000320015088890 */ /* 0x000fe2000fffe0ff */
[----:B------:R-:W-:Y:S01]  /*5680*/  IMAD.U32 R8, RZ, RZ, UR5 ;  /* 0x00000005ff087e24 */ /* 0x000fe2000f8e00ff */
[----:B------:R-:W-:Y:S01]  /*5690*/  VOTEU.ALL UP0, P1 ;  /* 0x0000000000ff7886 */ /* 0x000fe20000800000 */
[----:B--2---:R-:W-:Y:S01]  /*56a0*/  IMAD.U32 R9, RZ, RZ, UR4 ;  /* 0x00000004ff097e24 */ /* 0x004fe2000f8e00ff */
[----:B------:R-:W-:Y:S01]  /*56b0*/  UMOV UR44, UR36 ;  /* 0x00000024002c7c82 */ /* 0x000fe20008000000 */
[----:B------:R-:W-:Y:S01]  /*56c0*/  UMOV UR9, UR41 ;  /* 0x0000002900097c82 */ /* 0x000fe20008000000 */
[----:B------:R-:W-:Y:S01]  /*56d0*/  @!P1 R2UR UR4, R8 ;  /* 0x00000000080492ca */ /* 0x000fe200000e0000 */
[----:B------:R-:W-:Y:S01]  /*56e0*/  UMOV UR11, UR51 ;  /* 0x00000033000b7c82 */ /* 0x000fe20008000000 */
[----:B------:R-:W-:Y:S01]  /*56f0*/  @!P1 R2UR UR5, R9 ;  /* 0x00000000090592ca */ /* 0x000fe200000e0000 */
[----:B------:R-:W-:Y:S11]  /*5700*/  UMOV UR12, UR36 ;  /* 0x00000024000c7c82 */ /* 0x000ff60008000000 */
[----:B------:R-:W-:Y:S01]  /*5710*/  @!UPT UIADD3 URZ, UPT, UPT, URZ, URZ, URZ ;  /* 0x000000fffffff290 */ /* 0x000fe2000fffe0ff */
        /* <DEDUP_REMOVED lines=8> */
.L_x_234:
        /* <DEDUP_REMOVED lines=29> */
.L_x_236:
        /* <DEDUP_REMOVED lines=9> */
[----:B--2---:R-:W-:Y:S01]  /*5a00*/  SHF.L.U32 R9, RZ, 0x1f, RZ ;  /* 0x0000001fff097819 */ /* 0x004fe200000006ff */
[----:B------:R-:W-:Y:S01]  /*5a10*/  @!UP0 UIADD3 UR10, UPT, UPT, UR50, 0xb0, URZ ;  /* 0x000000b0320a8890 */ /* 0x000fe2000fffe0ff */
[----:B------:R-:W-:Y:S01]  /*5a20*/  @!P1 IADD3 R8, P0, PT, R16, 0x580, RZ ;  /* 0x0000058010089810 */ /* 0x000fe20007f1e0ff */
[----:B------:R-:W-:Y:S01]  /*5a30*/  @!UP0 UIADD3 UR8, UPT, UPT, UR21, 0x7200, URZ ;  /* 0x0000720015088890 */ /* 0x000fe2000fffe0ff */
[----:B------:R-:W-:Y:S01]  /*5a40*/  IMAD.U32 R18, RZ, RZ, UR5 ;  /* 0x00000005ff127e24 */ /* 0x000fe2000f8e00ff */
[----:B------:R-:W-:Y:S01]  /*5a50*/  VOTEU.ALL UP0, P1 ;  /* 0x0000000000ff7886 */ /* 0x000fe20000800000 */
[----:B------:R-:W-:Y:S01]  /*5a60*/  IMAD.U32 R19, RZ, RZ, UR4 ;  /* 0x00000004ff137e24 */ /* 0x000fe2000f8e00ff */
[----:B------:R-:W-:Y:S01]  /*5a70*/  UMOV UR28, UR36 ;  /* 0x00000024001c7c82 */ /* 0x000fe20008000000 */
[----:B------:R-:W-:Y:S01]  /*5a80*/  UMOV UR9, UR25 ;  /* 0x0000001900097c82 */ /* 0x000fe20008000000 */
[----:B------:R-:W-:Y:S01]  /*5a90*/  @!P1 R2UR UR4, R18 ;  /* 0x00000000120492ca */ /* 0x000fe200000e0000 */
[----:B------:R-:W-:Y:S01]  /*5aa0*/  UMOV UR11, UR51 ;  /* 0x00000033000b7c82 */ /* 0x000fe20008000000 */
[----:B------:R-:W-:Y:S01]  /*5ab0*/  @!P1 R2UR UR5, R19 ;  /* 0x00000000130592ca */ /* 0x000fe200000e0000 */
[----:B------:R-:W-:Y:S01]  /*5ac0*/  UMOV UR12, UR36 ;  /* 0x00000024000c7c82 */ /* 0x000fe20008000000 */
[----:B------:R-:W-:Y:S11]  /*5ad0*/  @!P1 IMAD.X R6, RZ, RZ, R17, P0 ;  /* 0x000000ffff069224 */ /* 0x000ff600000e0611 */
[----:B------:R2:W-:Y:S01]  /*5ae0*/  @!UP0 UTMALDG.3D [UR24], [UR4], desc[UR6] ;  /* 0x00000618040085b4 */ /* 0x0005e20008011000 */
[----:B------:R-:W-:Y:S05]  /*5af0*/  VOTEU.ALL UP0, P1 ;  /* 0x0000000000ff7886 */ /* 0x000fea0000800000 */
[----:B------:R2:W-:Y:S01]  /*5b00*/  @!UP0 UTMALDG.3D [UR8], [UR4], desc[UR6] ;  /* 0x00000608040085b4 */ /* 0x0005e20008011000 */
[----:B------:R2:W-:Y:S01]  /*5b10*/  @!P1 SYNCS.ARRIVE.TRANS64.RED.A0TR RZ, [UR21+0x98], R0 ;  /* 0x00009800ffff99a7 */ /* 0x0005e20008300415 */
[----:B------:R-:W-:Y:S01]  /*5b20*/  SYNCS.ARRIVE.TRANS64.RED.A1T0 RZ, [UR29], RZ ;  /* 0x000000ffffff79a7 */ /* 0x000fe2000810041d */
[----:B------:R-:W3:Y:S02]  /*5b30*/  SYNCS.PHASECHK.TRANS64.TRYWAIT P2, [UR21+0xa0], R9 ;  /* 0x0000a009ff0075a7 */ /* 0x000ee40008041115 */
[----:B--23--:R-:W-:Y:S05]  /*5b40*/  @!P2 BRA `(.L_x_100) ;  /* 0x000000740064a947 */ /* 0x00cfea0003800000 */
.L_x_238:
[----:B------:R-:W-:Y:S01]  /*5b50*/  @!P1 R2UR UR5, R8 ;  /* 0x00000000080592ca */ /* 0x000fe200000e0000 */
[----:B------:R-:W-:Y:S01]  /*5b60*/  VOTEU.ALL UP0, P1 ;  /* 0x0000000000ff7886 */ /* 0x000fe20000800000 */
[----:B------:R-:W-:Y:S01]  /*5b70*/  @!P1 R2UR UR4, R6 ;  /* 0x00000000060492ca */ /* 0x000fe200000e0000 */
[----:B------:R-:W-:Y:S01]  /*5b80*/  UMOV UR6, 0x0 ;  /* 0x0000000000067882 */ /* 0x000fe20000000000 */
[----:B------:R-:W-:Y:S01]  /*5b90*/  UMOV UR7, 0x10000000 ;  /* 0x1000000000077882 */ /* 0x000fe20000000000 */
[----:B------:R-:W-:Y:S01]  /*5ba0*/  UMOV UR17, UR49 ;  /* 0x0000003100117c82 */ /* 0x000fe20008000000 */
[----:B------:R-:W-:Y:S01]  /*5bb0*/  @!UP0 UIADD3 UR18, UPT, UPT, UR50, 0x40, URZ ;  /* 0x0000004032128890 */ /* 0x000fe2000fffe0ff */
[----:B--2---:R-:W-:Y:S01]  /*5bc0*/  @!P1 IMAD.MOV.U32 R0, RZ, RZ, 0x2000 ;  /* 0x00002000ff009424 */ /* 0x004fe200078e00ff */
[----:B------:R-:W-:Y:S01]  /*5bd0*/  @!UP0 UIADD3 UR16, UPT, UPT, UR21, 0x200, URZ ;  /* 0x0000020015108890 */ /* 0x000fe2000fffe0ff */
[----:B------:R-:W-:Y:S01]  /*5be0*/  @!P1 IADD3 R8, P0, PT, R16, 0x580, RZ ;  /* 0x0000058010089810 */ /* 0x000fe20007f1e0ff */
[----:B------:R-:W-:Y:S02]  /*5bf0*/  @!UP0 UIADD3 UR10, UPT, UPT, UR50, 0xc0, URZ ;  /* 0x000000c0320a8890 */ /* 0x000fe4000fffe0ff */
        /* <DEDUP_REMOVED lines=10> */
[----:B------:R-:W-:Y:S01]  /*5ca0*/  UMOV UR12, UR36 ;  /* 0x00000024000c7c82 */ /* 0x000fe20008000000 */
[----:B------:R-:W-:Y:S10]  /*5cb0*/  @!P1 IMAD.X R6, RZ, RZ, R17, P0 ;  /* 0x000000ffff069224 */ /* 0x000ff400000e0611 */
[----:B------:R2:W-:Y:S01]  /*5cc0*/  @!UP0 UTMALDG.3D [UR16], [UR4], desc[UR6] ;  /* 0x00000610040085b4 */ /* 0x0005e20008011000 */
[----:B------:R-:W-:Y:S05]  /*5cd0*/  VOTEU.ALL UP0, P1 ;  /* 0x0000000000ff7886 */ /* 0x000fea0000800000 */
[----:B------:R2:W-:Y:S01]  /*5ce0*/  @!UP0 UTMALDG.3D [UR8], [UR4], desc[UR6] ;  /* 0x00000608040085b4 */ /* 0x0005e20008011000 */
[----:B------:R2:W-:Y:S01]  /*5cf0*/  @!P1 SYNCS.ARRIVE.TRANS64.RED.A0TR RZ, [UR21+0x80], R0 ;  /* 0x00008000ffff99a7 */ /* 0x0005e20008300415 */
[----:B------:R-:W-:Y:S01]  /*5d00*/  SYNCS.ARRIVE.TRANS64.RED.A1T0 RZ, [UR37], RZ ;  /* 0x000000ffffff79a7 */ /* 0x000fe20008100425 */
[----:B------:R-:W3:Y:S02]  /*5d10*/  SYNCS.PHASECHK.TRANS64.TRYWAIT P2, [UR21+0xa8], R9 ;  /* 0x0000a809ff0075a7 */ /* 0x000ee40008041115 */
[----:B--23--:R-:W-:Y:S05]  /*5d20*/  @!P2 BRA `(.L_x_101) ;  /* 0x000000740004a947 */ /* 0x00cfea0003800000 */
.L_x_240:
        /* <DEDUP_REMOVED lines=30> */
.L_x_242:
        /* <DEDUP_REMOVED lines=9> */
[----:B------:R-:W-:Y:S01]  /*5fa0*/  VIADD R14, R14, 0x1 ;  /* 0x000000010e0e7836 */ /* 0x000fe20000000000 */
        /* <DEDUP_REMOVED lines=11> */
[----:B------:R-:W-:Y:S11]  /*6060*/  UMOV UR12, UR36 ;  /* 0x00000024000c7c82 */ /* 0x000ff60008000000 */
[----:B------:R2:W-:Y:S01]  /*6070*/  @!UP0 UTMALDG.3D [UR16], [UR4], desc[UR6] ;  /* 0x00000610040085b4 */ /* 0x0005e20008011000 */
[----:B------:R-:W-:Y:S05]  /*6080*/  VOTEU.ALL UP0, P1 ;  /* 0x0000000000ff7886 */ /* 0x000fea0000800000 */
[----:B------:R2:W-:Y:S01]  /*6090*/  @!UP0 UTMALDG.3D [UR8], [UR4], desc[UR6] ;  /* 0x00000608040085b4 */ /* 0x0005e20008011000 */
[----:B------:R2:W-:Y:S01]  /*60a0*/  @!P1 SYNCS.ARRIVE.TRANS64.RED.A0TR RZ, [UR21+0x90], R0 ;  /* 0x00009000ffff99a7 */ /* 0x0005e20008300415 */
[----:B------:R-:W-:Y:S01]  /*60b0*/  SYNCS.ARRIVE.TRANS64.RED.A1T0 RZ, [UR30], RZ ;  /* 0x000000ffffff79a7 */ /* 0x000fe2000810041e */
[----:B------:R-:W3:Y:S02]  /*60c0*/  SYNCS.PHASECHK.TRANS64.TRYWAIT P0, [UR21+0xb8], R9 ;  /* 0x0000b809ff0075a7 */ /* 0x000ee40008001115 */
[----:B--23--:R-:W-:Y:S05]  /*60d0*/  @!P0 BRA `(.L_x_103) ;  /* 0x0000007000488947 */ /* 0x00cfea0003800000 */
.L_x_244:
[----:B------:R-:W-:Y:S01]  /*60e0*/  UPLOP3.LUT UP1, UPT, UPT, UPT, UPT, 0x80, 0x8 ;  /* 0x000000000008789c */ /* 0x000fe20003f2f070 */
[----:B------:R-:W-:Y:S01]  /*60f0*/  @!P1 IADD3 R6, P0, PT, R16, 0x580, RZ ;  /* 0x0000058010069810 */ /* 0x000fe20007f1e0ff */
[----:B------:R-:W-:Y:S01]  /*6100*/  UMOV UR6, 0x0 ;  /* 0x0000000000067882 */ /* 0x000fe20000000000 */
[----:B------:R-:W-:Y:S01]  /*6110*/  VOTEU.ALL UP0, P1 ;  /* 0x0000000000ff7886 */ /* 0x000fe20000800000 */
[----:B------:R-:W-:Y:S01]  /*6120*/  UMOV UR7, 0x10000000 ;  /* 0x1000000000077882 */ /* 0x000fe20000000000 */
[----:B------:R-:W-:Y:S01]  /*6130*/  @!P1 R2UR UR5, R6 ;  /* 0x00000000060592ca */ /* 0x000fe200000e0000 */
[----:B--2---:R-:W-:Y:S01]  /*6140*/  @!P1 IMAD.X R0, RZ, RZ, R17, P0 ;  /* 0x000000ffff009224 */ /* 0x004fe200000e0611 */
[----:B------:R-:W-:Y:S01]  /*6150*/  UMOV UR17, UR25 ;  /* 0x0000001900117c82 */ /* 0x000fe20008000000 */
[----:B------:R-:W-:Y:S01]  /*6160*/  @!UP0 UIADD3 UR18, UPT, UPT, UR50, 0x70, URZ ;  /* 0x0000007032128890 */ /* 0x000fe2000fffe0ff */
[----:B------:R-:W-:Y:S01]  /*6170*/  R2UR UR26, R68 ;  /* 0x00000000441a72ca */ /* 0x000fe200000e0000 */
[----:B------:R-:W-:Y:S01]  /*6180*/  @!UP0 UIADD3 UR16, UPT, UPT, UR21, 0x6200, URZ ;  /* 0x0000620015108890 */ /* 0x000fe2000fffe0ff */
[----:B------:R-:W-:Y:S01]  /*6190*/  @!P1 R2UR UR4, R0 ;  /* 0x00000000000492ca */ /* 0x000fe200000e0000 */
[----:B------:R-:W-:Y:S01]  /*61a0*/  @!UP0 UIADD3 UR10, UPT, UPT, UR50, 0xf0, URZ ;  /* 0x000000f0320a8890 */ /* 0x000fe2000fffe0ff */
[----:B------:R-:W-:Y:S01]  /*61b0*/  R2UR UR24, R69 ;  /* 0x00000000451872ca */ /* 0x000fe200000e0000 */
[----:B------:R-:W-:Y:S01]  /*61c0*/  @!UP0 UIADD3 UR8, UPT, UPT, UR21, 0x7200, URZ ;  /* 0x0000720015088890 */ /* 0x000fe2000fffe0ff */
[----:B------:R-:W-:Y:S01]  /*61d0*/  ISETP.NE.AND P0, PT, R14, 0x2, PT ;  /* 0x000000020e00780c */ /* 0x000fe20003f05270 */
[----:B------:R-:W-:Y:S01]  /*61e0*/  VOTEU.ALL UP0, P1 ;  /* 0x0000000000ff7886 */ /* 0x000fe20000800000 */
[----:B------:R-:W-:Y:S01]  /*61f0*/  UMOV UR19, UR51 ;  /* 0x0000003300137c82 */ /* 0x000fe20008000000 */
[----:B------:R-:W-:Y:S01]  /*6200*/  IMAD.U32 R8, RZ, RZ, UR5 ;  /* 0x00000005ff087e24 */ /* 0x000fe2000f8e00ff */
[----:B------:R-:W-:Y:S01]  /*6210*/  UMOV UR20, UR36 ;  /* 0x0000002400147c82 */ /* 0x000fe20008000000 */
[----:B------:R-:W-:Y:S01]  /*6220*/  UMOV UR9, UR25 ;  /* 0x0000001900097c82 */ /* 0x000fe20008000000 */
[----:B------:R-:W-:Y:S01]  /*6230*/  UMOV UR11, UR51 ;  /* 0x00000033000b7c82 */ /* 0x000fe20008000000 */
[----:B------:R-:W-:Y:S01]  /*6240*/  UMOV UR12, UR36 ;  /* 0x00000024000c7c82 */ /* 0x000fe20008000000 */
[----:B------:R-:W-:Y:S01]  /*6250*/  SEL R0, RZ, 0x1, P0 ;  /* 0x00000001ff007807 */ /* 0x000fe20000000000 */
[----:B------:R-:W-:Y:S01]  /*6260*/  IMAD.U32 R9, RZ, RZ, UR4 ;  /* 0x00000004ff097e24 */ /* 0x000fe2000f8e00ff */
[----:B------:R-:W-:Y:S01]  /*6270*/  @!P1 R2UR UR4, R8 ;  /* 0x00000000080492ca */ /* 0x000fe200000e0000 */
[----:B------:R-:W-:Y:S01]  /*6280*/  UIADD3 UR26, UPT, UPT, UR13, UR26, URZ ;  /* 0x0000001a0d1a7290 */ /* 0x000fe2000fffe0ff */
[----:B------:R-:W-:Y:S01]  /*6290*/  LOP3.LUT R13, R13, R0, RZ, 0x3c, !PT ;  /* 0x000000000d0d7212 */ /* 0x000fe200078e3cff */
[----:B------:R-:W-:Y:S01]  /*62a0*/  UMOV UR36, UR38 ;  /* 0x0000002600247c82 */ /* 0x000fe20008000000 */
[----:B------:R-:W-:Y:S02]  /*62b0*/  @!P1 R2UR UR5, R9 ;  /* 0x00000000090592ca */ /* 0x000fe400000e0000 */
[----:B------:R-:W-:Y:S11]  /*62c0*/  SEL R14, R14, RZ, P0 ;  /* 0x000000ff0e0e7207 */ /* 0x000ff60000000000 */
[----:B------:R2:W-:Y:S01]  /*62d0*/  @!UP0 UTMALDG.3D [UR16], [UR4], desc[UR6] ;  /* 0x00000610040085b4 */ /* 0x0005e20008011000 */
[----:B------:R-:W-:Y:S05]  /*62e0*/  VOTEU.ALL UP0, P1 ;  /* 0x0000000000ff7886 */ /* 0x000fea0000800000 */
[----:B------:R3:W-:Y:S01]  /*62f0*/  @!UP0 UTMALDG.3D [UR8], [UR4], desc[UR6] ;  /* 0x00000608040085b4 */ /* 0x0007e20008011000 */
[----:B------:R3:W-:Y:S01]  /*6300*/  @!P1 SYNCS.ARRIVE.TRANS64.RED.A0TR RZ, [UR21+0x98], R7 ;  /* 0x00009807ffff99a7 */ /* 0x0007e20008300415 */
[----:B------:R-:W-:Y:S01]  /*6310*/  SYNCS.ARRIVE.TRANS64.RED.A1T0 RZ, [UR29], RZ ;  /* 0x000000ffffff79a7 */ /* 0x000fe2000810041d */
[----:B--2---:R-:W-:Y:S01]  /*6320*/  UIADD3 UR20, UPT, UPT, UR14, UR24, URZ ;  /* 0x000000180e147290 */ /* 0x004fe2000fffe0ff */
[----:B------:R-:W-:Y:S11]  /*6330*/  BRA.U UP2, `(.L_x_104) ;  /* 0xffffffe902247547 */ /* 0x000ff6000b83ffff */
[----:B------:R-:W2:Y:S02]  /*6340*/  SYNCS.PHASECHK.TRANS64.TRYWAIT P0, [UR21+0xa0], R10 ;  /* 0x0000a00aff0075a7 */ /* 0x000ea40008001115 */
[----:B--2---:R-:W-:Y:S05]  /*6350*/  @!P0 BRA `(.L_x_105) ;  /* 0x0000006c00c08947 */ /* 0x004fea0003800000 */
.L_x_246:
[----:B------:R-:W4:Y:S02]  /*6360*/  SYNCS.PHASECHK.TRANS64.TRYWAIT P0, [UR21+0xa8], R10 ;  /* 0x0000a80aff0075a7 */ /* 0x000f240008001115 */
[----:B----4-:R-:W-:Y:S05]  /*6370*/  @!P0 BRA `(.L_x_106) ;  /* 0x0000006c00d08947 */ /* 0x010fea0003800000 */
.L_x_248:
[----:B------:R-:W4:Y:S01]  /*6380*/  SYNCS.PHASECHK.TRANS64.TRYWAIT P0, [UR21+0xb0], R10 ;  /* 0x0000b00aff0075a7 */ /* 0x000f220008001115 */
[----:B------:R-:W-:Y:S01]  /*6390*/  HFMA2 R0, -RZ, RZ, 0, 5.9604644775390625e-08 ;  /* 0x00000001ff007431 */ /* 0x000fe200000001ff */
[----:B----4-:R-:W-:Y:S06]  /*63a0*/  @!P0 BRA `(.L_x_107) ;  /* 0x0000006c00dc8947 */ /* 0x010fec0003800000 */
.L_x_250:
[----:B------:R-:W-:Y:S02]  /*63b0*/  MOV R2, UR21 ;  /* 0x0000001500027c02 */ /* 0x000fe40008000f00 */
[----:B--2---:R-:W-:-:S07]  /*63c0*/  SHF.L.U32 R3, R0, 0x1f, RZ ;  /* 0x0000001f00037819 */ /* 0x004fce00000006ff */
.L_x_108:
[----:B--2---:R2:W4:Y:S02]  /*63d0*/  SYNCS.PHASECHK.TRANS64.TRYWAIT P0, [R2+URZ+0xb8], R3 ;  /* 0x0000b803020075a7 */ /* 0x00452400080011ff */
[----:B----4-:R-:W-:Y:S05]  /*63e0*/  @!P0 NANOSLEEP.SYNCS 0x989680 ;  /* 0x009896800000895d */ /* 0x010fea0003900000 */
[----:B------:R-:W4:Y:S02]  /*63f0*/  @!P0 SYNCS.PHASECHK.TRANS64 P0, [R2+URZ+0xb8], R3 ;  /* 0x0000b803020085a7 */ /* 0x000f2400080010ff */
[----:B-1-34-:R-:W-:Y:S05]  /*6400*/  @P0 EXIT ;  /* 0x000000000000094d */ /* 0x01afea0003800000 */
[----:B------:R-:W-:Y:S05]  /*6410*/  BRA `(.L_x_108) ;  /* 0xfffffffc00ec7947 */ /* 0x000fea000383ffff */
.L_x_89:
[----:B------:R-:W-:-:S06]  /*6420*/  UISETP.GE.AND UP0, UPT, UR22, 0x4, UPT ;  /* 0x000000041600788c */ /* 0x000fcc000bf06270 */
[----:B------:R-:W-:-:S13]  /*6430*/  PLOP3.LUT P0, PT, PT, PT, UP0, 0x80, 0x8 ;  /* 0x000000000008781c */ /* 0x000fda0003f0f008 */
[----:B-1----:R-:W-:Y:S05]  /*6440*/  @!P0 EXIT ;  /* 0x000000000000894d */ /* 0x002fea0003800000 */
[----:B------:R-:W1:Y:S08]  /*6450*/  S2UR UR4, SR_CgaCtaId ;  /* 0x00000000000479c3 */ /* 0x000e700000008800 */
[----:B------:R-:W-:Y:S01]  /*6460*/  BAR.SYNC.DEFER_BLOCKING 0x6, 0xa0 ;  /* 0x0182800000007b1d */ /* 0x000fe20000010000 */
[C---:B------:R-:W-:Y:S01]  /*6470*/  IMAD.SHL.U32 R7, R79.reuse, 0x10, RZ ;  /* 0x000000104f077824 */ /* 0x040fe200078e00ff */
[----:B------:R-:W-:Y:S01]  /*6480*/  LOP3.LUT R80, R79, 0x60, RZ, 0xc0, !PT ;  /* 0x000000604f507812 */ /* 0x000fe200078ec0ff */
[----:B------:R-:W-:Y:S01]  /*6490*/  IMAD.SHL.U32 R2, R67, 0x200, RZ ;  /* 0x0000020043027824 */ /* 0x000fe200078e00ff */
[----:B------:R-:W-:Y:S01]  /*64a0*/  LOP3.LUT R77, R79, 0x2, RZ, 0xc0, !PT ;  /* 0x000000024f4d7812 */ /* 0x000fe200078ec0ff */
[----:B------:R-:W-:Y:S01]  /*64b0*/  IMAD.SHL.U32 R6, R67, 0x200000, RZ ;  /* 0x0020000043067824 */ /* 0x000fe200078e00ff */
[----:B------:R-:W-:Y:S01]  /*64c0*/  UMOV UR43, 0x400 ;  /* 0x00000400002b7882 */ /* 0x000fe20000000000 */
[C---:B------:R-:W-:Y:S01]  /*64d0*/  LOP3.LUT R3, R7.reuse, 0x590, RZ, 0xc0, !PT ;  /* 0x0000059007037812 */ /* 0x040fe200078ec0ff */
[----:B------:R-:W2:Y:S01]  /*64e0*/  LDC.64 R62, c[0x0][0x888] ;  /* 0x00022200ff3e7b82 */ /* 0x000ea20000000a00 */
[----:B------:R-:W-:Y:S01]  /*64f0*/  LOP3.LUT R7, R7, 0x60, RZ, 0xc0, !PT ;  /* 0x0000006007077812 */ /* 0x000fe200078ec0ff */
[----:B------:R-:W-:Y:S01]  /*6500*/  IMAD.U32 R23, R79, 0x10000, RZ ;  /* 0x000100004f177824 */ /* 0x000fe200078e00ff */
[----:B------:R-:W-:Y:S01]  /*6510*/  LOP3.LUT R3, R3, 0x200, R2, 0xf8, !PT ;  /* 0x0000020003037812 */ /* 0x000fe200078ef802 */
[----:B------:R-:W-:Y:S01]  /*6520*/  IMAD.SHL.U32 R2, R79, 0x2, RZ ;  /* 0x000000024f027824 */ /* 0x000fe200078e00ff */
[----:B------:R-:W-:-:S02]  /*6530*/  LOP3.LUT R6, R6, 0x200000, RZ, 0xc0, !PT ;  /* 0x0020000006067812 */ /* 0x000fc400078ec0ff */
[----:B------:R-:W-:Y:S02]  /*6540*/  CS2R R74, SRZ ;  /* 0x00000000004a7805 */ /* 0x000fe4000001ff00 */
[----:B------:R-:W-:Y:S01]  /*6550*/  LOP3.LUT R79, R79, 0x4, RZ, 0xc0, !PT ;  /* 0x000000044f4f7812 */ /* 0x000fe200078ec0ff */
[----:B------:R-:W3:Y:S01]  /*6560*/  LDC.64 R64, c[0x0][0x890] ;  /* 0x00022400ff407b82 */ /* 0x000ee20000000a00 */
[----:B------:R-:W-:Y:S01]  /*6570*/  LOP3.LUT R2, R7, 0xc, R2, 0xf8, !PT ;  /* 0x0000000c07027812 */ /* 0x000fe200078ef802 */
[----:B------:R-:W-:Y:S01]  /*6580*/  IMAD.MOV.U32 R72, RZ, RZ, RZ ;  /* 0x000000ffff487224 */ /* 0x000fe200078e00ff */
[----:B------:R-:W-:Y:S01]  /*6590*/  LOP3.LUT R23, R6, 0x400000, R23, 0xf8, !PT ;  /* 0x0040000006177812 */ /* 0x000fe200078ef817 */
[----:B------:R-:W4:Y:S01]  /*65a0*/  LDCU UR62, c[0x0][0x370] ;  /* 0x00006e00ff3e77ac */ /* 0x000f220008000800 */
[----:B------:R-:W-:Y:S02]  /*65b0*/  LOP3.LUT R3, R3, R2, RZ, 0xfc, !PT ;  /* 0x0000000203037212 */ /* 0x000fe400078efcff */
[----:B------:R-:W-:Y:S01]  /*65c0*/  MOV R22, RZ ;  /* 0x000000ff00167202 */ /* 0x000fe20000000f00 */
[----:B-1----:R-:W-:Y:S01]  /*65d0*/  ULEA UR43, UR4, UR43, 0x18 ;  /* 0x0000002b042b7291 */ /* 0x002fe2000f8ec0ff */
[----:B------:R-:W1:Y:S01]  /*65e0*/  LDC.64 R60, c[0x0][0x8b0] ;  /* 0x00022c00ff3c7b82 */ /* 0x000e620000000a00 */
[----:B------:R-:W1:Y:S02]  /*65f0*/  LDCU.64 UR54, c[0x0][0x348] ;  /* 0x00006900ff3677ac */ /* 0x000e640008000a00 */
[----:B------:R-:W-:Y:S01]  /*6600*/  UIADD3 UR4, UPT, UPT, UR43, 0x200, URZ ;  /* 0x000002002b047890 */ /* 0x000fe2000fffe0ff */
[----:B------:R-:W1:Y:S04]  /*6610*/  LDCU UR42, c[0x0][0xb0c] ;  /* 0x00016180ff2a77ac */ /* 0x000e680008000800 */
[----:B------:R-:W4:Y:S01]  /*6620*/  LDS R0, [UR43+0x180] ;  /* 0x0001802bff007984 */ /* 0x000f220008000800 */
[----:B------:R-:W1:Y:S01]  /*6630*/  LDC.64 R42, c[0x0][0x8a8] ;  /* 0x00022a00ff2a7b82 */ /* 0x000e620000000a00 */
[----:B------:R-:W-:Y:S01]  /*6640*/  IMAD.U32 R70, RZ, RZ, UR4 ;  /* 0x00000004ff467e24 */ /* 0x000fe2000f8e00ff */
[----:B------:R-:W1:Y:S03]  /*6650*/  LDCU UR39, c[0x0][0xb30] ;  /* 0x00016600ff2777ac */ /* 0x000e660008000800 */
[----:B------:R-:W-:Y:S01]  /*6660*/  IMAD R78, R3, 0x4, R70 ;  /* 0x00000004034e7824 */ /* 0x000fe200078e0246 */
[----:B------:R-:W1:Y:S03]  /*6670*/  LDCU.64 UR60, c[0x0][0x888] ;  /* 0x00011100ff3c77ac */ /* 0x000e660008000a00 */
[--C-:B------:R-:W-:Y:S01]  /*6680*/  IMAD R77, R77, -0x10, R78.reuse ;  /* 0xfffffff04d4d7824 */ /* 0x100fe200078e024e */
[----:B------:R-:W1:Y:S01]  /*6690*/  LDCU.64 UR40, c[0x0][0xb28] ;  /* 0x00016500ff2877ac */ /* 0x000e620008000a00 */
[----:B------:R-:W-:Y:S01]  /*66a0*/  IMAD R76, R79, -0x10, R78 ;  /* 0xfffffff04f4c7824 */ /* 0x000fe200078e024e */
[----:B------:R-:W1:Y:S01]  /*66b0*/  LDCU.128 UR56, c[0x0][0xb10] ;  /* 0x00016200ff3877ac */ /* 0x000e620008000c00 */
[----:B------:R-:W1:Y:S01]  /*66c0*/  LDCU UR53, c[0x0][0x374] ;  /* 0x00006e80ff3577ac */ /* 0x000e620008000800 */
[----:B------:R-:W-:Y:S01]  /*66d0*/  UMOV UR52, URZ ;  /* 0x000000ff00347c82 */ /* 0x000fe20008000000 */
[----:B------:R-:W-:Y:S01]  /*66e0*/  UMOV UR47, URZ ;  /* 0x000000ff002f7c82 */ /* 0x000fe20008000000 */
[----:B--234-:R-:W-:-:S07]  /*66f0*/  IADD3 R23, PT, PT, R0, R23, RZ ;  /* 0x0000001700177210 */ /* 0x01cfce0007ffe0ff */
.L_x_184:
[----:B------:R-:W-:Y:S02]  /*6700*/  LEA R3, R72, UR43, 0x3 ;  /* 0x0000002b48037c11 */ /* 0x000fe4000f8e18ff */
[----:B------:R-:W-:Y:S02]  /*6710*/  SHF.L.U32 R0, R74, 0x1f, RZ ;  /* 0x0000001f4a007819 */ /* 0x000fe400000006ff */
[----:B-1----:R-:W-:Y:S02]  /*6720*/  LEA R5, R72, UR43, 0x4 ;  /* 0x0000002b48057c11 */ /* 0x002fe4000f8e20ff */
[----:B------:R-:W2:Y:S02]  /*6730*/  SYNCS.PHASECHK.TRANS64.TRYWAIT P0, [R3+URZ+0xd0], R0 ;  /* 0x0000d000030075a7 */ /* 0x000ea400080011ff */
[----:B--2---:R-:W-:Y:S05]  /*6740*/  @!P0 BRA `(.L_x_109) ;  /* 0x0000006c000c8947 */ /* 0x004fea0003800000 */
.L_x_251:
[----:B------:R-:W3:Y:S01]  /*6750*/  LDS.128 R4, [R5+0x160] ;  /* 0x0001600005047984 */ /* 0x000ee20000000c00 */
[----:B------:R-:W-:Y:S01]  /*6760*/  UISETP.GE.AND UP0, UPT, UR45, 0x1, UPT ;  /* 0x000000012d00788c */ /* 0x000fe2000bf06270 */
[----:B------:R-:W-:Y:S01]  /*6770*/  @!PT LDS RZ, [RZ] ;  /* 0x00000000fffff984 */ /* 0x000fe20000000800 */
[----:B------:R-:W-:Y:S01]  /*6780*/  @!PT LDS RZ, [RZ] ;  /* 0x00000000fffff984 */ /* 0x000fe20000000800 */
[----:B------:R-:W-:Y:S01]  /*6790*/  @!PT LDS RZ, [RZ] ;  /* 0x00000000fffff984 */ /* 0x000fe20000000800 */
[----:B------:R-:W-:Y:S01]  /*67a0*/  @!PT LDS RZ, [RZ] ;  /* 0x00000000fffff984 */ /* 0x000fe20000000800 */
[----:B------:R4:W-:Y:S06]  /*67b0*/  MEMBAR.ALL.CTA ;  /* 0x0000000000007992 */ /* 0x0009ec0000008000 */
[----:B----4-:R-:W4:Y:S01]  /*67c0*/  FENCE.VIEW.ASYNC.S ;  /* 0x00000000000073c6 */ /* 0x010f220000000000 */
[----:B---3--:R-:W-:Y:S11]  /*67d0*/  LOP3.LUT P0, RZ, R6, 0x1, RZ, 0xc0, !PT ;  /* 0x0000000106ff7812 */ /* 0x008ff6000780c0ff */
[----:B------:R-:W-:Y:S02]  /*67e0*/  @!UPT UIADD3 URZ, UPT, UPT, URZ, URZ, URZ ;  /* 0x000000fffffff290 */ /* 0x000fe4000fffe0ff */
[----:B----4-:R-:W-:Y:S01]  /*67f0*/  VOTEU.ANY UP1, P0 ;  /* 0x0000000000ff7886 */ /* 0x010fe20000020100 */
[----:B------:R-:W-:Y:S01]  /*6800*/  PLOP3.LUT P0, PT, PT, PT, UP1, 0x80, 0x8 ;  /* 0x000000000008781c */ /* 0x000fe20003f0f018 */
[----:B------:R-:W-:Y:S06]  /*6810*/  UP2UR UR4, UPR, URZ, 0x2 ;  /* 0x00000002ff047883 */ /* 0x000fec0008000000 */
[----:B------:R-:W-:Y:S06]  /*6820*/  IMAD.U32 R81, RZ, RZ, UR4 ;  /* 0x00000004ff517e24 */ /* 0x000fec000f8e00ff */
[----:B--2---:R-:W-:Y:S02]  /*6830*/  @P0 SHF.R.U32.HI R0, RZ, 0x10, R5 ;  /* 0x00000010ff000819 */ /* 0x004fe40000011605 */
        /* <DEDUP_REMOVED lines=12> */
[----:B------:R-:W3:Y:S01]  /*6900*/  LDCU UR12, c[0x0][0xb20] ;  /* 0x00016400ff0c77ac */ /* 0x000ee20008000800 */
[----:B-1----:R-:W-:Y:S02]  /*6910*/  UIMAD.WIDE.U32 UR4, UR53, UR59, URZ ;  /* 0x0000003b350472a5 */ /* 0x002fe4000f8e00ff */
[----:B------:R-:W-:Y:S02]  /*6920*/  UIMAD.WIDE.U32 UR6, UR62, UR56, URZ ;  /* 0x000000383e0672a5 */ /* 0x000fe4000f8e00ff */
[----:B------:R-:W-:Y:S02]  /*6930*/  UISETP.NE.AND UP0, UPT, UR58, 0x1, UPT ;  /* 0x000000013a00788c */ /* 0x000fe4000bf05270 */
[----:B------:R-:W-:Y:S02]  /*6940*/  UIMAD.WIDE.U32 UR8, UR37, UR59, URZ ;  /* 0x0000003b250872a5 */ /* 0x000fe4000f8e00ff */
[----:B------:R-:W-:Y:S02]  /*6950*/  UIMAD.WIDE.U32 UR10, UR38, UR56, URZ ;  /* 0x00000038260a72a5 */ /* 0x000fe4000f8e00ff */
[----:B------:R-:W-:Y:S02]  /*6960*/  UISETP.NE.AND UP1, UPT, UR42, 0x1, UPT ;  /* 0x000000012a00788c */ /* 0x000fe4000bf25270 */
[----:B------:R-:W-:Y:S01]  /*6970*/  UISETP.NE.AND UP2, UPT, UR45, 0x1, UPT ;  /* 0x000000012d00788c */ /* 0x000fe2000bf45270 */
[----:B------:R-:W-:Y:S02]  /*6980*/  UMOV UR4, UR5 ;  /* 0x0000000500047c82 */ /* 0x000fe40008000000 */
[----:B---3--:R-:W-:Y:S03]  /*6990*/  USHF.R.U32.HI UR5, URZ, UR12, UR4 ;  /* 0x0000000cff057299 */ /* 0x008fe60008011604 */
[----:B------:R-:W-:Y:S02]  /*69a0*/  UMOV UR4, UR7 ;  /* 0x0000000700047c82 */ /* 0x000fe40008000000 */
[----:B------:R-:W-:Y:S02]  /*69b0*/  USHF.R.U32.HI UR7, URZ, UR57, UR4 ;  /* 0x00000039ff077299 */ /* 0x000fe40008011604 */
[----:B------:R-:W-:Y:S02]  /*69c0*/  USEL UR4, UR53, UR5, !UP0 ;  /* 0x0000000535047287 */ /* 0x000fe4000c000000 */
[----:B------:R-:W-:Y:S01]  /*69d0*/  USEL UR7, UR62, UR7, !UP1 ;  /* 0x000000073e077287 */ /* 0x000fe2000c800000 */
[----:B------:R-:W-:Y:S01]  /*69e0*/  UMOV UR5, UR9 ;  /* 0x0000000900057c82 */ /* 0x000fe20008000000 */
[----:B------:R-:W-:Y:S02]  /*69f0*/  UIMAD.WIDE.U32 UR8, UR4, UR40, URZ ;  /* 0x00000028040872a5 */ /* 0x000fe4000f8e00ff */
[----:B------:R-:W-:Y:S03]  /*6a00*/  USHF.R.U32.HI UR6, URZ, UR12, UR5 ;  /* 0x0000000cff067299 */ /* 0x000fe60008011605 */
[----:B------:R-:W-:Y:S01]  /*6a10*/  UMOV UR5, UR11 ;  /* 0x0000000b00057c82 */ /* 0x000fe20008000000 */
[----:B------:R-:W-:Y:S02]  /*6a20*/  UIMAD.WIDE.U32 UR10, UR7, UR40, URZ ;  /* 0x00000028070a72a5 */ /* 0x000fe4000f8e00ff */
[----:B------:R-:W-:Y:S02]  /*6a30*/  USHF.R.U32.HI UR12, URZ, UR57, UR5 ;  /* 0x00000039ff0c7299 */ /* 0x000fe40008011605 */
[----:B------:R-:W-:Y:S01]  /*6a40*/  USEL UR6, UR37, UR6, !UP0 ;  /* 0x0000000625067287 */ /* 0x000fe2000c000000 */
[----:B------:R-:W-:Y:S02]  /*6a50*/  UMOV UR5, UR9 ;  /* 0x0000000900057c82 */ /* 0x000fe40008000000 */
[----:B------:R-:W-:Y:S01]  /*6a60*/  UMOV UR10, UR11 ;  /* 0x0000000b000a7c82 */ /* 0x000fe20008000000 */
[----:B------:R-:W-:Y:S02]  /*6a70*/  @UP2 USHF.R.U32.HI UR4, URZ, UR41, UR5 ;  /* 0x00000029ff042299 */ /* 0x000fe40008011605 */
[----:B------:R-:W-:Y:S02]  /*6a80*/  @UP2 USHF.R.U32.HI UR7, URZ, UR41, UR10 ;  /* 0x00000029ff072299 */ /* 0x000fe4000801160a */
[----:B------:R-:W-:Y:S02]  /*6a90*/  UIMAD UR4, UR45, UR4, URZ ;  /* 0x000000042d0472a4 */ /* 0x000fe4000f8e02ff */
        /* <DEDUP_REMOVED lines=8> */
[----:B------:R-:W-:Y:S02]  /*6b20*/  USEL UR11, UR6, UR4, !UP2 ;  /* 0x00000004060b7287 */ /* 0x000fe4000d000000 */
[----:B------:R-:W-:Y:S02]  /*6b30*/  UIADD3 UR8, UPT, UPT, -UR5, URZ, URZ ;  /* 0x000000ff05087290 */ /* 0x000fe4000fffe1ff */
[----:B------:R-:W-:Y:S01]  /*6b40*/  UIADD3 UR10, UPT, UPT, -UR11, URZ, URZ ;  /* 0x000000ff0b0a7290 */ /* 0x000fe2000fffe1ff */
[----:B------:R-:W-:Y:S01]  /*6b50*/  @!UP0 UMOV UR4, UR9 ;  /* 0x0000000900048c82 */ /* 0x000fe20008000000 */
[----:B------:R-:W-:Y:S02]  /*6b60*/  UIADD3 UR9, UPT, UPT, -UR6, URZ, URZ ;  /* 0x000000ff06097290 */ /* 0x000fe4000fffe1ff */
[----:B------:R-:W-:Y:S02]  /*6b70*/  @!UP0 USHF.R.U32.HI UR4, URZ, UR41, UR4 ;  /* 0x00000029ff048299 */ /* 0x000fe40008011604 */
[----:B------:R-:W-:Y:S02]  /*6b80*/  UIMAD UR10, UR45, UR10, UR6 ;  /* 0x0000000a2d0a72a4 */ /* 0x000fe4000f8e0206 */
[----:B------:R-:W-:Y:S04]  /*6b90*/  @!UP0 USEL UR4, UR5, UR4, !UP2 ;  /* 0x0000000405048287 */ /* 0x000fe8000d000000 */
[----:B------:R-:W-:Y:S02]  /*6ba0*/  @!UP0 UIMAD UR10, UR7, UR10, UR4 ;  /* 0x0000000a070a82a4 */ /* 0x000fe4000f8e0204 */
[----:B------:R-:W-:Y:S02]  /*6bb0*/  @!UP0 UIADD3 UR11, UPT, UPT, UR11, -UR4, URZ ;  /* 0x800000040b0b8290 */ /* 0x000fe4000fffe0ff */
[----:B------:R-:W-:Y:S02]  /*6bc0*/  UIMAD UR7, UR42, UR8, UR38 ;  /* 0x000000082a0772a4 */ /* 0x000fe4000f8e0226 */
[----:B------:R-:W-:Y:S02]  /*6bd0*/  @!UP0 UIMAD UR6, UR11, UR45, UR5 ;  /* 0x0000002d0b0682a4 */ /* 0x000fe4000f8e0205 */
[----:B------:R-:W-:Y:S01]  /*6be0*/  UIMAD UR4, UR58, UR9, UR37 ;  /* 0x000000093a0472a4 */ /* 0x000fe2000f8e0225 */
[----:B------:R-:W-:Y:S02]  /*6bf0*/  @!UP0 UMOV UR5, UR10 ;  /* 0x0000000a00058c82 */ /* 0x000fe40008000000 */
[----:B------:R-:W-:Y:S02]  /*6c00*/  UIMAD UR38, UR5, UR42, UR7 ;  /* 0x0000002a052672a4 */ /* 0x000fe4000f8e0207 */
[----:B------:R-:W-:Y:S11]  /*6c10*/  UIMAD UR37, UR6, UR58, UR4 ;  /* 0x0000003a062572a4 */ /* 0x000ff6000f8e0204 */
[----:B------:R-:W-:Y:S01]  /*6c20*/  @!UPT UIADD3 URZ, UPT, UPT, URZ, URZ, URZ ;  /* 0x000000fffffff290 */ /* 0x000fe2000fffe0ff */
.L_x_110:
[----:B-1----:R-:W-:Y:S01]  /*6c30*/  UISETP.NE.AND UP0, UPT, UR39, 0x1, UPT ;  /* 0x000000012700788c */ /* 0x002fe2000bf05270 */
[----:B------:R-:W-:Y:S01]  /*6c40*/  LOP3.LUT P0, RZ, R70, 0x1b0, RZ, 0xc0, !PT ;  /* 0x000001b046ff7812 */ /* 0x000fe2000780c0ff */
[----:B------:R-:W-:Y:S01]  /*6c50*/  USHF.L.U32 UR50, UR20, 0x6, URZ ;  /* 0x0000000614327899 */ /* 0x000fe200080006ff */
[----:B------:R-:W-:Y:S01]  /*6c60*/  BSSY.RECONVERGENT B6, `(.L_x_111) ;  /* 0x0000034000067945 */ /* 0x000fe20003800200 */
[----:B------:R-:W-:Y:S01]  /*6c70*/  USHF.L.U32 UR49, UR26, 0x8, URZ ;  /* 0x000000081a317899 */ /* 0x000fe200080006ff */
[----:B------:R-:W-:Y:S06]  /*6c80*/  IADD3 R72, PT, PT, R72, 0x1, RZ ;  /* 0x0000000148487810 */ /* 0x000fec0007ffe0ff */
[----:B------:R-:W1:Y:S01]  /*6c90*/  @!UP0 LDCU.128 UR12, c[0x0][0xb10] ;  /* 0x00016200ff0c87ac */ /* 0x000e620008000c00 */
[----:B------:R-:W3:Y:S01]  /*6ca0*/  @!UP0 LDCU UR5, c[0x0][0xb0c] ;  /* 0x00016180ff0587ac */ /* 0x000ee20008000800 */
[----:B------:R-:W4:Y:S01]  /*6cb0*/  @!UP0 LDCU UR10, c[0x0][0xb20] ;  /* 0x00016400ff0a87ac */ /* 0x000f220008000800 */
[----:B-1----:R-:W-:Y:S02]  /*6cc0*/  UIMAD.WIDE.U32 UR8, UR38, UR12, URZ ;  /* 0x0000000c260872a5 */ /* 0x002fe4000f8e00ff */
[----:B------:R-:W-:Y:S02]  /*6cd0*/  UIMAD.WIDE.U32 UR6, UR37, UR15, URZ ;  /* 0x0000000f250672a5 */ /* 0x000fe4000f8e00ff */
[----:B------:R-:W-:Y:S03]  /*6ce0*/  @!UP0 UISETP.NE.AND UP1, UPT, UR14, 0x1, UPT ;  /* 0x000000010e00888c */ /* 0x000fe6000bf25270 */
[----:B------:R-:W-:Y:S01]  /*6cf0*/  @!UP0 UMOV UR4, UR9 ;  /* 0x0000000900048c82 */ /* 0x000fe20008000000 */
[----:B---3--:R-:W-:Y:S02]  /*6d00*/  @!UP0 UISETP.NE.AND UP2, UPT, UR5, 0x1, UPT ;  /* 0x000000010500888c */ /* 0x008fe4000bf45270 */
[----:B------:R-:W-:Y:S01]  /*6d10*/  @!UP0 USHF.R.U32.HI UR4, URZ, UR13, UR4 ;  /* 0x0000000dff048299 */ /* 0x000fe20008011604 */
[----:B------:R-:W-:Y:S02]  /*6d20*/  @!UP0 UMOV UR6, UR7 ;  /* 0x0000000700068c82 */ /* 0x000fe40008000000 */
[----:B----4-:R-:W-:Y:S02]  /*6d30*/  @!UP0 USHF.R.U32.HI UR6, URZ, UR10, UR6 ;  /* 0x0000000aff068299 */ /* 0x010fe40008011606 */
[----:B------:R-:W-:Y:S02]  /*6d40*/  @!UP0 USEL UR7, UR38, UR4, !UP2 ;  /* 0x0000000426078287 */ /* 0x000fe4000d000000 */
[----:B------:R-:W-:Y:S04]  /*6d50*/  @!UP0 USEL UR6, UR37, UR6, !UP1 ;  /* 0x0000000625068287 */ /* 0x000fe8000c800000 */
[----:B------:R-:W-:Y:S02]  /*6d60*/  @!UP0 UIADD3 UR4, UPT, UPT, -UR7, UR6, URZ ;  /* 0x0000000607048290 */ /* 0x000fe4000fffe1ff */
[----:B------:R-:W-:Y:S02]  /*6d70*/  @!UP0 UIADD3 UR6, UPT, UPT, UR7, -UR6, URZ ;  /* 0x8000000607068290 */ /* 0x000fe4000fffe0ff */
[----:B------:R-:W-:Y:S02]  /*6d80*/  @!UP0 UIMAD UR38, UR4, UR5, UR38 ;  /* 0x00000005042682a4 */ /* 0x000fe4000f8e0226 */
[----:B------:R-:W-:Y:S01]  /*6d90*/  @!UP0 UIMAD UR37, UR6, UR14, UR37 ;  /* 0x0000000e062582a4 */ /* 0x000fe2000f8e0225 */
[----:B------:R-:W-:Y:S11]  /*6da0*/  @!P0 BRA `(.L_x_112) ;  /* 0x00000000007c8947 */ /* 0x000ff60003800000 */
[----:B------:R-:W1:Y:S01]  /*6db0*/  LDCU.64 UR8, c[0x4][0x80] ;  /* 0x01001000ff0877ac */ /* 0x000e620008000a00 */
[----:B------:R-:W-:Y:S01]  /*6dc0*/  MOV R2, 0x0 ;  /* 0x0000000000027802 */ /* 0x000fe20000000f00 */
[----:B------:R-:W-:Y:S02]  /*6dd0*/  HFMA2 R12, -RZ, RZ, 0, 5.9604644775390625e-08 ;  /* 0x00000001ff0c7431 */ /* 0x000fe400000001ff */
[----:B------:R-:W-:Y:S01]  /*6de0*/  IMAD.MOV.U32 R8, RZ, RZ, 0x70 ;  /* 0x00000070ff087424 */ /* 0x000fe200078e00ff */
[----:B------:R3:W4:Y:S01]  /*6df0*/  LDC.64 R14, c[0x4][R2] ;  /* 0x01000000020e7b82 */ /* 0x0007220000000a00 */
[----:B------:R-:W2:Y:S01]  /*6e00*/  LDCU.64 UR6, c[0x4][0x88] ;  /* 0x01001100ff0677ac */ /* 0x000ea20008000a00 */
[----:B------:R-:W-:Y:S01]  /*6e10*/  IMAD.MOV.U32 R13, RZ, RZ, RZ ;  /* 0x000000ffff0d7224 */ /* 0x000fe200078e00ff */
[----:B------:R-:W2:Y:S01]  /*6e20*/  LDCU.64 UR4, c[0x4][0x8] ;  /* 0x01000100ff0477ac */ /* 0x000ea20008000a00 */
[----:B-1----:R-:W-:Y:S01]  /*6e30*/  MOV R5, UR9 ;  /* 0x0000000900057c02 */ /* 0x002fe20008000f00 */
[----:B------:R-:W-:Y:S01]  /*6e40*/  IMAD.U32 R4, RZ, RZ, UR8 ;  /* 0x00000008ff047e24 */ /* 0x000fe2000f8e00ff */
[----:B--2---:R-:W-:Y:S01]  /*6e50*/  MOV R7, UR7 ;  /* 0x0000000700077c02 */ /* 0x004fe20008000f00 */
[----:B------:R-:W-:Y:S01]  /*6e60*/  IMAD.U32 R6, RZ, RZ, UR6 ;  /* 0x00000006ff067e24 */ /* 0x000fe2000f8e00ff */
[----:B------:R-:W-:Y:S01]  /*6e70*/  MOV R11, UR5 ;  /* 0x00000005000b7c02 */ /* 0x000fe20008000f00 */
[----:B------:R-:W-:Y:S02]  /*6e80*/  IMAD.U32 R10, RZ, RZ, UR4 ;  /* 0x00000004ff0a7e24 */ /* 0x000fe4000f8e00ff */
[----:B------:R-:W-:Y:S07]  /*6e90*/  LEPC R20, `(.L_x_113) ;  /* 0x000000001014794e */ /* 0x000fee0000000000 */
[----:B---345:R-:W-:Y:S05]  /*6ea0*/  CALL.ABS.NOINC R14 ;  /* 0x000000000e007343 */ /* 0x038fea0003c00000 */
.L_x_113:
[----:B------:R-:W1:Y:S01]  /*6eb0*/  LDCU.64 UR8, c[0x4][0x80] ;  /* 0x01001000ff0877ac */ /* 0x000e620008000a00 */
[----:B------:R-:W2:Y:S01]  /*6ec0*/  LDC.64 R2, c[0x4][R2] ;  /* 0x0100000002027b82 */ /* 0x000ea20000000a00 */
[----:B------:R-:W-:Y:S02]  /*6ed0*/  HFMA2 R12, -RZ, RZ, 0, 5.9604644775390625e-08 ;  /* 0x00000001ff0c7431 */ /* 0x000fe400000001ff */
[----:B------:R-:W-:Y:S02]  /*6ee0*/  IMAD.MOV.U32 R8, RZ, RZ, 0x70 ;  /* 0x00000070ff087424 */ /* 0x000fe400078e00ff */
[----:B------:R-:W-:Y:S01]  /*6ef0*/  IMAD.MOV.U32 R13, RZ, RZ, RZ ;  /* 0x000000ffff0d7224 */ /* 0x000fe200078e00ff */
[----:B------:R-:W3:Y:S01]  /*6f00*/  LDCU.64 UR6, c[0x4][0x88] ;  /* 0x01001100ff0677ac */ /* 0x000ee20008000a00 */
[----:B------:R-:W4:Y:S01]  /*6f10*/  LDCU.64 UR4, c[0x4][0x8] ;  /* 0x01000100ff0477ac */ /* 0x000f220008000a00 */
[----:B-1----:R-:W-:Y:S02]  /*6f20*/  MOV R4, UR8 ;  /* 0x0000000800047c02 */ /* 0x002fe40008000f00 */
[----:B------:R-:W-:Y:S02]  /*6f30*/  MOV R5, UR9 ;  /* 0x0000000900057c02 */ /* 0x000fe40008000f00 */
[----:B---3--:R-:W-:Y:S01]  /*6f40*/  MOV R7, UR7 ;  /* 0x0000000700077c02 */ /* 0x008fe20008000f00 */
[----:B------:R-:W-:Y:S01]  /*6f50*/  IMAD.U32 R6, RZ, RZ, UR6 ;  /* 0x00000006ff067e24 */ /* 0x000fe2000f8e00ff */
[----:B----4-:R-:W-:Y:S01]  /*6f60*/  MOV R11, UR5 ;  /* 0x00000005000b7c02 */ /* 0x010fe20008000f00 */
[----:B------:R-:W-:Y:S02]  /*6f70*/  IMAD.U32 R10, RZ, RZ, UR4 ;  /* 0x00000004ff0a7e24 */ /* 0x000fe4000f8e00ff */
[----:B------:R-:W-:Y:S07]  /*6f80*/  LEPC R20, `(.L_x_112) ;  /* 0x000000001014794e */ /* 0x000fee0000000000 */
[----:B--2---:R-:W-:Y:S05]  /*6f90*/  CALL.ABS.NOINC R2 ;  /* 0x0000000002007343 */ /* 0x004fea0003c00000 */
.L_x_112:
[----:B------:R-:W-:Y:S05]  /*6fa0*/  BSYNC.RECONVERGENT B6 ;  /* 0x0000000000067941 */ /* 0x000fea0003800200 */
.L_x_111:
[----:B------:R-:W-:Y:S02]  /*6fb0*/  ISETP.NE.U32.AND P0, PT, RZ, UR60, PT ;  /* 0x0000003cff007c0c */ /* 0x000fe4000bf05070 */
[C---:B------:R-:W-:Y:S02]  /*6fc0*/  ISETP.NE.U32.AND P1, PT, R64.reuse, RZ, PT ;  /* 0x000000ff4000720c */ /* 0x040fe40003f25070 */
[----:B------:R-:W-:Y:S02]  /*6fd0*/  ISETP.NE.U32.AND P4, PT, R64, RZ, PT ;  /* 0x000000ff4000720c */ /* 0x000fe40003f85070 */
[----:B------:R-:W-:Y:S02]  /*6fe0*/  ISETP.NE.AND.EX P0, PT, RZ, UR61, PT, P0 ;  /* 0x0000003dff007c0c */ /* 0x000fe4000bf05300 */
[C---:B------:R-:W-:Y:S02]  /*6ff0*/  ISETP.NE.AND.EX P1, PT, R65.reuse, RZ, PT, P1 ;  /* 0x000000ff4100720c */ /* 0x040fe40003f25310 */
[----:B------:R-:W-:Y:S02]  /*7000*/  ISETP.NE.AND.EX P4, PT, R65, RZ, P0, P4 ;  /* 0x000000ff4100720c */ /* 0x000fe40000785340 */
[----:B------:R-:W-:Y:S02]  /*7010*/  ISETP.NE.U32.AND P5, PT, R60, RZ, PT ;  /* 0x000000ff3c00720c */ /* 0x000fe40003fa5070 */
[----:B------:R-:W-:Y:S02]  /*7020*/  ISETP.NE.U32.AND P3, PT, RZ, UR60, PT ;  /* 0x0000003cff007c0c */ /* 0x000fe4000bf65070 */
[----:B------:R-:W-:Y:S02]  /*7030*/  PLOP3.LUT P2, PT, PT, PT, PT, 0x8, 0x80 ;  /* 0x000000000080781c */ /* 0x000fe40003f4e170 */
[----:B------:R-:W-:Y:S02]  /*7040*/  ISETP.NE.AND.EX P5, PT, R61, RZ, PT, P5 ;  /* 0x000000ff3d00720c */ /* 0x000fe40003fa5350 */
[----:B------:R-:W-:Y:S03]  /*7050*/  ISETP.NE.AND.EX P3, PT, RZ, UR61, PT, P3 ;  /* 0x0000003dff007c0c */ /* 0x000fe6000bf65330 */
[----:B------:R-:W-:Y:S01]  /*7060*/  @!P4 PLOP3.LUT P2, PT, P1, PT, PT, 0x80, 0x8 ;  /* 0x000000000008c81c */ /* 0x000fe20000f4f070 */
[----:B------:R-:W-:Y:S01]  /*7070*/  @!UPT UIADD3 URZ, UPT, UPT, URZ, URZ, URZ ;  /* 0x000000fffffff290 */ /* 0x000fe2000fffe0ff */
[----:B------:R-:W-:Y:S11]  /*7080*/  @!P1 BRA `(.L_x_114) ;  /* 0x0000000000309947 */ /* 0x000ff60003800000 */
[----:B------:R-:W-:Y:S01]  /*7090*/  ISETP.NE.U32.AND P0, PT, R62, RZ, PT ;  /* 0x000000ff3e00720c */ /* 0x000fe20003f05070 */
[----:B------:R-:W1:Y:S01]  /*70a0*/  LDCU.64 UR4, c[0x0][0x358] ;  /* 0x00006b00ff0477ac */ /* 0x000e620008000a00 */
[----:B------:R-:W-:Y:S02]  /*70b0*/  IMAD.MOV.U32 R66, RZ, RZ, 0x1 ;  /* 0x00000001ff427424 */ /* 0x000fe400078e00ff */
[----:B------:R-:W-:Y:S11]  /*70c0*/  ISETP.NE.AND.EX P0, PT, R63, RZ, PT, P0 ;  /* 0x000000ff3f00720c */ /* 0x000ff60003f05300 */
[----:B------:R-:W-:Y:S02]  /*70d0*/  @!UPT UIADD3 URZ, UPT, UPT, URZ, URZ, URZ ;  /* 0x000000fffffff290 */ /* 0x000fe4000fffe0ff */
[----:B------:R-:W3:Y:S01]  /*70e0*/  @P0 LDC.64 R2, c[0x0][0x888] ;  /* 0x00022200ff020b82 */ /* 0x000ee20000000a00 */
[----:B--2---:R-:W-:Y:S04]  /*70f0*/  @P0 IMAD R0, R64, UR36, RZ ;  /* 0x0000002440000c24 */ /* 0x004fe8000f8e02ff */
[----:B---3--:R-:W-:Y:S04]  /*7100*/  @P0 IMAD.WIDE R2, R0, 0x4, R2 ;  /* 0x0000000400020825 */ /* 0x008fe800078e0202 */
[----:B------:R-:W-:Y:S01]  /*7110*/  HFMA2 R0, -RZ, RZ, 0, 5.9604644775390625e-08 ;  /* 0x00000001ff007431 */ /* 0x000fe200000001ff */
[----:B-1---5:R1:W5:Y:S04]  /*7120*/  @P0 LDG.E R27, desc[UR4][R2.64] ;  /* 0x00000004021b0981 */ /* 0x022368000c1e1900 */
[----:B------:R-:W-:Y:S01]  /*7130*/  @!P0 PRMT R66, R0, 0x7610, R66 ;  /* 0x0000761000428816 */ /* 0x000fe20000000042 */
[----:B-1----:R-:W3:Y:S06]  /*7140*/  @!P0 LDC R27, c[0x0][0x880] ;  /* 0x00022000ff1b8b82 */ /* 0x002eec0000000800 */
.L_x_114:
[----:B------:R-:W-:Y:S05]  /*7150*/  @!P5 BRA `(.L_x_115) ;  /* 0x000000000024d947 */ /* 0x000fea0003800000 */
[----:B------:R-:W-:Y:S01]  /*7160*/  ISETP.NE.U32.AND P0, PT, R42, RZ, PT ;  /* 0x000000ff2a00720c */ /* 0x000fe20003f05070 */
[----:B------:R-:W1:Y:S03]  /*7170*/  LDCU.64 UR4, c[0x0][0x358] ;  /* 0x00006b00ff0477ac */ /* 0x000e660008000a00 */
[----:B------:R-:W-:Y:S11]  /*7180*/  ISETP.NE.AND.EX P0, PT, R43, RZ, PT, P0 ;  /* 0x000000ff2b00720c */ /* 0x000ff60003f05300 */
[----:B------:R-:W-:Y:S02]  /*7190*/  @!UPT UIADD3 URZ, UPT, UPT, URZ, URZ, URZ ;  /* 0x000000fffffff290 */ /* 0x000fe4000fffe0ff */
[----:B------:R-:W4:Y:S01]  /*71a0*/  @P0 LDC.64 R2, c[0x0][0x8a8] ;  /* 0x00022a00ff020b82 */ /* 0x000f220000000a00 */
[----:B--2---:R-:W-:Y:S04]  /*71b0*/  @P0 IMAD R0, R60, UR36, RZ ;  /* 0x000000243c000c24 */ /* 0x004fe8000f8e02ff */
[----:B----4-:R-:W-:Y:S05]  /*71c0*/  @P0 IMAD.WIDE R2, R0, 0x4, R2 ;  /* 0x0000000400020825 */ /* 0x010fea00078e0202 */
[----:B-1---5:R1:W5:Y:S02]  /*71d0*/  @P0 LDG.E R24, desc[UR4][R2.64] ;  /* 0x0000000402180981 */ /* 0x022364000c1e1900 */
[----:B-1----:R-:W4:Y:S02]  /*71e0*/  @!P0 LDC R24, c[0x0][0x8a0] ;  /* 0x00022800ff188b82 */ /* 0x002f240000000800 */
.L_x_115:
[----:B---3-5:R-:W-:Y:S01]  /*71f0*/  FSETP.NEU.AND P0, PT, R27, RZ, PT ;  /* 0x000000ff1b00720b */ /* 0x028fe20003f0d000 */
[----:B------:R-:W-:Y:S01]  /*7200*/  BSSY B1, `(.L_x_116) ;  /* 0x0000037000017945 */ /* 0x000fe20003800000 */
[----:B------:R-:W-:Y:S01]  /*7210*/  SEL R3, RZ, 0xffffffff, P3 ;  /* 0xffffffffff037807 */ /* 0x000fe20001800000 */
[----:B------:R-:W-:Y:S01]  /*7220*/  IMAD.MOV.U32 R85, RZ, RZ, 0x1 ;  /* 0x00000001ff557424 */ /* 0x000fe200078e00ff */
[----:B------:R-:W-:Y:S01]  /*7230*/  @!P4 LOP3.LUT P3, RZ, R66, 0xff, RZ, 0xc0, !PT ;  /* 0x000000ff42ffc812 */ /* 0x000fe2000786c0ff */
[C---:B------:R-:W-:Y:S01]  /*7240*/  IMAD R25, R22.reuse, 0x80, R23 ;  /* 0x0000008016197824 */ /* 0x040fe200078e0217 */
[----:B------:R-:W-:Y:S01]  /*7250*/  @!P4 SEL R2, RZ, 0xffffffff, P0 ;  /* 0xffffffffff02c807 */ /* 0x000fe20000000000 */
[----:B------:R-:W-:Y:S01]  /*7260*/  IMAD R73, R79, -0x10, R77 ;  /* 0xfffffff04f497824 */ /* 0x000fe200078e024d */
[----:B------:R-:W-:Y:S01]  /*7270*/  LEA R83, R22, UR43, 0x3 ;  /* 0x0000002b16537c11 */ /* 0x000fe2000f8e18ff */
[----:B------:R-:W-:Y:S01]  /*7280*/  IMAD.MOV.U32 R84, RZ, RZ, RZ ;  /* 0x000000ffff547224 */ /* 0x000fe200078e00ff */
[----:B------:R-:W-:Y:S02]  /*7290*/  @P2 SEL R2, R3, R2, !P3 ;  /* 0x0000000203022207 */ /* 0x000fe40005800000 */
[----:B------:R-:W-:Y:S02]  /*72a0*/  CS2R R46, SRZ ;  /* 0x00000000002e7805 */ /* 0x000fe4000001ff00 */
[----:B--2---:R-:W-:Y:S02]  /*72b0*/  SHF.L.U32 R0, R75, 0x1f, RZ ;  /* 0x0000001f4b007819 */ /* 0x004fe400000006ff */
[----:B------:R-:W-:Y:S02]  /*72c0*/  CS2R R44, SRZ ;  /* 0x00000000002c7805 */ /* 0x000fe4000001ff00 */
[----:B------:R-:W-:Y:S02]  /*72d0*/  @!P4 LOP3.LUT R2, R2, 0x1, RZ, 0xc0, !PT ;  /* 0x000000010202c812 */ /* 0x000fe400078ec0ff */
[----:B------:R-:W-:Y:S02]  /*72e0*/  CS2R R50, SRZ ;  /* 0x0000000000327805 */ /* 0x000fe4000001ff00 */
[----:B------:R-:W-:Y:S02]  /*72f0*/  CS2R R48, SRZ ;  /* 0x0000000000307805 */ /* 0x000fe4000001ff00 */
[----:B------:R-:W-:Y:S02]  /*7300*/  CS2R R54, SRZ ;  /* 0x0000000000367805 */ /* 0x000fe4000001ff00 */
[----:B------:R-:W-:Y:S02]  /*7310*/  ISETP.NE.U32.OR P5, PT, R2, 0x1, P4 ;  /* 0x000000010200780c */ /* 0x000fe400027a5470 */
[----:B------:R-:W-:Y:S02]  /*7320*/  CS2R R52, SRZ ;  /* 0x0000000000347805 */ /* 0x000fe4000001ff00 */
[----:B------:R-:W-:Y:S02]  /*7330*/  LOP3.LUT P4, R71, R66, 0xff, RZ, 0xc0, !PT ;  /* 0x000000ff42477812 */ /* 0x000fe4000788c0ff */
[----:B------:R-:W-:Y:S02]  /*7340*/  CS2R R58, SRZ ;  /* 0x00000000003a7805 */ /* 0x000fe4000001ff00 */
[----:B------:R-:W-:Y:S02]  /*7350*/  SEL R2, RZ, 0xffffffff, P0 ;  /* 0xffffffffff027807 */ /* 0x000fe40000000000 */
[----:B------:R-:W-:Y:S02]  /*7360*/  CS2R R56, SRZ ;  /* 0x0000000000387805 */ /* 0x000fe4000001ff00 */
[----:B------:R-:W-:Y:S02]  /*7370*/  P2R R82, PR, RZ, 0x20 ;  /* 0x00000020ff527803 */ /* 0x000fe40000000000 */
[----:B------:R-:W-:Y:S04]  /*7380*/  @P1 SEL R2, R3, R2, !P4 ;  /* 0x0000000203021207 */ /* 0x000fe80006000000 */
[----:B------:R-:W-:Y:S02]  /*7390*/  LOP3.LUT R2, R2, 0x1, RZ, 0xc0, !PT ;  /* 0x0000000102027812 */ /* 0x000fe400078ec0ff */
[----:B------:R-:W-:Y:S02]  /*73a0*/  @P5 SHF.L.U32 R4, RZ, 0x1f, RZ ;  /* 0x0000001fff045819 */ /* 0x000fe400000006ff */
[----:B------:R-:W-:Y:S02]  /*73b0*/  ISETP.NE.U32.AND P0, PT, R2, 0x1, PT ;  /* 0x000000010200780c */ /* 0x000fe40003f05070 */
[----:B------:R-:W1:Y:S02]  /*73c0*/  @P5 SYNCS.PHASECHK.TRANS64.TRYWAIT P3, [UR43+0x80], R4 ;  /* 0x00008004ff0055a7 */ /* 0x000e64000806112b */
[----:B------:R-:W-:Y:S01]  /*73d0*/  P2R R86, PR, RZ, 0x1 ;  /* 0x00000001ff567803 */ /* 0x000fe20000000000 */
[----:B------:R2:W3:Y:S01]  /*73e0*/  SYNCS.PHASECHK.TRANS64.TRYWAIT P2, [R83+URZ+0xf0], R0 ;  /* 0x0000f000530075a7 */ /* 0x0004e200080411ff */
[----:B-1----:R-:W-:Y:S01]  /*73f0*/  @P5 SEL R85, RZ, 0x1, !P3 ;  /* 0x00000001ff555807 */ /* 0x002fe20005800000 */
[----:B--2---:R-:W-:Y:S06]  /*7400*/  @!P5 BRA `(.L_x_117) ;  /* 0x000000000058d947 */ /* 0x004fec0003800000 */
[----:B------:R-:W-:Y:S01]  /*7410*/  IMAD.MOV.U32 R47, RZ, RZ, RZ ;  /* 0x000000ffff2f7224 */ /* 0x000fe200078e00ff */
[----:B------:R-:W-:Y:S01]  /*7420*/  ISETP.NE.AND P0, PT, R85, RZ, PT ;  /* 0x000000ff5500720c */ /* 0x000fe20003f05270 */
[----:B------:R-:W-:Y:S01]  /*7430*/  BSSY B0, `(.L_x_118) ;  /* 0x000000c000007945 */ /* 0x000fe20003800000 */
[----:B------:R-:W-:Y:S02]  /*7440*/  CS2R R58, SRZ ;  /* 0x00000000003a7805 */ /* 0x000fe4000001ff00 */
[----:B------:R-:W-:Y:S02]  /*7450*/  CS2R R56, SRZ ;  /* 0x0000000000387805 */ /* 0x000fe4000001ff00 */
[----:B------:R-:W-:Y:S02]  /*7460*/  CS2R R54, SRZ ;  /* 0x0000000000367805 */ /* 0x000fe4000001ff00 */
[----:B------:R-:W-:Y:S02]  /*7470*/  CS2R R52, SRZ ;  /* 0x0000000000347805 */ /* 0x000fe4000001ff00 */
[----:B------:R-:W-:Y:S02]  /*7480*/  CS2R R50, SRZ ;  /* 0x0000000000327805 */ /* 0x000fe4000001ff00 */
[----:B------:R-:W-:Y:S02]  /*7490*/  CS2R R48, SRZ ;  /* 0x0000000000307805 */ /* 0x000fe4000001ff00 */
[----:B------:R-:W-:Y:S01]  /*74a0*/  CS2R R44, SRZ ;  /* 0x00000000002c7805 */ /* 0x000fe2000001ff00 */
[----:B------:R-:W-:Y:S06]  /*74b0*/  @P0 BRA `(.L_x_119) ;  /* 0x00000000000c0947 */ /* 0x000fec0003800000 */
[----:B------:R-:W-:Y:S04]  /*74c0*/  SHF.L.U32 R3, RZ, 0x1f, RZ ;  /* 0x0000001fff037819 */ /* 0x000fe800000006ff */
[----:B------:R-:W1:Y:S02]  /*74d0*/  SYNCS.PHASECHK.TRANS64.TRYWAIT P0, [UR43+0x80], R3 ;  /* 0x00008003ff0075a7 */ /* 0x000e64000800112b */
[----:B-1----:R-:W-:Y:S05]  /*74e0*/  @!P0 BRA `(.L_x_120) ;  /* 0x0000005c00b88947 */ /* 0x002fea0003800000 */
.L_x_119:
[----:B------:R-:W-:Y:S05]  /*74f0*/  BSYNC B0 ;  /* 0x0000000000007941 */ /* 0x000fea0003800000 */
.L_x_118:
[----:B------:R-:W-:Y:S01]  /*7500*/  ISETP.NE.AND P0, PT, R86, RZ, PT ;  /* 0x000000ff5600720c */ /* 0x000fe20003f05270 */
[----:B------:R-:W-:Y:S11]  /*7510*/  HFMA2 R84, -RZ, RZ, 0, 5.9604644775390625e-08 ;  /* 0x00000001ff547431 */ /* 0x000ff600000001ff */
[----:B------:R-:W-:Y:S01]  /*7520*/  @!UPT UIADD3 URZ, UPT, UPT, URZ, URZ, URZ ;  /* 0x000000fffffff290 */ /* 0x000fe2000fffe0ff */
[----:B------:R2:W1:Y:S04]  /*7530*/  @P0 LDS.128 R56, [R78] ;  /* 0x000000004e380984 */ /* 0x0004680000000c00 */
[----:B------:R2:W1:Y:S04]  /*7540*/  @P0 LDS.128 R52, [R77+0x10] ;  /* 0x000010004d340984 */ /* 0x0004680000000c00 */
[----:B------:R2:W1:Y:S04]  /*7550*/  @P0 LDS.128 R48, [R76+0x20] ;  /* 0x000020004c300984 */ /* 0x0004680000000c00 */
[----:B------:R2:W1:Y:S02]  /*7560*/  @P0 LDS.128 R44, [R73+0x30] ;  /* 0x00003000492c0984 */ /* 0x0004640000000c00 */
.L_x_117:
[----:B------:R-:W-:Y:S05]  /*7570*/  BSYNC B1 ;  /* 0x0000000000017941 */ /* 0x000fea0003800000 */
.L_x_116:
[----:B-1----:R-:W-:Y:S04]  /*7580*/  SHF.R.U32.HI R2, RZ, 0x15, R25 ;  /* 0x00000015ff027819 */ /* 0x002fe80000011619 */
[----:B------:R-:W-:Y:S01]  /*7590*/  LOP3.LUT P0, RZ, R2, 0x3, R67, 0x48, !PT ;  /* 0x0000000302ff7812 */ /* 0x000fe20007804843 */
[----:B------:R-:W-:Y:S01]  /*75a0*/  @!UPT UIADD3 URZ, UPT, UPT, URZ, URZ, URZ ;  /* 0x000000fffffff290 */ /* 0x000fe2000fffe0ff */
[----:B---3--:R-:W-:Y:S11]  /*75b0*/  @P2 BRA `(.L_x_121) ;  /* 0x0000000000082947 */ /* 0x008ff60003800000 */
[----:B------:R-:W1:Y:S02]  /*75c0*/  SYNCS.PHASECHK.TRANS64.TRYWAIT P1, [R83+URZ+0xf0], R0 ;  /* 0x0000f000530075a7 */ /* 0x000e6400080211ff */
[----:B-1----:R-:W-:Y:S05]  /*75d0*/  @!P1 BRA `(.L_x_122) ;  /* 0x0000005c00949947 */ /* 0x002fea0003800000 */
.L_x_121:
[----:B------:R-:W-:Y:S05]  /*75e0*/  @!P0 BRA `(.L_x_123) ;  /* 0x0000000000408947 */ /* 0x000fea0003800000 */
[----:B------:R-:W3:Y:S01]  /*75f0*/  LDCU.64 UR8, c[0x4][0x70] ;  /* 0x01000e00ff0877ac */ /* 0x000ee20008000a00 */
[----:B------:R-:W-:Y:S01]  /*7600*/  MOV R3, 0x0 ;  /* 0x0000000000037802 */ /* 0x000fe20000000f00 */
[----:B------:R-:W-:Y:S02]  /*7610*/  HFMA2 R12, -RZ, RZ, 0, 5.9604644775390625e-08 ;  /* 0x00000001ff0c7431 */ /* 0x000fe400000001ff */
[----:B------:R-:W-:Y:S02]  /*7620*/  IMAD.MOV.U32 R8, RZ, RZ, 0x192 ;  /* 0x00000192ff087424 */ /* 0x000fe400078e00ff */
[----:B------:R-:W-:Y:S01]  /*7630*/  IMAD.MOV.U32 R13, RZ, RZ, RZ ;  /* 0x000000ffff0d7224 */ /* 0x000fe200078e00ff */
[----:B------:R-:W5:Y:S01]  /*7640*/  LDCU.64 UR6, c[0x4][0x78] ;  /* 0x01000f00ff0677ac */ /* 0x000f620008000a00 */
[----:B------:R-:W1:Y:S01]  /*7650*/  LDC.64 R2, c[0x4][R3] ;  /* 0x0100000003027b82 */ /* 0x000e620000000a00 */
[----:B------:R-:W2:Y:S01]  /*7660*/  LDCU.64 UR4, c[0x4][0x10] ;  /* 0x01000200ff0477ac */ /* 0x000ea20008000a00 */
[----:B---3--:R-:W-:Y:S01]  /*7670*/  MOV R5, UR9 ;  /* 0x0000000900057c02 */ /* 0x008fe20008000f00 */
[----:B------:R-:W-:Y:S01]  /*7680*/  IMAD.U32 R4, RZ, RZ, UR8 ;  /* 0x00000008ff047e24 */ /* 0x000fe2000f8e00ff */
[----:B-----5:R-:W-:Y:S01]  /*7690*/  MOV R7, UR7 ;  /* 0x0000000700077c02 */ /* 0x020fe20008000f00 */
[----:B------:R-:W-:Y:S01]  /*76a0*/  IMAD.U32 R6, RZ, RZ, UR6 ;  /* 0x00000006ff067e24 */ /* 0x000fe2000f8e00ff */
[----:B--2---:R-:W-:Y:S01]  /*76b0*/  MOV R11, UR5 ;  /* 0x00000005000b7c02 */ /* 0x004fe20008000f00 */
[----:B------:R-:W-:Y:S02]  /*76c0*/  IMAD.U32 R10, RZ, RZ, UR4 ;  /* 0x00000004ff0a7e24 */ /* 0x000fe4000f8e00ff */
[----:B------:R-:W-:Y:S07]  /*76d0*/  LEPC R20, `(.L_x_123) ;  /* 0x000000001014794e */ /* 0x000fee0000000000 */
[----:B-1--4-:R-:W-:Y:S05]  /*76e0*/  CALL.ABS.NOINC R2 ;  /* 0x0000000002007343 */ /* 0x012fea0003c00000 */
.L_x_123:
[----:B------:R-:W-:Y:S01]  /*76f0*/  LOP3.LUT R20, R56, 0xffffe000, RZ, 0xc0, !PT ;  /* 0xffffe00038147812 */ /* 0x000fe200078ec0ff */
[----:B------:R-:W-:Y:S05]  /*7700*/  WARPSYNC.ALL ;  /* 0x0000000000007948 */ /* 0x000fea0003800000 */
[----:B------:R-:W-:Y:S01]  /*7710*/  R2UR UR4, R25 ;  /* 0x00000000190472ca */ /* 0x000fe200000e0000 */
[----:B------:R-:W-:Y:S01]  /*7720*/  BSSY.RECONVERGENT B0, `(.L_x_124) ;  /* 0x000005c000007945 */ /* 0x000fe20003800200 */
[----:B------:R-:W-:Y:S02]  /*7730*/  LOP3.LUT R21, R57, 0xffffe000, RZ, 0xc0, !PT ;  /* 0xffffe00039157812 */ /* 0x000fe400078ec0ff */
[----:B------:R-:W-:Y:S02]  /*7740*/  LOP3.LUT R26, R58, 0xffffe000, RZ, 0xc0, !PT ;  /* 0xffffe0003a1a7812 */ /* 0x000fe400078ec0ff */
[----:B------:R-:W-:Y:S02]  /*7750*/  LOP3.LUT R33, R52, 0xffffe000, RZ, 0xc0, !PT ;  /* 0xffffe00034217812 */ /* 0x000fe400078ec0ff */
[----:B------:R-:W-:Y:S05]  /*7760*/  ISETP.NE.AND P0, PT, R80, RZ, PT ;  /* 0x000000ff5000720c */ /* 0x000fea0003f05270 */
[----:B------:R-:W1:Y:S02]  /*7770*/  LDTM.x16 R4, tmem[UR4] ;  /* 0x00000004000479ee */ /* 0x000e640008240000 */
[C---:B-1--4-:R-:W-:Y:S01]  /*7780*/  FMUL R0, R24.reuse, R4 ;  /* 0x0000000418007220 */ /* 0x052fe20000400000 */
[C---:B------:R-:W-:Y:S01]  /*7790*/  FMUL R2, R24.reuse, R5 ;  /* 0x0000000518027220 */ /* 0x040fe20000400000 */
[C---:B------:R-:W-:Y:S01]  /*77a0*/  FMUL R3, R24.reuse, R6 ;  /* 0x0000000618037220 */ /* 0x040fe20000400000 */
[----:B------:R-:W-:Y:S01]  /*77b0*/  FMUL R7, R24, R7 ;  /* 0x0000000718077220 */ /* 0x000fe20000400000 */
[----:B------:R-:W-:Y:S01]  /*77c0*/  FFMA R28, R27, R20, R0 ;  /* 0x000000141b1c7223 */ /* 0x000fe20000000000 */
[----:B------:R-:W-:Y:S01]  /*77d0*/  LOP3.LUT R20, R59, 0xffffe000, RZ, 0xc0, !PT ;  /* 0xffffe0003b147812 */ /* 0x000fe200078ec0ff */
[C---:B------:R-:W-:Y:S01]  /*77e0*/  FFMA R29, R27.reuse, R21, R2 ;  /* 0x000000151b1d7223 */ /* 0x040fe20000000002 */
[----:B------:R-:W-:Y:S01]  /*77f0*/  LOP3.LUT R21, R54, 0xffffe000, RZ, 0xc0, !PT ;  /* 0xffffe00036157812 */ /* 0x000fe200078ec0ff */
[----:B------:R-:W-:Y:S01]  /*7800*/  FFMA R30, R27, R26, R3 ;  /* 0x0000001a1b1e7223 */ /* 0x000fe20000000003 */
[----:B------:R-:W-:Y:S01]  /*7810*/  LOP3.LUT R26, R53, 0xffffe000, RZ, 0xc0, !PT ;  /* 0xffffe000351a7812 */ /* 0x000fe200078ec0ff */
[----:B------:R-:W-:Y:S01]  /*7820*/  FFMA R31, R27, R20, R7 ;  /* 0x000000141b1f7223 */ /* 0x000fe20000000007 */
[----:B------:R-:W-:Y:S01]  /*7830*/  LOP3.LUT R20, R55, 0xffffe000, RZ, 0xc0, !PT ;  /* 0xffffe00037147812 */ /* 0x000fe200078ec0ff */
[C---:B------:R-:W-:Y:S01]  /*7840*/  FMUL R4, R24.reuse, R8 ;  /* 0x0000000818047220 */ /* 0x040fe20000400000 */
[----:B------:R-:W-:Y:S01]  /*7850*/  F2FP.TF32.F32.PACK_B R28, R28 ;  /* 0x0000001cff1c723e */ /* 0x000fe200024050ff */
[C---:B------:R-:W-:Y:S01]  /*7860*/  FMUL R5, R24.reuse, R9 ;  /* 0x0000000918057220 */ /* 0x040fe20000400000 */
[----:B------:R-:W-:Y:S01]  /*7870*/  F2FP.TF32.F32.PACK_B R29, R29 ;  /* 0x0000001dff1d723e */ /* 0x000fe200024050ff */
[C---:B------:R-:W-:Y:S01]  /*7880*/  FMUL R6, R24.reuse, R10 ;  /* 0x0000000a18067220 */ /* 0x040fe20000400000 */
[----:B------:R-:W-:Y:S01]  /*7890*/  FMUL R11, R24, R11 ;  /* 0x0000000b180b7220 */ /* 0x000fe20000400000 */
[----:B------:R-:W-:Y:S01]  /*78a0*/  F2FP.TF32.F32.PACK_B R30, R30 ;  /* 0x0000001eff1e723e */ /* 0x000fe200024050ff */
[C---:B------:R-:W-:Y:S01]  /*78b0*/  FFMA R4, R27.reuse, R33, R4 ;  /* 0x000000211b047223 */ /* 0x040fe20000000004 */
[----:B------:R-:W-:Y:S01]  /*78c0*/  F2FP.TF32.F32.PACK_B R31, R31 ;  /* 0x0000001fff1f723e */ /* 0x000fe200024050ff */
[C---:B------:R-:W-:Y:S01]  /*78d0*/  FFMA R5, R27.reuse, R26, R5 ;  /* 0x0000001a1b057223 */ /* 0x040fe20000000005 */
[C---:B------:R-:W-:Y:S01]  /*78e0*/  FFMA R6, R27.reuse, R21, R6 ;  /* 0x000000151b067223 */ /* 0x040fe20000000006 */
[----:B------:R-:W-:Y:S01]  /*78f0*/  FFMA R7, R27, R20, R11 ;  /* 0x000000141b077223 */ /* 0x000fe2000000000b */
[----:B------:R-:W-:Y:S01]  /*7900*/  LOP3.LUT R33, R48, 0xffffe000, RZ, 0xc0, !PT ;  /* 0xffffe00030217812 */ /* 0x000fe200078ec0ff */
[----:B------:R1:W-:Y:S01]  /*7910*/  STS.128 [R78], R28 ;  /* 0x0000001c4e007388 */ /* 0x0003e20000000c00 */
[----:B------:R-:W-:Y:S01]  /*7920*/  LOP3.LUT R26, R49, 0xffffe000, RZ, 0xc0, !PT ;  /* 0xffffe000311a7812 */ /* 0x000fe200078ec0ff */
[C---:B------:R-:W-:Y:S01]  /*7930*/  FMUL R8, R24.reuse, R12 ;  /* 0x0000000c18087220 */ /* 0x040fe20000400000 */
[----:B------:R-:W-:Y:S01]  /*7940*/  FMUL R9, R24, R13 ;  /* 0x0000000d18097220 */ /* 0x000fe20000400000 */
[----:B------:R-:W-:Y:S01]  /*7950*/  LOP3.LUT R21, R50, 0xffffe000, RZ, 0xc0, !PT ;  /* 0xffffe00032157812 */ /* 0x000fe200078ec0ff */
[C---:B------:R-:W-:Y:S01]  /*7960*/  FMUL R10, R24.reuse, R14 ;  /* 0x0000000e180a7220 */ /* 0x040fe20000400000 */
[----:B------:R-:W-:Y:S01]  /*7970*/  LOP3.LUT R20, R51, 0xffffe000, RZ, 0xc0, !PT ;  /* 0xffffe00033147812 */ /* 0x000fe200078ec0ff */
[----:B------:R-:W-:Y:S01]  /*7980*/  FMUL R15, R24, R15 ;  /* 0x0000000f180f7220 */ /* 0x000fe20000400000 */
[----:B------:R-:W-:Y:S01]  /*7990*/  F2FP.TF32.F32.PACK_B R4, R4 ;  /* 0x00000004ff04723e */ /* 0x000fe200024050ff */
[C---:B------:R-:W-:Y:S01]  /*79a0*/  FFMA R8, R27.reuse, R33, R8 ;  /* 0x000000211b087223 */ /* 0x040fe20000000008 */
[----:B------:R-:W-:Y:S01]  /*79b0*/  F2FP.TF32.F32.PACK_B R5, R5 ;  /* 0x00000005ff05723e */ /* 0x000fe200024050ff */
[C---:B------:R-:W-:Y:S01]  /*79c0*/  FFMA R9, R27.reuse, R26, R9 ;  /* 0x0000001a1b097223 */ /* 0x040fe20000000009 */
[----:B------:R-:W-:Y:S01]  /*79d0*/  F2FP.TF32.F32.PACK_B R6, R6 ;  /* 0x00000006ff06723e */ /* 0x000fe200024050ff */
[C---:B------:R-:W-:Y:S01]  /*79e0*/  FFMA R10, R27.reuse, R21, R10 ;  /* 0x000000151b0a7223 */ /* 0x040fe2000000000a */
[----:B------:R-:W-:Y:S01]  /*79f0*/  F2FP.TF32.F32.PACK_B R7, R7 ;  /* 0x00000007ff07723e */ /* 0x000fe200024050ff */
[----:B------:R-:W-:Y:S01]  /*7a00*/  FFMA R11, R27, R20, R15 ;  /* 0x000000141b0b7223 */ /* 0x000fe2000000000f */
[----:B------:R-:W-:Y:S01]  /*7a10*/  LOP3.LUT R33, R44, 0xffffe000, RZ, 0xc0, !PT ;  /* 0xffffe0002c217812 */ /* 0x000fe200078ec0ff */
[C---:B------:R-:W-:Y:S01]  /*7a20*/  FMUL R12, R24.reuse, R16 ;  /* 0x00000010180c7220 */ /* 0x040fe20000400000 */
[----:B------:R-:W-:Y:S01]  /*7a30*/  LOP3.LUT R26, R45, 0xffffe000, RZ, 0xc0, !PT ;  /* 0xffffe0002d1a7812 */ /* 0x000fe200078ec0ff */
[----:B------:R1:W-:Y:S01]  /*7a40*/  STS.128 [R77+0x10], R4 ;  /* 0x000010044d007388 */ /* 0x0003e20000000c00 */
        /* <DEDUP_REMOVED lines=13> */
[----:B------:R-:W-:Y:S02]  /*7b20*/  F2FP.TF32.F32.PACK_B R12, R12 ;  /* 0x0000000cff0c723e */ /* 0x000fe400024050ff */
[----:B------:R-:W-:Y:S01]  /*7b30*/  F2FP.TF32.F32.PACK_B R13, R13 ;  /* 0x0000000dff0d723e */ /* 0x000fe200024050ff */
[----:B------:R1:W-:Y:S01]  /*7b40*/  STS.128 [R76+0x20], R8 ;  /* 0x000020084c007388 */ /* 0x0003e20000000c00 */
[----:B------:R-:W-:Y:S02]  /*7b50*/  F2FP.TF32.F32.PACK_B R14, R14 ;  /* 0x0000000eff0e723e */ /* 0x000fe400024050ff */
[----:B------:R-:W-:Y:S05]  /*7b60*/  F2FP.TF32.F32.PACK_B R15, R15 ;  /* 0x0000000fff0f723e */ /* 0x000fea00024050ff */
[----:B------:R1:W-:Y:S01]  /*7b70*/  STS.128 [R73+0x30], R12 ;  /* 0x0000300c49007388 */ /* 0x0003e20000000c00 */
[----:B------:R-:W-:Y:S01]  /*7b80*/  @!PT LDS RZ, [RZ] ;  /* 0x00000000fffff984 */ /* 0x000fe20000000800 */
[----:B------:R-:W-:Y:S01]  /*7b90*/  @!PT LDS RZ, [RZ] ;  /* 0x00000000fffff984 */ /* 0x000fe20000000800 */
[----:B------:R-:W-:Y:S01]  /*7ba0*/  @!PT LDS RZ, [RZ] ;  /* 0x00000000fffff984 */ /* 0x000fe20000000800 */
[----:B------:R-:W-:Y:S01]  /*7bb0*/  @!PT LDS RZ, [RZ] ;  /* 0x00000000fffff984 */ /* 0x000fe20000000800 */
[----:B------:R3:W-:Y:S07]  /*7bc0*/  MEMBAR.ALL.CTA ;  /* 0x0000000000007992 */ /* 0x0007ee0000008000 */
[----:B---3--:R-:W3:Y:S02]  /*7bd0*/  FENCE.VIEW.ASYNC.S ;  /* 0x00000000000073c6 */ /* 0x008ee40000000000 */
[----:B---3--:R-:W-:Y:S06]  /*7be0*/  BAR.SYNC.DEFER_BLOCKING 0x1, 0x80 ;  /* 0x0042000000007b1d */ /* 0x008fec0000010000 */
[----:B------:R-:W-:Y:S05]  /*7bf0*/  @P0 BRA `(.L_x_125) ;  /* 0x0000000000380947 */ /* 0x000fea0003800000 */
[----:B------:R-:W-:Y:S01]  /*7c00*/  UIADD3 UR4, UPT, UPT, UR43, 0x200, URZ ;  /* 0x000002002b047890 */ /* 0x000fe2000fffe0ff */
[----:B------:R-:W-:Y:S01]  /*7c10*/  UMOV UR51, UR36 ;  /* 0x0000002400337c82 */ /* 0x000fe20008000000 */
[----:B------:R-:W-:Y:S02]  /*7c20*/  UIADD3 UR9, UPT, UPT, UR49, 0x80, URZ ;  /* 0x0000008031097890 */ /* 0x000fe4000fffe0ff */
[----:B------:R-:W-:Y:S02]  /*7c30*/  UIADD3 UR8, UPT, UPT, UR43, 0x1200, URZ ;  /* 0x000012002b087890 */ /* 0x000fe4000fffe0ff */
[----:B------:R-:W-:Y:S01]  /*7c40*/  MOV R70, UR4 ;  /* 0x0000000400467c02 */ /* 0x000fe20008000f00 */
[----:B------:R-:W-:Y:S01]  /*7c50*/  UIADD3 UR4, UP0, UPT, UR54, 0x680, URZ ;  /* 0x0000068036047890 */ /* 0x000fe2000ff1e0ff */
[----:B------:R-:W-:Y:S02]  /*7c60*/  UMOV UR10, UR50 ;  /* 0x00000032000a7c82 */ /* 0x000fe40008000000 */
[----:B------:R-:W-:Y:S01]  /*7c70*/  R2UR UR48, R70 ;  /* 0x00000000463072ca */ /* 0x000fe200000e0000 */
[----:B------:R-:W-:Y:S01]  /*7c80*/  UIADD3.X UR5, UPT, UPT, URZ, UR55, URZ, UP0, !UPT ;  /* 0x00000037ff057290 */ /* 0x000fe200087fe4ff */
[----:B------:R-:W-:Y:S11]  /*7c90*/  UMOV UR11, UR36 ;  /* 0x00000024000b7c82 */ /* 0x000ff60008000000 */
[----:B------:R3:W-:Y:S01]  /*7ca0*/  UTMASTG.3D [UR48], [UR4] ;  /* 0x00000030040073b5 */ /* 0x0007e20008010000 */
[----:B------:R3:W-:Y:S01]  /*7cb0*/  UTMASTG.3D [UR8], [UR4] ;  /* 0x00000008040073b5 */ /* 0x0007e20008010000 */
[----:B------:R0:W-:Y:S01]  /*7cc0*/  UTMACMDFLUSH ;  /* 0x00000000000079b7 */ /* 0x0001e20000000000 */
[----:B---3--:R-:W-:Y:S04]  /*7cd0*/  DEPBAR.LE SB0, 0x1 ;  /* 0x000080400000791a */ /* 0x008fe80000000000 */
.L_x_125:
[----:B------:R-:W-:Y:S05]  /*7ce0*/  BSYNC.RECONVERGENT B0 ;  /* 0x0000000000007941 */ /* 0x000fea0003800200 */
.L_x_124:
[----:B------:R-:W-:Y:S01]  /*7cf0*/  BAR.SYNC.DEFER_BLOCKING 0x1, 0x80 ;  /* 0x0042000000007b1d */ /* 0x000fe20000010000 */
[----:B------:R-:W-:Y:S01]  /*7d00*/  ISETP.NE.AND P1, PT, R82, RZ, PT ;  /* 0x000000ff5200720c */ /* 0x000fe20003f25270 */
[----:B------:R-:W-:Y:S01]  /*7d10*/  UISETP.NE.AND UP0, UPT, UR52, URZ, UPT ;  /* 0x000000ff3400728c */ /* 0x000fe2000bf05270 */
[----:B------:R-:W-:Y:S11]  /*7d20*/  LEA R3, R84, UR43, 0x3 ;  /* 0x0000002b54037c11 */ /* 0x000ff6000f8e18ff */
[----:B-1----:R-:W-:Y:S01]  /*7d30*/  @P1 SHF.L.U32 R4, RZ, 0x1f, RZ ;  /* 0x0000001fff041819 */ /* 0x002fe200000006ff */
[----:B------:R-:W-:Y:S06]  /*7d40*/  BRA.U !UP0, `(.L_x_126) ;  /* 0x0000000108247547 */ /* 0x000fec000b800000 */
[----:B------:R-:W1:Y:S01]  /*7d50*/  S2R R0, SR_CgaCtaId ;  /* 0x0000000000007919 */ /* 0x000e620000008800 */
[----:B------:R-:W-:Y:S01]  /*7d60*/  IMAD.U32 R2, RZ, RZ, UR47 ;  /* 0x0000002fff027e24 */ /* 0x000fe2000f8e00ff */
[----:B------:R-:W-:Y:S04]  /*7d70*/  UIADD3 UR4, UPT, UPT, UR47, 0x1, URZ ;  /* 0x000000012f047890 */ /* 0x000fe8000fffe0ff */
[----:B------:R-:W-:Y:S01]  /*7d80*/  @P1 LEA R2, R2, UR43, 0x3 ;  /* 0x0000002b02021c11 */ /* 0x000fe2000f8e18ff */
[----:B------:R-:W-:Y:S04]  /*7d90*/  UISETP.NE.AND UP0, UPT, UR4, 0x4, UPT ;  /* 0x000000040400788c */ /* 0x000fe8000bf05270 */
[----:B------:R-:W-:Y:S01]  /*7da0*/  @P1 VIADD R5, R2, 0xa0 ;  /* 0x000000a002051836 */ /* 0x000fe20000000000 */
[----:B------:R-:W-:Y:S04]  /*7db0*/  USEL UR47, UR4, URZ, UP0 ;  /* 0x000000ff042f7287 */ /* 0x000fe80008000000 */
[----:B-1----:R-:W-:Y:S04]  /*7dc0*/  @P1 PRMT R0, R0, 0x654, R5 ;  /* 0x0000065400001816 */ /* 0x002fe80000000005 */
[----:B------:R1:W-:Y:S04]  /*7dd0*/  @P1 SYNCS.ARRIVE.TRANS64.RED.A1T0 RZ, [R0+URZ], RZ ;  /* 0x000000ff00ff19a7 */ /* 0x0003e800081004ff */
.L_x_126:
[----:B------:R-:W3:Y:S01]  /*7de0*/  @P1 SYNCS.PHASECHK.TRANS64.TRYWAIT P0, [R3+URZ+0x80], R4 ;  /* 0x00008004030015a7 */ /* 0x000ee200080011ff */
[----:B------:R-:W-:Y:S01]  /*7df0*/  BSSY B1, `(.L_x_127) ;  /* 0x0000016000017945 */ /* 0x000fe20003800000 */
[----:B---3--:R-:W-:Y:S03]  /*7e00*/  @P1 SEL R85, RZ, 0x1, !P0 ;  /* 0x00000001ff551807 */ /* 0x008fe60004000000 */
[----:B------:R-:W-:Y:S05]  /*7e10*/  @!P1 BRA `(.L_x_128) ;  /* 0x00000000004c9947 */ /* 0x000fea0003800000 */
[----:B------:R-:W-:Y:S01]  /*7e20*/  ISETP.NE.AND P0, PT, R85, RZ, PT ;  /* 0x000000ff5500720c */ /* 0x000fe20003f05270 */
[----:B------:R-:W-:Y:S01]  /*7e30*/  BSSY B0, `(.L_x_129) ;  /* 0x000000b000007945 */ /* 0x000fe20003800000 */
[----:B------:R-:W-:Y:S11]  /*7e40*/  ISETP.NE.AND P1, PT, R86, RZ, PT ;  /* 0x000000ff5600720c */ /* 0x000ff60003f25270 */
[----:B------:R-:W-:Y:S02]  /*7e50*/  @!UPT UIADD3 URZ, UPT, UPT, URZ, URZ, URZ ;  /* 0x000000fffffff290 */ /* 0x000fe4000fffe0ff */
[C---:B------:R-:W-:Y:S01]  /*7e60*/  @P1 IMAD R6, R84.reuse, 0x2000, R78 ;  /* 0x0000200054061824 */ /* 0x040fe200078e024e */
[C---:B------:R-:W-:Y:S01]  /*7e70*/  @P1 LEA R4, R84.reuse, R76, 0xd ;  /* 0x0000004c54041211 */ /* 0x040fe200078e68ff */
[C---:B------:R-:W-:Y:S02]  /*7e80*/  @P1 IMAD R5, R84.reuse, 0x2000, R77 ;  /* 0x0000200054051824 */ /* 0x040fe400078e024d */
[----:B------:R-:W-:Y:S01]  /*7e90*/  @P1 IMAD R2, R84, 0x2000, R73 ;  /* 0x0000200054021824 */ /* 0x000fe200078e0249 */
[----:B------:R-:W-:Y:S06]  /*7ea0*/  @P0 BRA `(.L_x_130) ;  /* 0x00000000000c0947 */ /* 0x000fec0003800000 */
[----:B-1----:R-:W-:Y:S04]  /*7eb0*/  SHF.L.U32 R0, RZ, 0x1f, RZ ;  /* 0x0000001fff007819 */ /* 0x002fe800000006ff */
[----:B------:R-:W1:Y:S02]  /*7ec0*/  SYNCS.PHASECHK.TRANS64.TRYWAIT P0, [R3+URZ+0x80], R0 ;  /* 0x00008000030075a7 */ /* 0x000e6400080011ff */
[----:B-1----:R-:W-:Y:S05]  /*7ed0*/  @!P0 BRA `(.L_x_131) ;  /* 0x0000005400688947 */ /* 0x002fea0003800000 */
.L_x_130:
[----:B------:R-:W-:Y:S05]  /*7ee0*/  BSYNC B0 ;  /* 0x0000000000007941 */ /* 0x000fea0003800000 */
.L_x_129:
[----:B------:R-:W-:Y:S02]  /*7ef0*/  ISETP.NE.AND P0, PT, R86, RZ, PT ;  /* 0x000000ff5600720c */ /* 0x000fe40003f05270 */
[----:B------:R-:W-:Y:S11]  /*7f00*/  IADD3 R84, PT, PT, R84, 0x1, RZ ;  /* 0x0000000154547810 */ /* 0x000ff60007ffe0ff */
[----:B------:R3:W4:Y:S04]  /*7f10*/  @P0 LDS.128 R56, [R6] ;  /* 0x0000000006380984 */ /* 0x0007280000000c00 */
[----:B------:R3:W1:Y:S04]  /*7f20*/  @P0 LDS.128 R52, [R5+0x10] ;  /* 0x0000100005340984 */ /* 0x0006680000000c00 */
[----:B------:R3:W1:Y:S04]  /*7f30*/  @P0 LDS.128 R48, [R4+0x20] ;  /* 0x0000200004300984 */ /* 0x0006680000000c00 */
[----:B------:R3:W1:Y:S02]  /*7f40*/  @P0 LDS.128 R44, [R2+0x30] ;  /* 0x00003000022c0984 */ /* 0x0006640000000c00 */
.L_x_128:
[----:B------:R-:W-:Y:S05]  /*7f50*/  BSYNC B1 ;  /* 0x0000000000017941 */ /* 0x000fea0003800000 */
.L_x_127:
[----:B-1----:R-:W-:Y:S05]  /*7f60*/  VIADD R0, R25, 0x10 ;  /* 0x0000001019007836 */ /* 0x002fea0000000000 */
[----:B------:R-:W-:Y:S04]  /*7f70*/  SHF.R.U32.HI R0, RZ, 0x15, R0 ;  /* 0x00000015ff007819 */ /* 0x000fe80000011600 */
[----:B------:R-:W-:Y:S11]  /*7f80*/  LOP3.LUT P0, RZ, R0, 0x3, R67, 0x48, !PT ;  /* 0x0000000300ff7812 */ /* 0x000ff60007804843 */
[----:B------:R-:W-:Y:S02]  /*7f90*/  @!UPT UIADD3 URZ, UPT, UPT, URZ, URZ, URZ ;  /* 0x000000fffffff290 */ /* 0x000fe4000fffe0ff */
[----:B------:R-:W-:Y:S05]  /*7fa0*/  @!P0 BRA `(.L_x_132) ;  /* 0x0000000000408947 */ /* 0x000fea0003800000 */
[----:B------:R-:W1:Y:S01]  /*7fb0*/  LDCU.64 UR8, c[0x4][0x70] ;  /* 0x01000e00ff0877ac */ /* 0x000e620008000a00 */
[----:B------:R-:W-:Y:S01]  /*7fc0*/  MOV R3, 0x0 ;  /* 0x0000000000037802 */ /* 0x000fe20000000f00 */
[----:B------:R-:W-:Y:S02]  /*7fd0*/  HFMA2 R12, -RZ, RZ, 0, 5.9604644775390625e-08 ;  /* 0x00000001ff0c7431 */ /* 0x000fe400000001ff */
[----:B------:R-:W-:Y:S02]  /*7fe0*/  IMAD.MOV.U32 R8, RZ, RZ, 0x192 ;  /* 0x00000192ff087424 */ /* 0x000fe400078e00ff */
[----:B------:R-:W-:Y:S01]  /*7ff0*/  IMAD.MOV.U32 R13, RZ, RZ, RZ ;  /* 0x000000ffff0d7224 */ /* 0x000fe200078e00ff */
[----:B------:R-:W5:Y:S01]  /*8000*/  LDCU.64 UR6, c[0x4][0x78] ;  /* 0x01000f00ff0677ac */ /* 0x000f620008000a00 */
[----:B---3--:R-:W3:Y:S01]  /*8010*/  LDC.64 R2, c[0x4][R3] ;  /* 0x0100000003027b82 */ /* 0x008ee20000000a00 */
[----:B------:R-:W2:Y:S01]  /*8020*/  LDCU.64 UR4, c[0x4][0x10] ;  /* 0x01000200ff0477ac */ /* 0x000ea20008000a00 */
[----:B-1----:R-:W-:Y:S01]  /*8030*/  MOV R5, UR9 ;  /* 0x0000000900057c02 */ /* 0x002fe20008000f00 */
[----:B------:R-:W-:Y:S01]  /*8040*/  IMAD.U32 R4, RZ, RZ, UR8 ;  /* 0x00000008ff047e24 */ /* 0x000fe2000f8e00ff */
[----:B-----5:R-:W-:Y:S01]  /*8050*/  MOV R7, UR7 ;  /* 0x0000000700077c02 */ /* 0x020fe20008000f00 */
[----:B------:R-:W-:Y:S01]  /*8060*/  IMAD.U32 R6, RZ, RZ, UR6 ;  /* 0x00000006ff067e24 */ /* 0x000fe2000f8e00ff */
[----:B--2---:R-:W-:Y:S01]  /*8070*/  MOV R11, UR5 ;  /* 0x00000005000b7c02 */ /* 0x004fe20008000f00 */
[----:B------:R-:W-:Y:S02]  /*8080*/  IMAD.U32 R10, RZ, RZ, UR4 ;  /* 0x00000004ff0a7e24 */ /* 0x000fe4000f8e00ff */
[----:B------:R-:W-:Y:S07]  /*8090*/  LEPC R20, `(.L_x_132) ;  /* 0x000000001014794e */ /* 0x000fee0000000000 */
[----:B---34-:R-:W-:Y:S05]  /*80a0*/  CALL.ABS.NOINC R2 ;  /* 0x0000000002007343 */ /* 0x018fea0003c00000 */
.L_x_132:
[----:B----4-:R-:W-:Y:S01]  /*80b0*/  LOP3.LUT R20, R56, 0xffffe000, RZ, 0xc0, !PT ;  /* 0xffffe00038147812 */ /* 0x010fe200078ec0ff */
[----:B------:R-:W-:Y:S05]  /*80c0*/  WARPSYNC.ALL ;  /* 0x0000000000007948 */ /* 0x000fea0003800000 */
[----:B------:R-:W-:Y:S01]  /*80d0*/  R2UR UR4, R25 ;  /* 0x00000000190472ca */ /* 0x000fe200000e0000 */
[----:B------:R-:W1:Y:S01]  /*80e0*/  S2R R87, SR_CgaCtaId ;  /* 0x0000000000577919 */ /* 0x000e620000008800 */
[----:B------:R-:W-:Y:S01]  /*80f0*/  LOP3.LUT R21, R57, 0xffffe000, RZ, 0xc0, !PT ;  /* 0xffffe00039157812 */ /* 0x000fe200078ec0ff */
[----:B------:R-:W-:Y:S01]  /*8100*/  IMAD.U32 R40, RZ, RZ, UR47 ;  /* 0x0000002fff287e24 */ /* 0x000fe2000f8e00ff */
[----:B------:R-:W-:Y:S01]  /*8110*/  LOP3.LUT R41, R58, 0xffffe000, RZ, 0xc0, !PT ;  /* 0xffffe0003a297812 */ /* 0x000fe200078ec0ff */
[----:B------:R-:W-:Y:S01]  /*8120*/  BSSY.RECONVERGENT B0, `(.L_x_133) ;  /* 0x0000060000007945 */ /* 0x000fe20003800200 */
[----:B------:R-:W-:Y:S02]  /*8130*/  LOP3.LUT R26, R48, 0xffffe000, RZ, 0xc0, !PT ;  /* 0xffffe000301a7812 */ /* 0x000fe400078ec0ff */
[----:B------:R-:W-:Y:S02]  /*8140*/  ISETP.NE.AND P6, PT, R82, RZ, PT ;  /* 0x000000ff5200720c */ /* 0x000fe40003fc5270 */
[----:B------:R-:W-:Y:S03]  /*8150*/  ISETP.NE.AND P0, PT, R80, RZ, PT ;  /* 0x000000ff5000720c */ /* 0x000fe60003f05270 */
[----:B---3--:R-:W3:Y:S08]  /*8160*/  LDTM.x16 R4, tmem[UR4+0x10] ;  /* 0x00001004000479ee */ /* 0x008ef00008240000 */
[----:B------:R-:W-:Y:S02]  /*8170*/  @P6 LEA R40, R40, UR43, 0x3 ;  /* 0x0000002b28286c11 */ /* 0x000fe4000f8e18ff */
[----:B------:R-:W-:Y:S03]  /*8180*/  @P6 SHF.L.U32 R89, RZ, 0x1f, RZ ;  /* 0x0000001fff596819 */ /* 0x000fe600000006ff */
[----:B------:R-:W-:Y:S01]  /*8190*/  @P6 VIADD R88, R40, 0xa0 ;  /* 0x000000a028586836 */ /* 0x000fe20000000000 */
[----:B------:R-:W-:Y:S04]  /*81a0*/  LEA R40, R84, UR43, 0x3 ;  /* 0x0000002b54287c11 */ /* 0x000fe8000f8e18ff */
[----:B-1----:R-:W-:Y:S01]  /*81b0*/  @P6 PRMT R88, R87, 0x654, R88 ;  /* 0x0000065457586816 */ /* 0x002fe20000000058 */
[C---:B---3--:R-:W-:Y:S01]  /*81c0*/  FMUL R0, R24.reuse, R4 ;  /* 0x0000000418007220 */ /* 0x048fe20000400000 */
[C---:B------:R-:W-:Y:S01]  /*81d0*/  FMUL R2, R24.reuse, R5 ;  /* 0x0000000518027220 */ /* 0x040fe20000400000 */
[C---:B------:R-:W-:Y:S01]  /*81e0*/  FMUL R3, R24.reuse, R10 ;  /* 0x0000000a18037220 */ /* 0x040fe20000400000 */
[----:B------:R-:W-:Y:S01]  /*81f0*/  FMUL R4, R24, R11 ;  /* 0x0000000b18047220 */ /* 0x000fe20000400000 */
[C---:B------:R-:W-:Y:S01]  /*8200*/  FFMA R28, R27.reuse, R20, R0 ;  /* 0x000000141b1c7223 */ /* 0x040fe20000000000 */
[----:B------:R-:W-:Y:S01]  /*8210*/  LOP3.LUT R20, R52, 0xffffe000, RZ, 0xc0, !PT ;  /* 0xffffe00034147812 */ /* 0x000fe200078ec0ff */
[----:B------:R-:W-:Y:S01]  /*8220*/  FFMA R29, R27, R21, R2 ;  /* 0x000000151b1d7223 */ /* 0x000fe20000000002 */
[----:B------:R-:W-:Y:S01]  /*8230*/  LOP3.LUT R21, R59, 0xffffe000, RZ, 0xc0, !PT ;  /* 0xffffe0003b157812 */ /* 0x000fe200078ec0ff */
[C---:B------:R-:W-:Y:S01]  /*8240*/  FMUL R0, R24.reuse, R6 ;  /* 0x0000000618007220 */ /* 0x040fe20000400000 */
[----:B------:R-:W-:Y:S01]  /*8250*/  F2FP.TF32.F32.PACK_B R28, R28 ;  /* 0x0000001cff1c723e */ /* 0x000fe200024050ff */
[C---:B------:R-:W-:Y:S01]  /*8260*/  FMUL R2, R24.reuse, R7 ;  /* 0x0000000718027220 */ /* 0x040fe20000400000 */
[----:B------:R-:W-:Y:S01]  /*8270*/  F2FP.TF32.F32.PACK_B R29, R29 ;  /* 0x0000001dff1d723e */ /* 0x000fe200024050ff */
[----:B------:R-:W-:Y:S01]  /*8280*/  FFMA R30, R27, R41, R0 ;  /* 0x000000291b1e7223 */ /* 0x000fe20000000000 */
[----:B------:R-:W-:Y:S01]  /*8290*/  LOP3.LUT R41, R55, 0xffffe000, RZ, 0xc0, !PT ;  /* 0xffffe00037297812 */ /* 0x000fe200078ec0ff */
[----:B------:R-:W-:Y:S01]  /*82a0*/  FFMA R31, R27, R21, R2 ;  /* 0x000000151b1f7223 */ /* 0x000fe20000000002 */
[----:B------:R-:W-:Y:S01]  /*82b0*/  LOP3.LUT R21, R53, 0xffffe000, RZ, 0xc0, !PT ;  /* 0xffffe00035157812 */ /* 0x000fe200078ec0ff */
[C---:B------:R-:W-:Y:S01]  /*82c0*/  FMUL R0, R24.reuse, R8 ;  /* 0x0000000818007220 */ /* 0x040fe20000400000 */
[----:B------:R-:W-:Y:S01]  /*82d0*/  F2FP.TF32.F32.PACK_B R30, R30 ;  /* 0x0000001eff1e723e */ /* 0x000fe200024050ff */
[----:B------:R-:W-:Y:S01]  /*82e0*/  FMUL R2, R24, R9 ;  /* 0x0000000918027220 */ /* 0x000fe20000400000 */
[----:B------:R-:W-:Y:S01]  /*82f0*/  F2FP.TF32.F32.PACK_B R31, R31 ;  /* 0x0000001fff1f723e */ /* 0x000fe200024050ff */
[C---:B------:R-:W-:Y:S01]  /*8300*/  FFMA R32, R27.reuse, R20, R0 ;  /* 0x000000141b207223 */ /* 0x040fe20000000000 */
[----:B------:R-:W-:Y:S01]  /*8310*/  LOP3.LUT R20, R54, 0xffffe000, RZ, 0xc0, !PT ;  /* 0xffffe00036147812 */ /* 0x000fe200078ec0ff */
[----:B------:R-:W-:Y:S01]  /*8320*/  FFMA R33, R27, R21, R2 ;  /* 0x000000151b217223 */ /* 0x000fe20000000002 */
[C---:B------:R-:W-:Y:S01]  /*8330*/  FMUL R5, R24.reuse, R12 ;  /* 0x0000000c18057220 */ /* 0x040fe20000400000 */
[----:B------:R1:W-:Y:S01]  /*8340*/  STS.128 [R78+0x2000], R28 ;  /* 0x0020001c4e007388 */ /* 0x0003e20000000c00 */
[----:B------:R-:W-:Y:S01]  /*8350*/  LOP3.LUT R21, R49, 0xffffe000, RZ, 0xc0, !PT ;  /* 0xffffe00031157812 */ /* 0x000fe200078ec0ff */
[C---:B------:R-:W-:Y:S01]  /*8360*/  FFMA R34, R27.reuse, R20, R3 ;  /* 0x000000141b227223 */ /* 0x040fe20000000003 */
[----:B------:R-:W-:Y:S01]  /*8370*/  FFMA R35, R27, R41, R4 ;  /* 0x000000291b237223 */ /* 0x000fe20000000004 */
        /* <DEDUP_REMOVED lines=22> */
[----:B------:R-:W-:Y:S02]  /*84e0*/  F2FP.TF32.F32.PACK_B R36, R36 ;  /* 0x00000024ff24723e */ /* 0x000fe400024050ff */
[----:B------:R-:W-:Y:S02]  /*84f0*/  F2FP.TF32.F32.PACK_B R37, R37 ;  /* 0x00000025ff25723e */ /* 0x000fe400024050ff */
[----:B------:R-:W-:Y:S01]  /*8500*/  F2FP.TF32.F32.PACK_B R38, R38 ;  /* 0x00000026ff26723e */ /* 0x000fe200024050ff */
[C---:B-1----:R-:W-:Y:S01]  /*8510*/  FFMA R28, R27.reuse, R20, R9 ;  /* 0x000000141b1c7223 */ /* 0x042fe20000000009 */
[----:B------:R-:W-:Y:S01]  /*8520*/  F2FP.TF32.F32.PACK_B R39, R39 ;  /* 0x00000027ff27723e */ /* 0x000fe200024050ff */
[C---:B------:R-:W-:Y:S01]  /*8530*/  FFMA R29, R27.reuse, R21, R10 ;  /* 0x000000151b1d7223 */ /* 0x040fe2000000000a */
[C---:B------:R-:W-:Y:S01]  /*8540*/  FFMA R30, R27.reuse, R26, R11 ;  /* 0x0000001a1b1e7223 */ /* 0x040fe2000000000b */
[----:B------:R-:W-:Y:S01]  /*8550*/  FFMA R31, R27, R41, R12 ;  /* 0x000000291b1f7223 */ /* 0x000fe2000000000c */
[----:B------:R-:W-:Y:S01]  /*8560*/  F2FP.TF32.F32.PACK_B R28, R28 ;  /* 0x0000001cff1c723e */ /* 0x000fe200024050ff */
[----:B------:R3:W-:Y:S01]  /*8570*/  STS.128 [R76+0x2020], R36 ;  /* 0x002020244c007388 */ /* 0x0007e20000000c00 */
[----:B------:R-:W-:Y:S02]  /*8580*/  F2FP.TF32.F32.PACK_B R29, R29 ;  /* 0x0000001dff1d723e */ /* 0x000fe400024050ff */
        /* <DEDUP_REMOVED lines=8> */
[----:B-1----:R-:W1:Y:S02]  /*8610*/  FENCE.VIEW.ASYNC.S ;  /* 0x00000000000073c6 */ /* 0x002e640000000000 */
[----:B-1----:R-:W-:Y:S06]  /*8620*/  BAR.SYNC.DEFER_BLOCKING 0x1, 0x80 ;  /* 0x0042000000007b1d */ /* 0x002fec0000010000 */
[----:B------:R-:W-:Y:S05]  /*8630*/  @P0 BRA `(.L_x_134) ;  /* 0x0000000000380947 */ /* 0x000fea0003800000 */
[----:B------:R-:W-:Y:S02]  /*8640*/  UIADD3 UR4, UP0, UPT, UR54, 0x680, URZ ;  /* 0x0000068036047890 */ /* 0x000fe4000ff1e0ff */
[----:B------:R-:W-:Y:S02]  /*8650*/  UIADD3 UR13, UPT, UPT, UR49, 0x10, URZ ;  /* 0x00000010310d7890 */ /* 0x000fe4000fffe0ff */
[----:B------:R-:W-:Y:S02]  /*8660*/  UIADD3 UR12, UPT, UPT, UR43, 0x2200, URZ ;  /* 0x000022002b0c7890 */ /* 0x000fe4000fffe0ff */
[----:B------:R-:W-:Y:S01]  /*8670*/  UIADD3.X UR5, UPT, UPT, URZ, UR55, URZ, UP0, !UPT ;  /* 0x00000037ff057290 */ /* 0x000fe200087fe4ff */
[----:B------:R-:W-:Y:S01]  /*8680*/  UMOV UR14, UR50 ;  /* 0x00000032000e7c82 */ /* 0x000fe20008000000 */
[----:B------:R-:W-:Y:S01]  /*8690*/  UMOV UR15, UR36 ;  /* 0x00000024000f7c82 */ /* 0x000fe20008000000 */
[----:B------:R-:W-:Y:S02]  /*86a0*/  UIADD3 UR9, UPT, UPT, UR49, 0x90, URZ ;  /* 0x0000009031097890 */ /* 0x000fe4000fffe0ff */
[----:B------:R-:W-:Y:S01]  /*86b0*/  UIADD3 UR8, UPT, UPT, UR43, 0x3200, URZ ;  /* 0x000032002b087890 */ /* 0x000fe2000fffe0ff */
[----:B------:R-:W-:Y:S03]  /*86c0*/  UMOV UR10, UR50 ;  /* 0x00000032000a7c82 */ /* 0x000fe60008000000 */
[----:B------:R1:W-:Y:S01]  /*86d0*/  UTMASTG.3D [UR12], [UR4] ;  /* 0x0000000c040073b5 */ /* 0x0003e20008010000 */
[----:B------:R-:W-:Y:S04]  /*86e0*/  UMOV UR11, UR36 ;  /* 0x00000024000b7c82 */ /* 0x000fe80008000000 */
[----:B------:R1:W-:Y:S01]  /*86f0*/  UTMASTG.3D [UR8], [UR4] ;  /* 0x00000008040073b5 */ /* 0x0003e20008010000 */
[----:B------:R0:W-:Y:S01]  /*8700*/  UTMACMDFLUSH ;  /* 0x00000000000079b7 */ /* 0x0001e20000000000 */
[----:B-1----:R-:W-:Y:S04]  /*8710*/  DEPBAR.LE SB0, 0x1 ;  /* 0x000080400000791a */ /* 0x002fe80000000000 */
.L_x_134:
[----:B------:R-:W-:Y:S05]  /*8720*/  BSYNC.RECONVERGENT B0 ;  /* 0x0000000000007941 */ /* 0x000fea0003800200 */
.L_x_133:
[----:B------:R-:W-:Y:S01]  /*8730*/  BAR.SYNC.DEFER_BLOCKING 0x1, 0x80 ;  /* 0x0042000000007b1d */ /* 0x000fe20000010000 */
[----:B------:R-:W-:Y:S04]  /*8740*/  UIADD3 UR4, UPT, UPT, UR47, 0x1, URZ ;  /* 0x000000012f047890 */ /* 0x000fe8000fffe0ff */
[----:B------:R-:W-:Y:S04]  /*8750*/  UISETP.NE.AND UP0, UPT, UR4, 0x4, UPT ;  /* 0x000000040400788c */ /* 0x000fe8000bf05270 */
[----:B------:R-:W-:Y:S01]  /*8760*/  USEL UR46, UR4, URZ, UP0 ;  /* 0x000000ff042e7287 */ /* 0x000fe20008000000 */
[----:B------:R1:W-:Y:S01]  /*8770*/  @P6 SYNCS.ARRIVE.TRANS64.RED.A1T0 RZ, [R88+URZ], RZ ;  /* 0x000000ff58ff69a7 */ /* 0x0003e200081004ff */
[----:B------:R-:W-:Y:S01]  /*8780*/  BSSY B1, `(.L_x_135) ;  /* 0x0000017000017945 */ /* 0x000fe20003800000 */
[----:B------:R-:W4:Y:S02]  /*8790*/  @P6 SYNCS.PHASECHK.TRANS64.TRYWAIT P0, [R40+URZ+0x80], R89 ;  /* 0x00008059280065a7 */ /* 0x000f2400080011ff */
[----:B----4-:R-:W-:Y:S01]  /*87a0*/  @P6 SEL R85, RZ, 0x1, !P0 ;  /* 0x00000001ff556807 */ /* 0x010fe20004000000 */
[----:B-1----:R-:W-:Y:S06]  /*87b0*/  @!P6 BRA `(.L_x_136) ;  /* 0x00000000004ce947 */ /* 0x002fec0003800000 */
        /* <DEDUP_REMOVED lines=9> */
[----:B------:R-:W-:Y:S04]  /*8850*/  SHF.L.U32 R5, RZ, 0x1f, RZ ;  /* 0x0000001fff057819 */ /* 0x000fe800000006ff */
[----:B------:R-:W1:Y:S02]  /*8860*/  SYNCS.PHASECHK.TRANS64.TRYWAIT P0, [R40+URZ+0x80], R5 ;  /* 0x00008005280075a7 */ /* 0x000e6400080011ff */
[----:B-1----:R-:W-:Y:S05]  /*8870*/  @!P0 BRA `(.L_x_139) ;  /* 0x0000004c00148947 */ /* 0x002fea0003800000 */
.L_x_138:
[----:B------:R-:W-:Y:S05]  /*8880*/  BSYNC B0 ;  /* 0x0000000000007941 */ /* 0x000fea0003800000 */
.L_x_137:
[----:B------:R-:W-:Y:S02]  /*8890*/  ISETP.NE.AND P0, PT, R86, RZ, PT ;  /* 0x000000ff5600720c */ /* 0x000fe40003f05270 */
[----:B------:R-:W-:Y:S11]  /*88a0*/  IADD3 R84, PT, PT, R84, 0x1, RZ ;  /* 0x0000000154547810 */ /* 0x000ff60007ffe0ff */
[----:B------:R4:W1:Y:S04]  /*88b0*/  @P0 LDS.128 R56, [R4] ;  /* 0x0000000004380984 */ /* 0x0008680000000c00 */
[----:B------:R4:W1:Y:S04]  /*88c0*/  @P0 LDS.128 R52, [R3+0x10] ;  /* 0x0000100003340984 */ /* 0x0008680000000c00 */
[----:B------:R4:W1:Y:S04]  /*88d0*/  @P0 LDS.128 R48, [R2+0x20] ;  /* 0x0000200002300984 */ /* 0x0008680000000c00 */
[----:B------:R4:W1:Y:S02]  /*88e0*/  @P0 LDS.128 R44, [R0+0x30] ;  /* 0x00003000002c0984 */ /* 0x0008640000000c00 */
.L_x_136:
[----:B------:R-:W-:Y:S05]  /*88f0*/  BSYNC B1 ;  /* 0x0000000000017941 */ /* 0x000fea0003800000 */
.L_x_135:
[----:B----4-:R-:W-:Y:S05]  /*8900*/  VIADD R0, R25, 0x20 ;  /* 0x0000002019007836 */ /* 0x010fea0000000000 */
        /* <DEDUP_REMOVED lines=9> */
[----:B------:R-:W4:Y:S01]  /*89a0*/  LDCU.64 UR6, c[0x4][0x78] ;  /* 0x01000f00ff0677ac */ /* 0x000f220008000a00 */
[----:B------:R-:W2:Y:S01]  /*89b0*/  LDC.64 R2, c[0x4][R3] ;  /* 0x0100000003027b82 */ /* 0x000ea20000000a00 */
[----:B------:R-:W5:Y:S01]  /*89c0*/  LDCU.64 UR4, c[0x4][0x10] ;  /* 0x01000200ff0477ac */ /* 0x000f620008000a00 */
[----:B-1----:R-:W-:Y:S01]  /*89d0*/  MOV R5, UR9 ;  /* 0x0000000900057c02 */ /* 0x002fe20008000f00 */
[----:B------:R-:W-:Y:S01]  /*89e0*/  IMAD.U32 R4, RZ, RZ, UR8 ;  /* 0x00000008ff047e24 */ /* 0x000fe2000f8e00ff */
[----:B----4-:R-:W-:Y:S01]  /*89f0*/  MOV R7, UR7 ;  /* 0x0000000700077c02 */ /* 0x010fe20008000f00 */
[----:B------:R-:W-:Y:S01]  /*8a00*/  IMAD.U32 R6, RZ, RZ, UR6 ;  /* 0x00000006ff067e24 */ /* 0x000fe2000f8e00ff */
[----:B-----5:R-:W-:Y:S01]  /*8a10*/  MOV R11, UR5 ;  /* 0x00000005000b7c02 */ /* 0x020fe20008000f00 */
[----:B------:R-:W-:Y:S02]  /*8a20*/  IMAD.U32 R10, RZ, RZ, UR4 ;  /* 0x00000004ff0a7e24 */ /* 0x000fe4000f8e00ff */
[----:B------:R-:W-:Y:S07]  /*8a30*/  LEPC R20, `(.L_x_140) ;  /* 0x000000001014794e */ /* 0x000fee0000000000 */
[----:B--23--:R-:W-:Y:S05]  /*8a40*/  CALL.ABS.NOINC R2 ;  /* 0x0000000002007343 */ /* 0x00cfea0003c00000 */
.L_x_140:
[----:B-1----:R-:W-:Y:S01]  /*8a50*/  LOP3.LUT R20, R56, 0xffffe000, RZ, 0xc0, !PT ;  /* 0xffffe00038147812 */ /* 0x002fe200078ec0ff */
[----:B------:R-:W-:Y:S05]  /*8a60*/  WARPSYNC.ALL ;  /* 0x0000000000007948 */ /* 0x000fea0003800000 */
[----:B------:R-:W-:Y:S01]  /*8a70*/  R2UR UR4, R25 ;  /* 0x00000000190472ca */ /* 0x000fe200000e0000 */
[----:B------:R-:W-:Y:S01]  /*8a80*/  IMAD.U32 R88, RZ, RZ, UR46 ;  /* 0x0000002eff587e24 */ /* 0x000fe2000f8e00ff */
[----:B------:R-:W-:Y:S01]  /*8a90*/  LOP3.LUT R21, R57, 0xffffe000, RZ, 0xc0, !PT ;  /* 0xffffe00039157812 */ /* 0x000fe200078ec0ff */
[----:B------:R-:W-:Y:S01]  /*8aa0*/  BSSY.RECONVERGENT B0, `(.L_x_141) ;  /* 0x0000061000007945 */ /* 0x000fe20003800200 */
[----:B------:R-:W-:Y:S02]  /*8ab0*/  LOP3.LUT R41, R58, 0xffffe000, RZ, 0xc0, !PT ;  /* 0xffffe0003a297812 */ /* 0x000fe400078ec0ff */
[----:B------:R-:W-:Y:S02]  /*8ac0*/  LOP3.LUT R26, R54, 0xffffe000, RZ, 0xc0, !PT ;  /* 0xffffe000361a7812 */ /* 0x000fe400078ec0ff */
[----:B------:R-:W-:Y:S02]  /*8ad0*/  LOP3.LUT R40, R50, 0xffffe000, RZ, 0xc0, !PT ;  /* 0xffffe00032287812 */ /* 0x000fe400078ec0ff */
[----:B------:R-:W-:Y:S02]  /*8ae0*/  ISETP.NE.AND P6, PT, R82, RZ, PT ;  /* 0x000000ff5200720c */ /* 0x000fe40003fc5270 */
[----:B------:R-:W-:Y:S01]  /*8af0*/  ISETP.NE.AND P0, PT, R80, RZ, PT ;  /* 0x000000ff5000720c */ /* 0x000fe20003f05270 */
[----:B------:R-:W1:Y:S01]  /*8b00*/  LDTM.x16 R4, tmem[UR4+0x20] ;  /* 0x00002004000479ee */ /* 0x000e620008240000 */
[----:B------:R-:W-:Y:S09]  /*8b10*/  LEA R89, R84, UR43, 0x3 ;  /* 0x0000002b54597c11 */ /* 0x000ff2000f8e18ff */
[----:B------:R-:W-:Y:S02]  /*8b20*/  @P6 LEA R88, R88, UR43, 0x3 ;  /* 0x0000002b58586c11 */ /* 0x000fe4000f8e18ff */
[----:B------:R-:W-:Y:S03]  /*8b30*/  @P6 SHF.L.U32 R90, RZ, 0x1f, RZ ;  /* 0x0000001fff5a6819 */ /* 0x000fe600000006ff */
[----:B------:R-:W-:Y:S05]  /*8b40*/  @P6 VIADD R88, R88, 0xa0 ;  /* 0x000000a058586836 */ /* 0x000fea0000000000 */
[----:B------:R-:W-:Y:S01]  /*8b50*/  @P6 PRMT R88, R87, 0x654, R88 ;  /* 0x0000065457586816 */ /* 0x000fe20000000058 */
[C---:B-1----:R-:W-:Y:S01]  /*8b60*/  FMUL R0, R24.reuse, R4 ;  /* 0x0000000418007220 */ /* 0x042fe20000400000 */
[C---:B------:R-:W-:Y:S01]  /*8b70*/  FMUL R2, R24.reuse, R5 ;  /* 0x0000000518027220 */ /* 0x040fe20000400000 */
[C---:B------:R-:W-:Y:S01]  /*8b80*/  FMUL R3, R24.reuse, R10 ;  /* 0x0000000a18037220 */ /* 0x040fe20000400000 */
[----:B------:R-:W-:Y:S01]  /*8b90*/  FMUL R4, R24, R11 ;  /* 0x0000000b18047220 */ /* 0x000fe20000400000 */
[C---:B---3--:R-:W-:Y:S01]  /*8ba0*/  FFMA R28, R27.reuse, R20, R0 ;  /* 0x000000141b1c7223 */ /* 0x048fe20000000000 */
        /* <DEDUP_REMOVED lines=9> */
[C---:B------:R-:W-:Y:S01]  /*8c40*/  FFMA R31, R27.reuse, R21, R2 ;  /* 0x000000151b1f7223 */ /* 0x040fe20000000002 */
[C---:B------:R-:W-:Y:S01]  /*8c50*/  FMUL R0, R24.reuse, R8 ;  /* 0x0000000818007220 */ /* 0x040fe20000400000 */
[C---:B------:R-:W-:Y:S01]  /*8c60*/  FMUL R2, R24.reuse, R9 ;  /* 0x0000000918027220 */ /* 0x040fe20000400000 */
[----:B------:R-:W-:Y:S01]  /*8c70*/  F2FP.TF32.F32.PACK_B R30, R30 ;  /* 0x0000001eff1e723e */ /* 0x000fe200024050ff */
[----:B------:R-:W-:Y:S01]  /*8c80*/  FMUL R5, R24, R12 ;  /* 0x0000000c18057220 */ /* 0x000fe20000400000 */
[----:B------:R-:W-:Y:S01]  /*8c90*/  F2FP.TF32.F32.PACK_B R31, R31 ;  /* 0x0000001fff1f723e */ /* 0x000fe200024050ff */
[C---:B------:R-:W-:Y:S01]  /*8ca0*/  FFMA R32, R27.reuse, R20, R0 ;  /* 0x000000141b207223 */ /* 0x040fe20000000000 */
[C---:B------:R-:W-:Y:S01]  /*8cb0*/  FFMA R33, R27.reuse, R41, R2 ;  /* 0x000000291b217223 */ /* 0x040fe20000000002 */
[----:B------:R-:W-:Y:S01]  /*8cc0*/  FFMA R34, R27, R26, R3 ;  /* 0x0000001a1b227223 */ /* 0x000fe20000000003 */
[----:B------:R-:W-:Y:S01]  /*8cd0*/  LOP3.LUT R20, R55, 0xffffe000, RZ, 0xc0, !PT ;  /* 0xffffe00037147812 */ /* 0x000fe200078ec0ff */
[----:B------:R1:W-:Y:S01]  /*8ce0*/  STS.128 [R78+0x4000], R28 ;  /* 0x0040001c4e007388 */ /* 0x0003e20000000c00 */
[----:B------:R-:W-:Y:S01]  /*8cf0*/  LOP3.LUT R26, R48, 0xffffe000, RZ, 0xc0, !PT ;  /* 0xffffe000301a7812 */ /* 0x000fe200078ec0ff */
[C---:B------:R-:W-:Y:S01]  /*8d00*/  FMUL R6, R24.reuse, R13 ;  /* 0x0000000d18067220 */ /* 0x040fe20000400000 */
[----:B------:R-:W-:Y:S01]  /*8d10*/  LOP3.LUT R21, R49, 0xffffe000, RZ, 0xc0, !PT ;  /* 0xffffe00031157812 */ /* 0x000fe200078ec0ff */
[----:B------:R-:W-:Y:S01]  /*8d20*/  FFMA R35, R27, R20, R4 ;  /* 0x000000141b237223 */ /* 0x000fe20000000004 */
        /* <DEDUP_REMOVED lines=22> */
[----:B------:R-:W-:Y:S02]  /*8e90*/  F2FP.TF32.F32.PACK_B R38, R38 ;  /* 0x00000026ff26723e */ /* 0x000fe400024050ff */
[----:B------:R-:W-:Y:S01]  /*8ea0*/  F2FP.TF32.F32.PACK_B R39, R39 ;  /* 0x00000027ff27723e */ /* 0x000fe200024050ff */
[C---:B-1----:R-:W-:Y:S01]  /*8eb0*/  FFMA R28, R27.reuse, R20, R9 ;  /* 0x000000141b1c7223 */ /* 0x042fe20000000009 */
[C---:B------:R-:W-:Y:S01]  /*8ec0*/  FFMA R29, R27.reuse, R21, R10 ;  /* 0x000000151b1d7223 */ /* 0x040fe2000000000a */
[C---:B------:R-:W-:Y:S01]  /*8ed0*/  FFMA R30, R27.reuse, R26, R11 ;  /* 0x0000001a1b1e7223 */ /* 0x040fe2000000000b */
[----:B------:R-:W-:Y:S01]  /*8ee0*/  FFMA R31, R27, R41, R12 ;  /* 0x000000291b1f7223 */ /* 0x000fe2000000000c */
[----:B------:R3:W-:Y:S01]  /*8ef0*/  STS.128 [R76+0x4020], R36 ;  /* 0x004020244c007388 */ /* 0x0007e20000000c00 */
[----:B------:R-:W-:Y:S02]  /*8f00*/  F2FP.TF32.F32.PACK_B R28, R28 ;  /* 0x0000001cff1c723e */ /* 0x000fe400024050ff */
        /* <DEDUP_REMOVED lines=26> */
.L_x_142:
[----:B------:R-:W-:Y:S05]  /*90b0*/  BSYNC.RECONVERGENT B0 ;  /* 0x0000000000007941 */ /* 0x000fea0003800200 */
.L_x_141:
[----:B------:R-:W-:Y:S01]  /*90c0*/  BAR.SYNC.DEFER_BLOCKING 0x1, 0x80 ;  /* 0x0042000000007b1d */ /* 0x000fe20000010000 */
[----:B------:R-:W-:Y:S04]  /*90d0*/  UIADD3 UR4, UPT, UPT, UR46, 0x1, URZ ;  /* 0x000000012e047890 */ /* 0x000fe8000fffe0ff */
[----:B------:R-:W-:Y:S04]  /*90e0*/  UISETP.NE.AND UP0, UPT, UR4, 0x4, UPT ;  /* 0x000000040400788c */ /* 0x000fe8000bf05270 */
[----:B------:R-:W-:Y:S01]  /*90f0*/  USEL UR44, UR4, URZ, UP0 ;  /* 0x000000ff042c7287 */ /* 0x000fe20008000000 */
[----:B------:R1:W-:Y:S01]  /*9100*/  @P6 SYNCS.ARRIVE.TRANS64.RED.A1T0 RZ, [R88+URZ], RZ ;  /* 0x000000ff58ff69a7 */ /* 0x0003e200081004ff */
[----:B------:R-:W-:Y:S01]  /*9110*/  BSSY B1, `(.L_x_143) ;  /* 0x000001c000017945 */ /* 0x000fe20003800000 */
[----:B------:R-:W4:Y:S01]  /*9120*/  @P6 SYNCS.PHASECHK.TRANS64.TRYWAIT P0, [R89+URZ+0x80], R90 ;  /* 0x0000805a590065a7 */ /* 0x000f2200080011ff */
[----:B-1----:R-:W-:Y:S01]  /*9130*/  HFMA2 R88, -RZ, RZ, 0, 0 ;  /* 0x00000000ff587431 */ /* 0x002fe200000001ff */
[----:B----4-:R-:W-:Y:S01]  /*9140*/  @P6 SEL R85, RZ, 0x1, !P0 ;  /* 0x00000001ff556807 */ /* 0x010fe20004000000 */
[----:B------:R-:W-:Y:S06]  /*9150*/  @!P6 BRA `(.L_x_144) ;  /* 0x00000000005ce947 */ /* 0x000fec0003800000 */
        /* <DEDUP_REMOVED lines=12> */
.L_x_146:
[----:B------:R-:W-:Y:S05]  /*9220*/  BSYNC B0 ;  /* 0x0000000000007941 */ /* 0x000fea0003800000 */
.L_x_145:
[----:B------:R-:W-:Y:S01]  /*9230*/  ISETP.NE.AND P0, PT, R86, RZ, PT ;  /* 0x000000ff5600720c */ /* 0x000fe20003f05270 */
[----:B------:R-:W-:Y:S11]  /*9240*/  VIADD R84, R84, 0x1 ;  /* 0x0000000154547836 */ /* 0x000ff60000000000 */
[----:B------:R-:W-:Y:S01]  /*9250*/  @!UPT UIADD3 URZ, UPT, UPT, URZ, URZ, URZ ;  /* 0x000000fffffff290 */ /* 0x000fe2000fffe0ff */
[----:B------:R4:W1:Y:S04]  /*9260*/  @P0 LDS.128 R56, [R4] ;  /* 0x0000000004380984 */ /* 0x0008680000000c00 */
[----:B------:R4:W1:Y:S04]  /*9270*/  @P0 LDS.128 R52, [R3+0x10] ;  /* 0x0000100003340984 */ /* 0x0008680000000c00 */
[----:B------:R4:W1:Y:S04]  /*9280*/  @P0 LDS.128 R48, [R2+0x20] ;  /* 0x0000200002300984 */ /* 0x0008680000000c00 */
[----:B------:R4:W1:Y:S01]  /*9290*/  @P0 LDS.128 R44, [R0+0x30] ;  /* 0x00003000002c0984 */ /* 0x0008620000000c00 */
[C---:B------:R-:W-:Y:S04]  /*92a0*/  ISETP.NE.AND P0, PT, R84.reuse, 0x4, PT ;  /* 0x000000045400780c */ /* 0x040fe80003f05270 */
[----:B------:R-:W-:Y:S02]  /*92b0*/  SEL R84, R84, RZ, P0 ;  /* 0x000000ff54547207 */ /* 0x000fe40000000000 */
[----:B------:R-:W-:Y:S02]  /*92c0*/  SEL R88, RZ, 0x1, P0 ;  /* 0x00000001ff587807 */ /* 0x000fe40000000000 */
.L_x_144:
[----:B------:R-:W-:Y:S05]  /*92d0*/  BSYNC B1 ;  /* 0x0000000000017941 */ /* 0x000fea0003800000 */
.L_x_143:
[----:B----4-:R-:W-:Y:S05]  /*92e0*/  VIADD R0, R25, 0x30 ;  /* 0x0000003019007836 */ /* 0x010fea0000000000 */
[----:B------:R-:W-:Y:S04]  /*92f0*/  SHF.R.U32.HI R0, RZ, 0x15, R0 ;  /* 0x00000015ff007819 */ /* 0x000fe80000011600 */
[----:B------:R-:W-:Y:S11]  /*9300*/  LOP3.LUT P0, RZ, R0, 0x3, R67, 0x48, !PT ;  /* 0x0000000300ff7812 */ /* 0x000ff60007804843 */
[----:B------:R-:W-:Y:S02]  /*9310*/  @!UPT UIADD3 URZ, UPT, UPT, URZ, URZ, URZ ;  /* 0x000000fffffff290 */ /* 0x000fe4000fffe0ff */
[----:B------:R-:W-:Y:S05]  /*9320*/  @!P0 BRA `(.L_x_148) ;  /* 0x0000000000408947 */ /* 0x000fea0003800000 */
[----:B------:R-:W4:Y:S01]  /*9330*/  LDCU.64 UR8, c[0x4][0x70] ;  /* 0x01000e00ff0877ac */ /* 0x000f220008000a00 */
[----:B------:R-:W-:Y:S01]  /*9340*/  MOV R3, 0x0 ;  /* 0x0000000000037802 */ /* 0x000fe20000000f00 */
[----:B------:R-:W-:Y:S02]  /*9350*/  HFMA2 R12, -RZ, RZ, 0, 5.9604644775390625e-08 ;  /* 0x00000001ff0c7431 */ /* 0x000fe400000001ff */
[----:B------:R-:W-:Y:S02]  /*9360*/  IMAD.MOV.U32 R8, RZ, RZ, 0x192 ;  /* 0x00000192ff087424 */ /* 0x000fe400078e00ff */
[----:B------:R-:W-:Y:S01]  /*9370*/  IMAD.MOV.U32 R13, RZ, RZ, RZ ;  /* 0x000000ffff0d7224 */ /* 0x000fe200078e00ff */
[----:B------:R-:W5:Y:S01]  /*9380*/  LDCU.64 UR6, c[0x4][0x78] ;  /* 0x01000f00ff0677ac */ /* 0x000f620008000a00 */
[----:B------:R-:W2:Y:S01]  /*9390*/  LDC.64 R2, c[0x4][R3] ;  /* 0x0100000003027b82 */ /* 0x000ea20000000a00 */
[----:B------:R-:W3:Y:S01]  /*93a0*/  LDCU.64 UR4, c[0x4][0x10] ;  /* 0x01000200ff0477ac */ /* 0x000ee20008000a00 */
[----:B----4-:R-:W-:Y:S01]  /*93b0*/  MOV R5, UR9 ;  /* 0x0000000900057c02 */ /* 0x010fe20008000f00 */
[----:B------:R-:W-:Y:S01]  /*93c0*/  IMAD.U32 R4, RZ, RZ, UR8 ;  /* 0x00000008ff047e24 */ /* 0x000fe2000f8e00ff */
[----:B-----5:R-:W-:Y:S01]  /*93d0*/  MOV R7, UR7 ;  /* 0x0000000700077c02 */ /* 0x020fe20008000f00 */
[----:B-1----:R-:W-:Y:S01]  /*93e0*/  IMAD.U32 R6, RZ, RZ, UR6 ;  /* 0x00000006ff067e24 */ /* 0x002fe2000f8e00ff */
[----:B---3--:R-:W-:Y:S01]  /*93f0*/  MOV R11, UR5 ;  /* 0x00000005000b7c02 */ /* 0x008fe20008000f00 */
[----:B------:R-:W-:Y:S02]  /*9400*/  IMAD.U32 R10, RZ, RZ, UR4 ;  /* 0x00000004ff0a7e24 */ /* 0x000fe4000f8e00ff */
[----:B------:R-:W-:Y:S07]  /*9410*/  LEPC R20, `(.L_x_148) ;  /* 0x000000001014794e */ /* 0x000fee0000000000 */
[----:B--2---:R-:W-:Y:S05]  /*9420*/  CALL.ABS.NOINC R2 ;  /* 0x0000000002007343 */ /* 0x004fea0003c00000 */
.L_x_148:
        /* <DEDUP_REMOVED lines=13> */
[----:B------:R-:W-:Y:S05]  /*9500*/  @P6 LEA R89, R89, UR43, 0x3 ;  /* 0x0000002b59596c11 */ /* 0x000fea000f8e18ff */
[----:B------:R-:W-:Y:S01]  /*9510*/  @P6 VIADD R92, R89, 0xa0 ;  /* 0x000000a0595c6836 */ /* 0x000fe20000000000 */
[----:B------:R-:W-:Y:S04]  /*9520*/  @P6 SHF.L.U32 R89, R88, 0x1f, RZ ;  /* 0x0000001f58596819 */ /* 0x000fe800000006ff */
        /* <DEDUP_REMOVED lines=86> */
.L_x_150:
[----:B------:R-:W-:Y:S05]  /*9a90*/  BSYNC.RECONVERGENT B0 ;  /* 0x0000000000007941 */ /* 0x000fea0003800200 */
.L_x_149:
        /* <DEDUP_REMOVED lines=18> */
[----:B------:R-:W-:Y:S04]  /*9bc0*/  SHF.L.U32 R5, R88, 0x1f, RZ ;  /* 0x0000001f58057819 */ /* 0x000fe800000006ff */
[----:B------:R-:W1:Y:S02]  /*9bd0*/  SYNCS.PHASECHK.TRANS64.TRYWAIT P0, [R90+URZ+0x80], R5 ;  /* 0x000080055a0075a7 */ /* 0x000e6400080011ff */
[----:B-1----:R-:W-:Y:S05]  /*9be0*/  @!P0 BRA `(.L_x_155) ;  /* 0x0000003800608947 */ /* 0x002fea0003800000 */
.L_x_154:
[----:B------:R-:W-:Y:S05]  /*9bf0*/  BSYNC B0 ;  /* 0x0000000000007941 */ /* 0x000fea0003800000 */
.L_x_153:
[----:B------:R-:W-:Y:S01]  /*9c00*/  ISETP.NE.AND P0, PT, R86, RZ, PT ;  /* 0x000000ff5600720c */ /* 0x000fe20003f05270 */
[----:B------:R-:W-:Y:S11]  /*9c10*/  VIADD R84, R84, 0x1 ;  /* 0x0000000154547836 */ /* 0x000ff60000000000 */
[----:B------:R-:W-:Y:S01]  /*9c20*/  @!UPT UIADD3 URZ, UPT, UPT, URZ, URZ, URZ ;  /* 0x000000fffffff290 */ /* 0x000fe2000fffe0ff */
[----:B------:R4:W2:Y:S04]  /*9c30*/  @P0 LDS.128 R56, [R4] ;  /* 0x0000000004380984 */ /* 0x0008a80000000c00 */
[----:B------:R4:W2:Y:S04]  /*9c40*/  @P0 LDS.128 R52, [R3+0x10] ;  /* 0x0000100003340984 */ /* 0x0008a80000000c00 */
[----:B------:R4:W2:Y:S04]  /*9c50*/  @P0 LDS.128 R48, [R2+0x20] ;  /* 0x0000200002300984 */ /* 0x0008a80000000c00 */
[----:B------:R4:W2:Y:S01]  /*9c60*/  @P0 LDS.128 R44, [R0+0x30] ;  /* 0x00003000002c0984 */ /* 0x0008a20000000c00 */
[C---:B------:R-:W-:Y:S04]  /*9c70*/  ISETP.NE.AND P0, PT, R84.reuse, 0x4, PT ;  /* 0x000000045400780c */ /* 0x040fe80003f05270 */
[----:B-1----:R-:W-:Y:S02]  /*9c80*/  SEL R5, RZ, 0x1, P0 ;  /* 0x00000001ff057807 */ /* 0x002fe40000000000 */
[----:B------:R-:W-:Y:S02]  /*9c90*/  SEL R84, R84, RZ, P0 ;  /* 0x000000ff54547207 */ /* 0x000fe40000000000 */
[----:B------:R-:W-:Y:S02]  /*9ca0*/  LOP3.LUT R88, R88, R5, RZ, 0x3c, !PT ;  /* 0x0000000558587212 */ /* 0x000fe400078e3cff */
.L_x_152:
[----:B------:R-:W-:Y:S05]  /*9cb0*/  BSYNC B1 ;  /* 0x0000000000017941 */ /* 0x000fea0003800000 */
.L_x_151:
        /* <DEDUP_REMOVED lines=21> */
.L_x_156:
[----:B--2---:R-:W-:Y:S01]  /*9e10*/  LOP3.LUT R20, R56, 0xffffe000, RZ, 0xc0, !PT ;  /* 0xffffe00038147812 */ /* 0x004fe200078ec0ff */
        /* <DEDUP_REMOVED lines=87> */
[----:B------:R-:W-:Y:S02]  /*a390*/  UIADD3 UR4, UPT, UPT, UR43, 0x200, URZ ;  /* 0x000002002b047890 */ /* 0x000fe4000fffe0ff */
[----:B------:R-:W-:Y:S01]  /*a3a0*/  UIADD3 UR9, UPT, UPT, UR49, 0x40, URZ ;  /* 0x0000004031097890 */ /* 0x000fe2000fffe0ff */
[----:B------:R-:W-:Y:S01]  /*a3b0*/  UMOV UR10, UR50 ;  /* 0x00000032000a7c82 */ /* 0x000fe20008000000 */
[----:B------:R-:W-:Y:S02]  /*a3c0*/  UMOV UR11, UR36 ;  /* 0x00000024000b7c82 */ /* 0x000fe40008000000 */
[----:B------:R-:W-:Y:S01]  /*a3d0*/  MOV R70, UR4 ;  /* 0x0000000400467c02 */ /* 0x000fe20008000f00 */
[----:B------:R-:W-:Y:S02]  /*a3e0*/  UIADD3 UR4, UP0, UPT, UR54, 0x680, URZ ;  /* 0x0000068036047890 */ /* 0x000fe4000ff1e0ff */
[----:B------:R-:W-:Y:S01]  /*a3f0*/  UIADD3 UR13, UPT, UPT, UR49, 0xc0, URZ ;  /* 0x000000c0310d7890 */ /* 0x000fe2000fffe0ff */
[----:B------:R-:W-:Y:S01]  /*a400*/  R2UR UR8, R70 ;  /* 0x00000000460872ca */ /* 0x000fe200000e0000 */
[----:B------:R-:W-:Y:S02]  /*a410*/  UIADD3.X UR5, UPT, UPT, URZ, UR55, URZ, UP0, !UPT ;  /* 0x00000037ff057290 */ /* 0x000fe400087fe4ff */
[----:B------:R-:W-:Y:S01]  /*a420*/  UIADD3 UR12, UPT, UPT, UR43, 0x1200, URZ ;  /* 0x000012002b0c7890 */ /* 0x000fe2000fffe0ff */
[----:B------:R-:W-:Y:S01]  /*a430*/  UMOV UR14, UR50 ;  /* 0x00000032000e7c82 */ /* 0x000fe20008000000 */
[----:B------:R-:W-:Y:S08]  /*a440*/  UMOV UR15, UR36 ;  /* 0x00000024000f7c82 */ /* 0x000ff00008000000 */
[----:B------:R1:W-:Y:S01]  /*a450*/  UTMASTG.3D [UR8], [UR4] ;  /* 0x00000008040073b5 */ /* 0x0003e20008010000 */
[----:B------:R1:W-:Y:S01]  /*a460*/  UTMASTG.3D [UR12], [UR4] ;  /* 0x0000000c040073b5 */ /* 0x0003e20008010000 */
[----:B------:R0:W-:Y:S01]  /*a470*/  UTMACMDFLUSH ;  /* 0x00000000000079b7 */ /* 0x0001e20000000000 */
[----:B-1----:R-:W-:Y:S04]  /*a480*/  DEPBAR.LE SB0, 0x1 ;  /* 0x000080400000791a */ /* 0x002fe80000000000 */
.L_x_158:
[----:B------:R-:W-:Y:S05]  /*a490*/  BSYNC.RECONVERGENT B0 ;  /* 0x0000000000007941 */ /* 0x000fea0003800200 */
.L_x_157:
[----:B------:R-:W-:Y:S01]  /*a4a0*/  BAR.SYNC.DEFER_BLOCKING 0x1, 0x80 ;  /* 0x0042000000007b1d */ /* 0x000fe20000010000 */
[----:B------:R-:W-:Y:S04]  /*a4b0*/  UIADD3 UR4, UPT, UPT, UR47, 0x1, URZ ;  /* 0x000000012f047890 */ /* 0x000fe8000fffe0ff */
[----:B------:R-:W-:Y:S04]  /*a4c0*/  UISETP.NE.AND UP0, UPT, UR4, 0x4, UPT ;  /* 0x000000040400788c */ /* 0x000fe8000bf05270 */
[----:B------:R-:W-:Y:S01]  /*a4d0*/  USEL UR46, UR4, URZ, UP0 ;  /* 0x000000ff042e7287 */ /* 0x000fe20008000000 */
[----:B------:R1:W-:Y:S01]  /*a4e0*/  @P6 SYNCS.ARRIVE.TRANS64.RED.A1T0 RZ, [R92+URZ], RZ ;  /* 0x000000ff5cff69a7 */ /* 0x0003e200081004ff */
[----:B------:R-:W-:Y:S01]  /*a4f0*/  BSSY B1, `(.L_x_159) ;  /* 0x000001c000017945 */ /* 0x000fe20003800000 */
[----:B------:R-:W3:Y:S02]  /*a500*/  @P6 SYNCS.PHASECHK.TRANS64.TRYWAIT P0, [R90+URZ+0x80], R89 ;  /* 0x000080595a0065a7 */ /* 0x000ee400080011ff */
[----:B---3--:R-:W-:Y:S01]  /*a510*/  @P6 SEL R85, RZ, 0x1, !P0 ;  /* 0x00000001ff556807 */ /* 0x008fe20004000000 */
        /* <DEDUP_REMOVED lines=13> */
.L_x_162:
[----:B------:R-:W-:Y:S05]  /*a5f0*/  BSYNC B0 ;  /* 0x0000000000007941 */ /* 0x000fea0003800000 */
.L_x_161:
[----:B------:R-:W-:Y:S01]  /*a600*/  ISETP.NE.AND P0, PT, R86, RZ, PT ;  /* 0x000000ff5600720c */ /* 0x000fe20003f05270 */
[----:B------:R-:W-:Y:S11]  /*a610*/  VIADD R84, R84, 0x1 ;  /* 0x0000000154547836 */ /* 0x000ff60000000000 */
[----:B------:R-:W-:Y:S01]  /*a620*/  @!UPT UIADD3 URZ, UPT, UPT, URZ, URZ, URZ ;  /* 0x000000fffffff290 */ /* 0x000fe2000fffe0ff */
[----:B------:R3:W4:Y:S04]  /*a630*/  @P0 LDS.128 R56, [R4] ;  /* 0x0000000004380984 */ /* 0x0007280000000c00 */
[----:B------:R3:W2:Y:S04]  /*a640*/  @P0 LDS.128 R52, [R3+0x10] ;  /* 0x0000100003340984 */ /* 0x0006a80000000c00 */
[----:B------:R3:W2:Y:S04]  /*a650*/  @P0 LDS.128 R48, [R2+0x20] ;  /* 0x0000200002300984 */ /* 0x0006a80000000c00 */
[----:B------:R3:W2:Y:S01]  /*a660*/  @P0 LDS.128 R44, [R0+0x30] ;  /* 0x00003000002c0984 */ /* 0x0006a20000000c00 */
[C---:B------:R-:W-:Y:S04]  /*a670*/  ISETP.NE.AND P0, PT, R84.reuse, 0x4, PT ;  /* 0x000000045400780c */ /* 0x040fe80003f05270 */
[----:B-1----:R-:W-:Y:S02]  /*a680*/  SEL R5, RZ, 0x1, P0 ;  /* 0x00000001ff057807 */ /* 0x002fe40000000000 */
[----:B------:R-:W-:Y:S02]  /*a690*/  SEL R84, R84, RZ, P0 ;  /* 0x000000ff54547207 */ /* 0x000fe40000000000 */
[----:B------:R-:W-:Y:S02]  /*a6a0*/  LOP3.LUT R88, R88, R5, RZ, 0x3c, !PT ;  /* 0x0000000558587212 */ /* 0x000fe400078e3cff */
.L_x_160:
[----:B------:R-:W-:Y:S05]  /*a6b0*/  BSYNC B1 ;  /* 0x0000000000017941 */ /* 0x000fea0003800000 */
.L_x_159:
[----:B---3--:R-:W-:Y:S05]  /*a6c0*/  VIADD R0, R25, 0x50 ;  /* 0x0000005019007836 */ /* 0x008fea0000000000 */
        /* <DEDUP_REMOVED lines=9> */
[----:B------:R-:W3:Y:S01]  /*a760*/  LDCU.64 UR6, c[0x4][0x78] ;  /* 0x01000f00ff0677ac */ /* 0x000ee20008000a00 */
[----:B------:R-:W2:Y:S01]  /*a770*/  LDC.64 R2, c[0x4][R3] ;  /* 0x0100000003027b82 */ /* 0x000ea20000000a00 */
[----:B------:R-:W5:Y:S01]  /*a780*/  LDCU.64 UR4, c[0x4][0x10] ;  /* 0x01000200ff0477ac */ /* 0x000f620008000a00 */
[----:B-1----:R-:W-:Y:S01]  /*a790*/  MOV R5, UR9 ;  /* 0x0000000900057c02 */ /* 0x002fe20008000f00 */
[----:B------:R-:W-:Y:S01]  /*a7a0*/  IMAD.U32 R4, RZ, RZ, UR8 ;  /* 0x00000008ff047e24 */ /* 0x000fe2000f8e00ff */
[----:B---3--:R-:W-:Y:S01]  /*a7b0*/  MOV R7, UR7 ;  /* 0x0000000700077c02 */ /* 0x008fe20008000f00 */
[----:B------:R-:W-:Y:S01]  /*a7c0*/  IMAD.U32 R6, RZ, RZ, UR6 ;  /* 0x00000006ff067e24 */ /* 0x000fe2000f8e00ff */
[----:B-----5:R-:W-:Y:S01]  /*a7d0*/  MOV R11, UR5 ;  /* 0x00000005000b7c02 */ /* 0x020fe20008000f00 */
[----:B------:R-:W-:Y:S02]  /*a7e0*/  IMAD.U32 R10, RZ, RZ, UR4 ;  /* 0x00000004ff0a7e24 */ /* 0x000fe4000f8e00ff */
[----:B------:R-:W-:Y:S07]  /*a7f0*/  LEPC R20, `(.L_x_164) ;  /* 0x000000001014794e */ /* 0x000fee0000000000 */
[----:B--2-4-:R-:W-:Y:S05]  /*a800*/  CALL.ABS.NOINC R2 ;  /* 0x0000000002007343 */ /* 0x014fea0003c00000 */
.L_x_164:
[----:B----4-:R-:W-:Y:S01]  /*a810*/  LOP3.LUT R20, R56, 0xffffe000, RZ, 0xc0, !PT ;  /* 0xffffe00038147812 */ /* 0x010fe200078ec0ff */
[----:B------:R-:W-:Y:S05]  /*a820*/  WARPSYNC.ALL ;  /* 0x0000000000007948 */ /* 0x000fea0003800000 */
[----:B------:R-:W-:Y:S01]  /*a830*/  R2UR UR4, R25 ;  /* 0x00000000190472ca */ /* 0x000fe200000e0000 */
[----:B------:R-:W-:Y:S01]  /*a840*/  IMAD.U32 R89, RZ, RZ, UR46 ;  /* 0x0000002eff597e24 */ /* 0x000fe2000f8e00ff */
[----:B------:R-:W-:Y:S01]  /*a850*/  LOP3.LUT R21, R57, 0xffffe000, RZ, 0xc0, !PT ;  /* 0xffffe00039157812 */ /* 0x000fe200078ec0ff */
[----:B------:R-:W-:Y:S01]  /*a860*/  BSSY.RECONVERGENT B0, `(.L_x_165) ;  /* 0x0000061000007945 */ /* 0x000fe20003800200 */
[----:B------:R-:W-:Y:S02]  /*a870*/  LOP3.LUT R41, R58, 0xffffe000, RZ, 0xc0, !PT ;  /* 0xffffe0003a297812 */ /* 0x000fe400078ec0ff */
[----:B--2---:R-:W-:Y:S02]  /*a880*/  LOP3.LUT R26, R54, 0xffffe000, RZ, 0xc0, !PT ;  /* 0xffffe000361a7812 */ /* 0x004fe400078ec0ff */
        /* <DEDUP_REMOVED lines=94> */
.L_x_166:
[----:B------:R-:W-:Y:S05]  /*ae70*/  BSYNC.RECONVERGENT B0 ;  /* 0x0000000000007941 */ /* 0x000fea0003800200 */
.L_x_165:
        /* <DEDUP_REMOVED lines=21> */
.L_x_170:
[----:B------:R-:W-:Y:S05]  /*afd0*/  BSYNC B0 ;  /* 0x0000000000007941 */ /* 0x000fea0003800000 */
.L_x_169:
        /* <DEDUP_REMOVED lines=11> */
.L_x_168:
[----:B------:R-:W-:Y:S05]  /*b090*/  BSYNC B1 ;  /* 0x0000000000017941 */ /* 0x000fea0003800000 */
.L_x_167:
        /* <DEDUP_REMOVED lines=21> */
.L_x_172:
        /* <DEDUP_REMOVED lines=11> */
[----:B------:R-:W1:Y:S10]  /*b2a0*/  LDTM.x16 R4, tmem[UR4+0x60] ;  /* 0x00006004000479ee */ /* 0x000e740008240000 */
[----:B------:R-:W-:Y:S02]  /*b2b0*/  @P6 LEA R89, R89, UR43, 0x3 ;  /* 0x0000002b59596c11 */ /* 0x000fe4000f8e18ff */
[----:B------:R-:W-:Y:S03]  /*b2c0*/  @P6 SHF.L.U32 R92, R88, 0x1f, RZ ;  /* 0x0000001f585c6819 */ /* 0x000fe600000006ff */
[----:B------:R-:W-:Y:S01]  /*b2d0*/  @P6 VIADD R90, R89, 0xa0 ;  /* 0x000000a0595a6836 */ /* 0x000fe20000000000 */
[----:B------:R-:W-:Y:S04]  /*b2e0*/  LEA R89, R84, UR43, 0x3 ;  /* 0x0000002b54597c11 */ /* 0x000fe8000f8e18ff */
        /* <DEDUP_REMOVED lines=86> */
.L_x_174:
[----:B------:R-:W-:Y:S05]  /*b850*/  BSYNC.RECONVERGENT B0 ;  /* 0x0000000000007941 */ /* 0x000fea0003800200 */
.L_x_173:
        /* <DEDUP_REMOVED lines=21> */
.L_x_178:
[----:B------:R-:W-:Y:S05]  /*b9b0*/  BSYNC B0 ;  /* 0x0000000000007941 */ /* 0x000fea0003800000 */
.L_x_177:
[----:B------:R-:W-:Y:S11]  /*b9c0*/  ISETP.NE.AND P0, PT, R86, RZ, PT ;  /* 0x000000ff5600720c */ /* 0x000ff60003f05270 */
[----:B------:R-:W-:Y:S02]  /*b9d0*/  @!UPT UIADD3 URZ, UPT, UPT, URZ, URZ, URZ ;  /* 0x000000fffffff290 */ /* 0x000fe4000fffe0ff */
[----:B------:R3:W4:Y:S04]  /*b9e0*/  @P0 LDS.128 R56, [R3] ;  /* 0x0000000003380984 */ /* 0x0007280000000c00 */
[----:B------:R3:W1:Y:S04]  /*b9f0*/  @P0 LDS.128 R52, [R2+0x10] ;  /* 0x0000100002340984 */ /* 0x0006680000000c00 */
[----:B------:R3:W1:Y:S04]  /*ba00*/  @P0 LDS.128 R48, [R0+0x20] ;  /* 0x0000200000300984 */ /* 0x0006680000000c00 */
[----:B------:R3:W1:Y:S02]  /*ba10*/  @P0 LDS.128 R44, [R84+0x30] ;  /* 0x00003000542c0984 */ /* 0x0006640000000c00 */
.L_x_176:
[----:B------:R-:W-:Y:S05]  /*ba20*/  BSYNC B1 ;  /* 0x0000000000017941 */ /* 0x000fea0003800000 */
.L_x_175:
[----:B---3--:R-:W-:Y:S05]  /*ba30*/  VIADD R0, R25, 0x70 ;  /* 0x0000007019007836 */ /* 0x008fea0000000000 */
[----:B------:R-:W-:Y:S04]  /*ba40*/  SHF.R.U32.HI R0, RZ, 0x15, R0 ;  /* 0x00000015ff007819 */ /* 0x000fe80000011600 */
[----:B------:R-:W-:Y:S11]  /*ba50*/  LOP3.LUT P0, RZ, R0, 0x3, R67, 0x48, !PT ;  /* 0x0000000300ff7812 */ /* 0x000ff60007804843 */
[----:B------:R-:W-:Y:S02]  /*ba60*/  @!UPT UIADD3 URZ, UPT, UPT, URZ, URZ, URZ ;  /* 0x000000fffffff290 */ /* 0x000fe4000fffe0ff */
        /* <DEDUP_REMOVED lines=17> */
.L_x_180:
[----:B------:R-:W-:Y:S01]  /*bb80*/  ISETP.NE.AND P0, PT, R80, RZ, PT ;  /* 0x000000ff5000720c */ /* 0x000fe20003f05270 */
[----:B------:R-:W-:Y:S05]  /*bb90*/  WARPSYNC.ALL ;  /* 0x0000000000007948 */ /* 0x000fea0003800000 */
[----:B------:R-:W-:Y:S01]  /*bba0*/  R2UR UR4, R25 ;  /* 0x00000000190472ca */ /* 0x000fe200000e0000 */
[----:B------:R-:W-:Y:S01]  /*bbb0*/  VIADD R83, R83, 0x110 ;  /* 0x0000011053537836 */ /* 0x000fe20000000000 */
[----:B----4-:R-:W-:Y:S01]  /*bbc0*/  LOP3.LUT R0, R56, 0xffffe000, RZ, 0xc0, !PT ;  /* 0xffffe00038007812 */ /* 0x010fe200078ec0ff */
[----:B------:R-:W-:Y:S01]  /*bbd0*/  BSSY.RECONVERGENT B0, `(.L_x_181) ;  /* 0x000005e000007945 */ /* 0x000fe20003800200 */
[----:B------:R-:W-:Y:S02]  /*bbe0*/  LOP3.LUT R2, R57, 0xffffe000, RZ, 0xc0, !PT ;  /* 0xffffe00039027812 */ /* 0x000fe400078ec0ff */
[----:B------:R-:W-:Y:S02]  /*bbf0*/  LOP3.LUT R3, R58, 0xffffe000, RZ, 0xc0, !PT ;  /* 0xffffe0003a037812 */ /* 0x000fe400078ec0ff */
[----:B------:R-:W-:Y:S02]  /*bc00*/  LOP3.LUT R20, R59, 0xffffe000, RZ, 0xc0, !PT ;  /* 0xffffe0003b147812 */ /* 0x000fe400078ec0ff */
[----:B-1----:R-:W-:Y:S02]  /*bc10*/  LOP3.LUT R21, R52, 0xffffe000, RZ, 0xc0, !PT ;  /* 0xffffe00034157812 */ /* 0x002fe400078ec0ff */
[----:B------:R-:W-:Y:S01]  /*bc20*/  LOP3.LUT R26, R53, 0xffffe000, RZ, 0xc0, !PT ;  /* 0xffffe000351a7812 */ /* 0x000fe200078ec0ff */
[----:B------:R-:W1:Y:S01]  /*bc30*/  LDTM.x16 R4, tmem[UR4+0x70] ;  /* 0x00007004000479ee */ /* 0x000e620008240000 */
[----:B--2---:R-:W-:Y:S01]  /*bc40*/  LOP3.LUT R29, R54, 0xffffe000, RZ, 0xc0, !PT ;  /* 0xffffe000361d7812 */ /* 0x004fe200078ec0ff */
[----:B------:R-:W-:Y:S01]  /*bc50*/  NOP ;  /* 0x0000000000007918 */ /* 0x000fe20000000000 */
[----:B------:R-:W-:Y:S02]  /*bc60*/  LOP3.LUT R28, R55, 0xffffe000, RZ, 0xc0, !PT ;  /* 0xffffe000371c7812 */ /* 0x000fe400078ec0ff */
[----:B------:R-:W-:Y:S02]  /*bc70*/  LOP3.LUT R83, R83, 0xfefffff8, RZ, 0xc0, !PT ;  /* 0xfefffff853537812 */ /* 0x000fe400078ec0ff */
[----:B------:R-:W-:Y:S02]  /*bc80*/  LOP3.LUT R31, R48, 0xffffe000, RZ, 0xc0, !PT ;  /* 0xffffe000301f7812 */ /* 0x000fe400078ec0ff */
[----:B------:R-:W-:Y:S01]  /*bc90*/  LOP3.LUT R30, R49, 0xffffe000, RZ, 0xc0, !PT ;  /* 0xffffe000311e7812 */ /* 0x000fe200078ec0ff */
[----:B-1----:R1:W-:Y:S01]  /*bca0*/  SYNCS.ARRIVE.TRANS64.RED.A1T0 RZ, [R83+URZ], RZ ;  /* 0x000000ff53ff79a7 */ /* 0x0023e200081004ff */
[----:B------:R-:W-:Y:S02]  /*bcb0*/  LOP3.LUT R33, R50, 0xffffe000, RZ, 0xc0, !PT ;  /* 0xffffe00032217812 */ /* 0x000fe400078ec0ff */
[----:B------:R-:W-:Y:S02]  /*bcc0*/  LOP3.LUT R32, R51, 0xffffe000, RZ, 0xc0, !PT ;  /* 0xffffe00033207812 */ /* 0x000fe400078ec0ff */
[----:B------:R-:W-:Y:S02]  /*bcd0*/  LOP3.LUT R35, R44, 0xffffe000, RZ, 0xc0, !PT ;  /* 0xffffe0002c237812 */ /* 0x000fe400078ec0ff */
[----:B------:R-:W-:Y:S02]  /*bce0*/  LOP3.LUT R34, R45, 0xffffe000, RZ, 0xc0, !PT ;  /* 0xffffe0002d227812 */ /* 0x000fe400078ec0ff */
[----:B------:R-:W-:Y:S02]  /*bcf0*/  LOP3.LUT R37, R46, 0xffffe000, RZ, 0xc0, !PT ;  /* 0xffffe0002e257812 */ /* 0x000fe400078ec0ff */
[----:B------:R-:W-:Y:S01]  /*bd00*/  LOP3.LUT R36, R47, 0xffffe000, RZ, 0xc0, !PT ;  /* 0xffffe0002f247812 */ /* 0x000fe200078ec0ff */
[C---:B------:R-:W-:Y:S01]  /*bd10*/  FMUL R4, R24.reuse, R4 ;  /* 0x0000000418047220 */ /* 0x040fe20000400000 */
[C---:B------:R-:W-:Y:S01]  /*bd20*/  FMUL R5, R24.reuse, R5 ;  /* 0x0000000518057220 */ /* 0x040fe20000400000 */
[C---:B------:R-:W-:Y:S01]  /*bd30*/  FMUL R6, R24.reuse, R6 ;  /* 0x0000000618067220 */ /* 0x040fe20000400000 */
[C---:B------:R-:W-:Y:S01]  /*bd40*/  FMUL R7, R24.reuse, R7 ;  /* 0x0000000718077220 */ /* 0x040fe20000400000 */
[C---:B------:R-:W-:Y:S01]  /*bd50*/  FFMA R4, R27.reuse, R0, R4 ;  /* 0x000000001b047223 */ /* 0x040fe20000000004 */
[C---:B------:R-:W-:Y:S01]  /*bd60*/  FFMA R5, R27.reuse, R2, R5 ;  /* 0x000000021b057223 */ /* 0x040fe20000000005 */
[C---:B------:R-:W-:Y:S01]  /*bd70*/  FFMA R6, R27.reuse, R3, R6 ;  /* 0x000000031b067223 */ /* 0x040fe20000000006 */
[C---:B------:R-:W-:Y:S01]  /*bd80*/  FFMA R7, R27.reuse, R20, R7 ;  /* 0x000000141b077223 */ /* 0x040fe20000000007 */
[C---:B------:R-:W-:Y:S01]  /*bd90*/  FMUL R8, R24.reuse, R8 ;  /* 0x0000000818087220 */ /* 0x040fe20000400000 */
[C---:B------:R-:W-:Y:S01]  /*bda0*/  FMUL R9, R24.reuse, R9 ;  /* 0x0000000918097220 */ /* 0x040fe20000400000 */
[C---:B------:R-:W-:Y:S01]  /*bdb0*/  FMUL R10, R24.reuse, R10 ;  /* 0x0000000a180a7220 */ /* 0x040fe20000400000 */
[C---:B------:R-:W-:Y:S01]  /*bdc0*/  FMUL R11, R24.reuse, R11 ;  /* 0x0000000b180b7220 */ /* 0x040fe20000400000 */
[----:B------:R-:W-:Y:S01]  /*bdd0*/  F2FP.TF32.F32.PACK_B R4, R4 ;  /* 0x00000004ff04723e */ /* 0x000fe200024050ff */
[C---:B------:R-:W-:Y:S01]  /*bde0*/  FFMA R8, R27.reuse, R21, R8 ;  /* 0x000000151b087223 */ /* 0x040fe20000000008 */
[----:B------:R-:W-:Y:S01]  /*bdf0*/  F2FP.TF32.F32.PACK_B R5, R5 ;  /* 0x00000005ff05723e */ /* 0x000fe200024050ff */
[C---:B------:R-:W-:Y:S01]  /*be00*/  FFMA R9, R27.reuse, R26, R9 ;  /* 0x0000001a1b097223 */ /* 0x040fe20000000009 */
[----:B------:R-:W-:Y:S01]  /*be10*/  F2FP.TF32.F32.PACK_B R6, R6 ;  /* 0x00000006ff06723e */ /* 0x000fe200024050ff */
[C---:B------:R-:W-:Y:S01]  /*be20*/  FFMA R10, R27.reuse, R29, R10 ;  /* 0x0000001d1b0a7223 */ /* 0x040fe2000000000a */
[----:B------:R-:W-:Y:S01]  /*be30*/  F2FP.TF32.F32.PACK_B R7, R7 ;  /* 0x00000007ff07723e */ /* 0x000fe200024050ff */
[C---:B------:R-:W-:Y:S01]  /*be40*/  FFMA R11, R27.reuse, R28, R11 ;  /* 0x0000001c1b0b7223 */ /* 0x040fe2000000000b */
[C---:B------:R-:W-:Y:S01]  /*be50*/  FMUL R12, R24.reuse, R12 ;  /* 0x0000000c180c7220 */ /* 0x040fe20000400000 */
[----:B------:R-:W-:Y:S01]  /*be60*/  F2FP.TF32.F32.PACK_B R8, R8 ;  /* 0x00000008ff08723e */ /* 0x000fe200024050ff */
[C---:B------:R-:W-:Y:S01]  /*be70*/  FMUL R13, R24.reuse, R13 ;  /* 0x0000000d180d7220 */ /* 0x040fe20000400000 */
[----:B------:R1:W-:Y:S01]  /*be80*/  STS.128 [R78+0x6000], R4 ;  /* 0x006000044e007388 */ /* 0x0003e20000000c00 */
        /* <DEDUP_REMOVED lines=8> */
[C---:B------:R-:W-:Y:S01]  /*bf10*/  FFMA R15, R27.reuse, R32, R15 ;  /* 0x000000201b0f7223 */ /* 0x040fe2000000000f */
[C---:B------:R-:W-:Y:S01]  /*bf20*/  FMUL R16, R24.reuse, R16 ;  /* 0x0000001018107220 */ /* 0x040fe20000400000 */
[----:B------:R-:W-:Y:S01]  /*bf30*/  F2FP.TF32.F32.PACK_B R12, R12 ;  /* 0x0000000cff0c723e */ /* 0x000fe200024050ff */
[----:B------:R1:W-:Y:S01]  /*bf40*/  STS.128 [R77+0x6010], R8 ;  /* 0x006010084d007388 */ /* 0x0003e20000000c00 */
[C---:B------:R-:W-:Y:S01]  /*bf50*/  FMUL R17, R24.reuse, R17 ;  /* 0x0000001118117220 */ /* 0x040fe20000400000 */
[C---:B------:R-:W-:Y:S01]  /*bf60*/  FMUL R18, R24.reuse, R18 ;  /* 0x0000001218127220 */ /* 0x040fe20000400000 */
[----:B------:R-:W-:Y:S01]  /*bf70*/  FMUL R19, R24, R19 ;  /* 0x0000001318137220 */ /* 0x000fe20000400000 */
[----:B------:R-:W-:Y:S01]  /*bf80*/  F2FP.TF32.F32.PACK_B R13, R13 ;  /* 0x0000000dff0d723e */ /* 0x000fe200024050ff */
[C---:B------:R-:W-:Y:S01]  /*bf90*/  FFMA R16, R27.reuse, R35, R16 ;  /* 0x000000231b107223 */ /* 0x040fe20000000010 */
[----:B------:R-:W-:Y:S01]  /*bfa0*/  F2FP.TF32.F32.PACK_B R14, R14 ;  /* 0x0000000eff0e723e */ /* 0x000fe200024050ff */
[C---:B------:R-:W-:Y:S01]  /*bfb0*/  FFMA R17, R27.reuse, R34, R17 ;  /* 0x000000221b117223 */ /* 0x040fe20000000011 */
[----:B------:R-:W-:Y:S01]  /*bfc0*/  F2FP.TF32.F32.PACK_B R15, R15 ;  /* 0x0000000fff0f723e */ /* 0x000fe200024050ff */
[C---:B------:R-:W-:Y:S01]  /*bfd0*/  FFMA R18, R27.reuse, R37, R18 ;  /* 0x000000251b127223 */ /* 0x040fe20000000012 */
[----:B------:R-:W-:Y:S01]  /*bfe0*/  FFMA R19, R27, R36, R19 ;  /* 0x000000241b137223 */ /* 0x000fe20000000013 */
[----:B------:R-:W-:Y:S02]  /*bff0*/  F2FP.TF32.F32.PACK_B R16, R16 ;  /* 0x00000010ff10723e */ /* 0x000fe400024050ff */
        /* <DEDUP_REMOVED lines=10> */
[----:B--2---:R-:W2:Y:S02]  /*c0a0*/  FENCE.VIEW.ASYNC.S ;  /* 0x00000000000073c6 */ /* 0x004ea40000000000 */
[----:B--2---:R-:W-:Y:S06]  /*c0b0*/  BAR.SYNC.DEFER_BLOCKING 0x1, 0x80 ;  /* 0x0042000000007b1d */ /* 0x004fec0000010000 */
        /* <DEDUP_REMOVED lines=14> */
[----:B--2---:R-:W-:Y:S04]  /*c1a0*/  DEPBAR.LE SB0, 0x1 ;  /* 0x000080400000791a */ /* 0x004fe80000000000 */
.L_x_182:
[----:B------:R-:W-:Y:S05]  /*c1b0*/  BSYNC.RECONVERGENT B0 ;  /* 0x0000000000007941 */ /* 0x000fea0003800200 */
.L_x_181:
[----:B------:R-:W-:Y:S01]  /*c1c0*/  BAR.SYNC.DEFER_BLOCKING 0x1, 0x80 ;  /* 0x0042000000007b1d */ /* 0x000fe20000010000 */
[----:B------:R-:W-:Y:S01]  /*c1d0*/  UISETP.NE.AND UP0, UPT, UR52, -0x8, UPT ;  /* 0xfffffff83400788c */ /* 0x000fe2000bf05270 */
[----:B------:R-:W-:Y:S08]  /*c1e0*/  IADD3 R0, PT, PT, R22, 0x1, RZ ;  /* 0x0000000116007810 */ /* 0x000ff00007ffe0ff */
[----:B------:R-:W-:Y:S05]  /*c1f0*/  BRA.U !UP0, `(.L_x_183) ;  /* 0x0000000108247547 */ /* 0x000fea000b800000 */
[----:B------:R-:W-:Y:S01]  /*c200*/  ISETP.NE.AND P0, PT, R82, RZ, PT ;  /* 0x000000ff5200720c */ /* 0x000fe20003f05270 */
[----:B------:R-:W-:Y:S01]  /*c210*/  IMAD.U32 R2, RZ, RZ, UR47 ;  /* 0x0000002fff027e24 */ /* 0x000fe2000f8e00ff */
[----:B------:R-:W-:Y:S04]  /*c220*/  UIADD3 UR4, UPT, UPT, UR47, 0x1, URZ ;  /* 0x000000012f047890 */ /* 0x000fe8000fffe0ff */
[----:B------:R-:W-:Y:S04]  /*c230*/  UISETP.NE.AND UP0, UPT, UR4, 0x4, UPT ;  /* 0x000000040400788c */ /* 0x000fe8000bf05270 */
[----:B------:R-:W-:Y:S03]  /*c240*/  USEL UR47, UR4, URZ, UP0 ;  /* 0x000000ff042f7287 */ /* 0x000fe60008000000 */
[----:B------:R-:W-:Y:S05]  /*c250*/  @P0 LEA R2, R2, UR43, 0x3 ;  /* 0x0000002b02020c11 */ /* 0x000fea000f8e18ff */
[----:B------:R-:W-:Y:S05]  /*c260*/  @P0 VIADD R2, R2, 0xa0 ;  /* 0x000000a002020836 */ /* 0x000fea0000000000 */
[----:B------:R-:W-:Y:S04]  /*c270*/  @P0 PRMT R2, R87, 0x654, R2 ;  /* 0x0000065457020816 */ /* 0x000fe80000000002 */
[----:B------:R2:W-:Y:S03]  /*c280*/  @P0 SYNCS.ARRIVE.TRANS64.RED.A1T0 RZ, [R2+URZ], RZ ;  /* 0x000000ff02ff09a7 */ /* 0x0005e600081004ff */
.L_x_183:
[----:B------:R-:W-:Y:S01]  /*c290*/  R2UR UR6, R81 ;  /* 0x00000000510672ca */ /* 0x000fe200000e0000 */
[----:B------:R-:W-:Y:S01]  /*c2a0*/  UIADD3 UR52, UPT, UPT, UR52, 0x8, URZ ;  /* 0x0000000834347890 */ /* 0x000fe2000fffe0ff */
[----:B------:R-:W-:Y:S01]  /*c2b0*/  R2UR UR5, R68 ;  /* 0x00000000440572ca */ /* 0x000fe200000e0000 */
[----:B------:R-:W-:Y:S01]  /*c2c0*/  UMOV UR36, UR63 ;  /* 0x0000003f00247c82 */ /* 0x000fe20008000000 */
[----:B------:R-:W-:Y:S02]  /*c2d0*/  R2UR UR4, R69 ;  /* 0x00000000450472ca */ /* 0x000fe400000e0000 */
[----:B------:R-:W-:Y:S02]  /*c2e0*/  ISETP.NE.AND P0, PT, R72, 0x2, PT ;  /* 0x000000024800780c */ /* 0x000fe40003f05270 */
[----:B------:R-:W-:Y:S02]  /*c2f0*/  ISETP.NE.AND P1, PT, R0, 0x4, PT ;  /* 0x000000040000780c */ /* 0x000fe40003f25270 */
[----:B------:R-:W-:Y:S02]  /*c300*/  SEL R3, RZ, 0x1, P0 ;  /* 0x00000001ff037807 */ /* 0x000fe40000000000 */
[----:B--2---:R-:W-:Y:S01]  /*c310*/  SEL R2, RZ, 0x1, P1 ;  /* 0x00000001ff027807 */ /* 0x004fe20000800000 */
[----:B------:R-:W-:Y:S01]  /*c320*/  UISETP.NE.AND UP0, UPT, UR6, URZ, UPT ;  /* 0x000000ff0600728c */ /* 0x000fe2000bf05270 */
[----:B------:R-:W-:Y:S01]  /*c330*/  LOP3.LUT R74, R74, R3, RZ, 0x3c, !PT ;  /* 0x000000034a4a7212 */ /* 0x000fe200078e3cff */
[----:B------:R-:W-:Y:S01]  /*c340*/  UIADD3 UR26, UPT, UPT, UR37, UR5, URZ ;  /* 0x00000005251a7290 */ /* 0x000fe2000fffe0ff */
[----:B------:R-:W-:Y:S01]  /*c350*/  LOP3.LUT R75, R75, R2, RZ, 0x3c, !PT ;  /* 0x000000024b4b7212 */ /* 0x000fe200078e3cff */
[----:B------:R-:W-:Y:S01]  /*c360*/  UIADD3 UR20, UPT, UPT, UR38, UR4, URZ ;  /* 0x0000000426147290 */ /* 0x000fe2000fffe0ff */
[----:B------:R-:W-:Y:S02]  /*c370*/  SEL R72, R72, RZ, P0 ;  /* 0x000000ff48487207 */ /* 0x000fe40000000000 */
[----:B------:R-:W-:Y:S02]  /*c380*/  SEL R22, R0, RZ, P1 ;  /* 0x000000ff00167207 */ /* 0x000fe40000800000 */
[----:B------:R-:W-:Y:S07]  /*c390*/  BRA.U UP0, `(.L_x_184) ;  /* 0xffffffa100d87547 */ /* 0x000fee000b83ffff */
[----:B------:R-:W2:Y:S01]  /*c3a0*/  LDCU.64 UR4, c[0x0][0x888] ;  /* 0x00011100ff0477ac */ /* 0x000ea20008000a00 */
[----:B------:R-:W3:Y:S01]  /*c3b0*/  LDCU.64 UR6, c[0x0][0x890] ;  /* 0x00011200ff0677ac */ /* 0x000ee20008000a00 */
[----:B--2---:R-:W-:Y:S02]  /*c3c0*/  ISETP.NE.U32.AND P2, PT, RZ, UR4, PT ;  /* 0x00000004ff007c0c */ /* 0x004fe4000bf45070 */
[----:B---3--:R-:W-:Y:S02]  /*c3d0*/  ISETP.NE.U32.AND P1, PT, RZ, UR6, PT ;  /* 0x00000006ff007c0c */ /* 0x008fe4000bf25070 */
[----:B------:R-:W-:Y:S02]  /*c3e0*/  ISETP.NE.AND.EX P2, PT, RZ, UR5, PT, P2 ;  /* 0x00000005ff007c0c */ /* 0x000fe4000bf45320 */
[----:B------:R-:W-:-:S13]  /*c3f0*/  ISETP.NE.AND.EX P0, PT, RZ, UR7, PT, P1 ;  /* 0x00000007ff007c0c */ /* 0x000fda000bf05310 */
[----:B------:R-:W-:Y:S05]  /*c400*/  @P2 BRA P0, `(.L_x_185) ;  /* 0x00000000003c2947 */ /* 0x000fea0000000000 */
[----:B------:R-:W-:-:S13]  /*c410*/  ISETP.NE.AND.EX P1, PT, RZ, UR7, PT, P1 ;  /* 0x00000007ff007c0c */ /* 0x000fda000bf25310 */
[----:B------:R-:W-:Y:S05]  /*c420*/  @P1 BRA `(.L_x_186) ;  /* 0x00000000000c1947 */ /* 0x000fea0003800000 */
[----:B------:R-:W-:-:S13]  /*c430*/  FSETP.NEU.AND P0, PT, R27, RZ, PT ;  /* 0x000000ff1b00720b */ /* 0x000fda0003f0d000 */
[----:B------:R-:W-:Y:S05]  /*c440*/  @!P0 EXIT ;  /* 0x000000000000894d */ /* 0x000fea0003800000 */
[----:B------:R-:W-:Y:S05]  /*c450*/  BRA `(.L_x_185) ;  /* 0x0000000000287947 */ /* 0x000fea0003800000 */
.L_x_186:
[----:B------:R-:W-:Y:S01]  /*c460*/  ISETP.NE.AND P0, PT, R71, RZ, PT ;  /* 0x000000ff4700720c */ /* 0x000fe20003f05270 */
[----:B------:R-:W-:-:S12]  /*c470*/  BSSY.RECONVERGENT B0, `(.L_x_185) ;  /* 0x0000008000007945 */ /* 0x000fd80003800200 */
[----:B------:R-:W-:Y:S05]  /*c480*/  @P0 BRA `(.L_x_187) ;  /* 0x0000000000100947 */ /* 0x000fea0003800000 */
[----:B------:R-:W-:-:S04]  /*c490*/  ISETP.NE.U32.AND P0, PT, RZ, UR4, PT ;  /* 0x00000004ff007c0c */ /* 0x000fc8000bf05070 */
[----:B------:R-:W-:-:S13]  /*c4a0*/  ISETP.NE.AND.EX P0, PT, RZ, UR5, PT, P0 ;  /* 0x00000005ff007c0c */ /* 0x000fda000bf05300 */
[----:B------:R-:W-:Y:S05]  /*c4b0*/  @!P0 EXIT ;  /* 0x000000000000894d */ /* 0x000fea0003800000 */
[----:B------:R-:W-:Y:S05]  /*c4c0*/  BRA `(.L_x_188) ;  /* 0x0000000000087947 */ /* 0x000fea0003800000 */
.L_x_187:
[----:B------:R-:W-:-:S13]  /*c4d0*/  FSETP.NEU.AND P0, PT, R27, RZ, PT ;  /* 0x000000ff1b00720b */ /* 0x000fda0003f0d000 */
[----:B------:R-:W-:Y:S05]  /*c4e0*/  @!P0 EXIT ;  /* 0x000000000000894d */ /* 0x000fea0003800000 */
.L_x_188:
[----:B------:R-:W-:Y:S05]  /*c4f0*/  BSYNC.RECONVERGENT B0 ;  /* 0x0000000000007941 */ /* 0x000fea0003800200 */
.L_x_185:
[----:B------:R-:W2:Y:S01]  /*c500*/  S2UR UR7, SR_CgaCtaId ;  /* 0x00000000000779c3 */ /* 0x000ea20000008800 */
[----:B------:R-:W-:Y:S01]  /*c510*/  ULEA UR6, UR47, UR43, 0x3 ;  /* 0x0000002b2f067291 */ /* 0x000fe2000f8e18ff */
[----:B------:R-:W-:-:S04]  /*c520*/  DEPBAR.LE SB0, 0x0 ;  /* 0x000080000000791a */ /* 0x000fc80000000000 */
[----:B------:R-:W-:-:S04]  /*c530*/  UIADD3 UR6, UPT, UPT, UR6, 0xa0, URZ ;  /* 0x000000a006067890 */ /* 0x000fc8000fffe0ff */
[----:B--2---:R-:W-:-:S09]  /*c540*/  UPRMT UR6, UR7, 0x654, UR6 ;  /* 0x0000065407067896 */ /* 0x004fd20008000006 */
[----:B------:R-:W-:Y:S01]  /*c550*/  SYNCS.ARRIVE.TRANS64.RED.A1T0 RZ, [UR6], RZ ;  /* 0x000000ffffff79a7 */ /* 0x000fe20008100406 */
[----:B------:R-:W-:Y:S05]  /*c560*/  EXIT ;  /* 0x000000000000794d */ /* 0x000fea0003800000 */
.L_x_24:
[----:B----4-:R4:W1:Y:S02]  /*c570*/  SYNCS.PHASECHK.TRANS64.TRYWAIT P0, [R0+URZ+0x140], R3 ;  /* 0x00014003000075a7 */ /* 0x01086400080011ff */
[----:B-1----:R-:W-:Y:S05]  /*c580*/  @!P0 NANOSLEEP.SYNCS 0x989680 ;  /* 0x009896800000895d */ /* 0x002fea0003900000 */
[----:B------:R-:W1:Y:S02]  /*c590*/  @!P0 SYNCS.PHASECHK.TRANS64 P0, [R0+URZ+0x140], R3 ;  /* 0x00014003000085a7 */ /* 0x000e6400080010ff */
[----:B-1----:R-:W-:Y:S05]  /*c5a0*/  @!P0 BRA `(.L_x_24) ;  /* 0xfffffffc00f08947 */ /* 0x002fea000383ffff */
[----:B------:R-:W-:Y:S05]  /*c5b0*/  BRA `(.L_x_189) ;  /* 0xffffff5400dc7947 */ /* 0x000fea000383ffff */
.L_x_27:
[----:B-1----:R-:W-:-:S07]  /*c5c0*/  MOV R0, UR33 ;  /* 0x0000002100007c02 */ /* 0x002fce0008000f00 */
.L_x_190:
[----:B-1----:R1:W4:Y:S02]  /*c5d0*/  SYNCS.PHASECHK.TRANS64.TRYWAIT P0, [R0+URZ+0x40], R3 ;  /* 0x00004003000075a7 */ /* 0x00232400080011ff */
[----:B----4-:R-:W-:Y:S05]  /*c5e0*/  @!P0 NANOSLEEP.SYNCS 0x989680 ;  /* 0x009896800000895d */ /* 0x010fea0003900000 */
[----:B------:R-:W4:Y:S02]  /*c5f0*/  @!P0 SYNCS.PHASECHK.TRANS64 P0, [R0+URZ+0x40], R3 ;  /* 0x00004003000085a7 */ /* 0x000f2400080010ff */
[----:B----4-:R-:W-:Y:S05]  /*c600*/  @!P0 BRA `(.L_x_190) ;  /* 0xfffffffc00f08947 */ /* 0x010fea000383ffff */
[----:B------:R-:W-:Y:S05]  /*c610*/  BRA `(.L_x_26) ;  /* 0xffffff58002c7947 */ /* 0x000fea000383ffff */
.L_x_34:
[----:B-1----:R-:W-:-:S07]  /*c620*/  MOV R0, UR17 ;  /* 0x0000001100007c02 */ /* 0x002fce0008000f00 */
.L_x_191:
[----:B-1----:R1:W2:Y:S02]  /*c630*/  SYNCS.PHASECHK.TRANS64.TRYWAIT P0, [R0+URZ+0x40], R3 ;  /* 0x00004003000075a7 */ /* 0x0022a400080011ff */
[----:B--2---:R-:W-:Y:S05]  /*c640*/  @!P0 NANOSLEEP.SYNCS 0x989680 ;  /* 0x009896800000895d */ /* 0x004fea0003900000 */
[----:B------:R-:W2:Y:S02]  /*c650*/  @!P0 SYNCS.PHASECHK.TRANS64 P0, [R0+URZ+0x40], R3 ;  /* 0x00004003000085a7 */ /* 0x000ea400080010ff */
[----:B--2---:R-:W-:Y:S05]  /*c660*/  @!P0 BRA `(.L_x_191) ;  /* 0xfffffffc00f08947 */ /* 0x004fea000383ffff */
[----:B------:R-:W-:Y:S05]  /*c670*/  BRA `(.L_x_33) ;  /* 0xffffff5800f87947 */ /* 0x000fea000383ffff */
.L_x_39:
[----:B-1----:R1:W2:Y:S02]  /*c680*/  SYNCS.PHASECHK.TRANS64.TRYWAIT P0, [R3+URZ+0xd0], R0 ;  /* 0x0000d000030075a7 */ /* 0x0022a400080011ff */
[----:B--2---:R-:W-:Y:S05]  /*c690*/  @!P0 NANOSLEEP.SYNCS 0x989680 ;  /* 0x009896800000895d */ /* 0x004fea0003900000 */
[----:B------:R-:W2:Y:S02]  /*c6a0*/  @!P0 SYNCS.PHASECHK.TRANS64 P0, [R3+URZ+0xd0], R0 ;  /* 0x0000d000030085a7 */ /* 0x000ea400080010ff */
[----:B--2---:R-:W-:Y:S05]  /*c6b0*/  @!P0 BRA `(.L_x_39) ;  /* 0xfffffffc00f08947 */ /* 0x004fea000383ffff */
[----:B------:R-:W-:Y:S05]  /*c6c0*/  BRA `(.L_x_192) ;  /* 0xffffff5c009c7947 */ /* 0x000fea000383ffff */
.L_x_43:
[----:B-1----:R-:W-:-:S07]  /*c6d0*/  MOV R0, UR4 ;  /* 0x0000000400007c02 */ /* 0x002fce0008000f00 */
.L_x_193:
[----:B-1----:R1:W2:Y:S02]  /*c6e0*/  SYNCS.PHASECHK.TRANS64.TRYWAIT P0, [R0+URZ], R3 ;  /* 0x00000003000075a7 */ /* 0x0022a400080011ff */
[----:B--2---:R-:W-:Y:S05]  /*c6f0*/  @!P0 NANOSLEEP.SYNCS 0x989680 ;  /* 0x009896800000895d */ /* 0x004fea0003900000 */
[----:B------:R-:W2:Y:S02]  /*c700*/  @!P0 SYNCS.PHASECHK.TRANS64 P0, [R0+URZ], R3 ;  /* 0x00000003000085a7 */ /* 0x000ea400080010ff */
[----:B--2---:R-:W-:Y:S05]  /*c710*/  @!P0 BRA `(.L_x_193) ;  /* 0xfffffffc00f08947 */ /* 0x004fea000383ffff */
[----:B------:R-:W-:Y:S05]  /*c720*/  BRA `(.L_x_194) ;  /* 0xffffff6400487947 */ /* 0x000fea000383ffff */
.L_x_44:
[----:B------:R-:W-:-:S07]  /*c730*/  MOV R0, UR5 ;  /* 0x0000000500007c02 */ /* 0x000fce0008000f00 */
.L_x_195:
[----:B-1----:R1:W2:Y:S02]  /*c740*/  SYNCS.PHASECHK.TRANS64.TRYWAIT P0, [R0+URZ], R3 ;  /* 0x00000003000075a7 */ /* 0x0022a400080011ff */
[----:B--2---:R-:W-:Y:S05]  /*c750*/  @!P0 NANOSLEEP.SYNCS 0x989680 ;  /* 0x009896800000895d */ /* 0x004fea0003900000 */
[----:B------:R-:W2:Y:S02]  /*c760*/  @!P0 SYNCS.PHASECHK.TRANS64 P0, [R0+URZ], R3 ;  /* 0x00000003000085a7 */ /* 0x000ea400080010ff */
[----:B--2---:R-:W-:Y:S05]  /*c770*/  @!P0 BRA `(.L_x_195) ;  /* 0xfffffffc00f08947 */ /* 0x004fea000383ffff */
[----:B------:R-:W-:Y:S05]  /*c780*/  BRA `(.L_x_196) ;  /* 0xffffff6400547947 */ /* 0x000fea000383ffff */
.L_x_45:
[----:B------:R-:W-:-:S07]  /*c790*/  MOV R0, UR5 ;  /* 0x0000000500007c02 */ /* 0x000fce0008000f00 */
.L_x_197:
[----:B-1----:R1:W2:Y:S02]  /*c7a0*/  SYNCS.PHASECHK.TRANS64.TRYWAIT P0, [R0+URZ], R3 ;  /* 0x00000003000075a7 */ /* 0x0022a400080011ff */
[----:B--2---:R-:W-:Y:S05]  /*c7b0*/  @!P0 NANOSLEEP.SYNCS 0x989680 ;  /* 0x009896800000895d */ /* 0x004fea0003900000 */
[----:B------:R-:W2:Y:S02]  /*c7c0*/  @!P0 SYNCS.PHASECHK.TRANS64 P0, [R0+URZ], R3 ;  /* 0x00000003000085a7 */ /* 0x000ea400080010ff */
[----:B--2---:R-:W-:Y:S05]  /*c7d0*/  @!P0 BRA `(.L_x_197) ;  /* 0xfffffffc00f08947 */ /* 0x004fea000383ffff */
[----:B------:R-:W-:Y:S05]  /*c7e0*/  BRA `(.L_x_198) ;  /* 0xffffff6400607947 */ /* 0x000fea000383ffff */
.L_x_46:
[----:B------:R-:W-:-:S07]  /*c7f0*/  MOV R0, UR5 ;  /* 0x0000000500007c02 */ /* 0x000fce0008000f00 */
.L_x_199:
[----:B-1----:R1:W2:Y:S02]  /*c800*/  SYNCS.PHASECHK.TRANS64.TRYWAIT P0, [R0+URZ], R3 ;  /* 0x00000003000075a7 */ /* 0x0022a400080011ff */
[----:B--2---:R-:W-:Y:S05]  /*c810*/  @!P0 NANOSLEEP.SYNCS 0x989680 ;  /* 0x009896800000895d */ /* 0x004fea0003900000 */
[----:B------:R-:W2:Y:S02]  /*c820*/  @!P0 SYNCS.PHASECHK.TRANS64 P0, [R0+URZ], R3 ;  /* 0x00000003000085a7 */ /* 0x000ea400080010ff */
[----:B--2---:R-:W-:Y:S05]  /*c830*/  @!P0 BRA `(.L_x_199) ;  /* 0xfffffffc00f08947 */ /* 0x004fea000383ffff */
[----:B------:R-:W-:Y:S05]  /*c840*/  BRA `(.L_x_200) ;  /* 0xffffff64006c7947 */ /* 0x000fea000383ffff */
.L_x_47:
[----:B------:R-:W-:-:S07]  /*c850*/  MOV R0, UR5 ;  /* 0x0000000500007c02 */ /* 0x000fce0008000f00 */
.L_x_201:
[----:B-1----:R1:W2:Y:S02]  /*c860*/  SYNCS.PHASECHK.TRANS64.TRYWAIT P0, [R0+URZ], R3 ;  /* 0x00000003000075a7 */ /* 0x0022a400080011ff */
[----:B--2---:R-:W-:Y:S05]  /*c870*/  @!P0 NANOSLEEP.SYNCS 0x989680 ;  /* 0x009896800000895d */ /* 0x004fea0003900000 */
[----:B------:R-:W2:Y:S02]  /*c880*/  @!P0 SYNCS.PHASECHK.TRANS64 P0, [R0+URZ], R3 ;  /* 0x00000003000085a7 */ /* 0x000ea400080010ff */
[----:B--2---:R-:W-:Y:S05]  /*c890*/  @!P0 BRA `(.L_x_201) ;  /* 0xfffffffc00f08947 */ /* 0x004fea000383ffff */
[----:B------:R-:W-:Y:S05]  /*c8a0*/  BRA `(.L_x_202) ;  /* 0xffffff6400787947 */ /* 0x000fea000383ffff */
.L_x_48:
[----:B------:R-:W-:-:S07]  /*c8b0*/  MOV R0, UR5 ;  /* 0x0000000500007c02 */ /* 0x000fce0008000f00 */
.L_x_203:
[----:B-1----:R1:W2:Y:S02]  /*c8c0*/  SYNCS.PHASECHK.TRANS64.TRYWAIT P0, [R0+URZ], R3 ;  /* 0x00000003000075a7 */ /* 0x0022a400080011ff */
[----:B--2---:R-:W-:Y:S05]  /*c8d0*/  @!P0 NANOSLEEP.SYNCS 0x989680 ;  /* 0x009896800000895d */ /* 0x004fea0003900000 */
[----:B------:R-:W2:Y:S02]  /*c8e0*/  @!P0 SYNCS.PHASECHK.TRANS64 P0, [R0+URZ], R3 ;  /* 0x00000003000085a7 */ /* 0x000ea400080010ff */
[----:B--2---:R-:W-:Y:S05]  /*c8f0*/  @!P0 BRA `(.L_x_203) ;  /* 0xfffffffc00f08947 */ /* 0x004fea000383ffff */
[----:B------:R-:W-:Y:S05]  /*c900*/  BRA `(.L_x_204) ;  /* 0xffffff6400847947 */ /* 0x000fea000383ffff */
.L_x_49:
[----:B------:R-:W-:-:S07]  /*c910*/  MOV R0, UR5 ;  /* 0x0000000500007c02 */ /* 0x000fce0008000f00 */
.L_x_205:
[----:B-1----:R1:W2:Y:S02]  /*c920*/  SYNCS.PHASECHK.TRANS64.TRYWAIT P0, [R0+URZ], R3 ;  /* 0x00000003000075a7 */ /* 0x0022a400080011ff */
[----:B--2---:R-:W-:Y:S05]  /*c930*/  @!P0 NANOSLEEP.SYNCS 0x989680 ;  /* 0x009896800000895d */ /* 0x004fea0003900000 */
[----:B------:R-:W2:Y:S02]  /*c940*/  @!P0 SYNCS.PHASECHK.TRANS64 P0, [R0+URZ], R3 ;  /* 0x00000003000085a7 */ /* 0x000ea400080010ff */
[----:B--2---:R-:W-:Y:S05]  /*c950*/  @!P0 BRA `(.L_x_205) ;  /* 0xfffffffc00f08947 */ /* 0x004fea000383ffff */
[----:B------:R-:W-:Y:S05]  /*c960*/  BRA `(.L_x_206) ;  /* 0xffffff6400907947 */ /* 0x000fea000383ffff */
.L_x_52:
[----:B--2---:R2:W3:Y:S02]  /*c970*/  SYNCS.PHASECHK.TRANS64.TRYWAIT P0, [R2+URZ+0x130], R5 ;  /* 0x00013005020075a7 */ /* 0x0044e400080011ff */
[----:B---3--:R-:W-:Y:S05]  /*c980*/  @!P0 NANOSLEEP.SYNCS 0x989680 ;  /* 0x009896800000895d */ /* 0x008fea0003900000 */
[----:B------:R-:W3:Y:S02]  /*c990*/  @!P0 SYNCS.PHASECHK.TRANS64 P0, [R2+URZ+0x130], R5 ;  /* 0x00013005020085a7 */ /* 0x000ee400080010ff */
[----:B---3--:R-:W-:Y:S05]  /*c9a0*/  @!P0 BRA `(.L_x_52) ;  /* 0xfffffffc00f08947 */ /* 0x008fea000383ffff */
[----:B------:R-:W-:Y:S05]  /*c9b0*/  BRA `(.L_x_207) ;  /* 0xffffff6400f47947 */ /* 0x000fea000383ffff */
.L_x_53:
[----:B------:R-:W-:-:S07]  /*c9c0*/  MOV R2, UR4 ;  /* 0x0000000400027c02 */ /* 0x000fce0008000f00 */
.L_x_208:
[----:B--2---:R2:W3:Y:S02]  /*c9d0*/  SYNCS.PHASECHK.TRANS64.TRYWAIT P0, [R2+URZ+0xe0], R5 ;  /* 0x0000e005020075a7 */ /* 0x0044e400080011ff */
[----:B---3--:R-:W-:Y:S05]  /*c9e0*/  @!P0 NANOSLEEP.SYNCS 0x989680 ;  /* 0x009896800000895d */ /* 0x008fea0003900000 */
[----:B------:R-:W3:Y:S02]  /*c9f0*/  @!P0 SYNCS.PHASECHK.TRANS64 P0, [R2+URZ+0xe0], R5 ;  /* 0x0000e005020085a7 */ /* 0x000ee400080010ff */
[----:B---3--:R-:W-:Y:S05]  /*ca00*/  @!P0 BRA `(.L_x_208) ;  /* 0xfffffffc00f08947 */ /* 0x008fea000383ffff */
[----:B------:R-:W-:Y:S05]  /*ca10*/  BRA `(.L_x_209) ;  /* 0xffffff6800047947 */ /* 0x000fea000383ffff */
.L_x_54:
[----:B--2---:R2:W3:Y:S02]  /*ca20*/  SYNCS.PHASECHK.TRANS64.TRYWAIT P1, [R2+URZ+0xd0], R5 ;  /* 0x0000d005020075a7 */ /* 0x0044e400080211ff */
[----:B---3--:R-:W-:Y:S05]  /*ca30*/  @!P1 NANOSLEEP.SYNCS 0x989680 ;  /* 0x009896800000995d */ /* 0x008fea0003900000 */
[----:B------:R-:W3:Y:S02]  /*ca40*/  @!P1 SYNCS.PHASECHK.TRANS64 P1, [R2+URZ+0xd0], R5 ;  /* 0x0000d005020095a7 */ /* 0x000ee400080210ff */
[----:B---3--:R-:W-:Y:S05]  /*ca50*/  @!P1 BRA `(.L_x_54) ;  /* 0xfffffffc00f09947 */ /* 0x008fea000383ffff */
[----:B------:R-:W-:Y:S05]  /*ca60*/  BRA `(.L_x_210) ;  /* 0xffffff6800347947 */ /* 0x000fea000383ffff */
.L_x_57:
[----:B------:R-:W-:-:S07]  /*ca70*/  MOV R0, UR4 ;  /* 0x0000000400007c02 */ /* 0x000fce0008000f00 */
.L_x_211:
[----:B--2---:R2:W3:Y:S02]  /*ca80*/  SYNCS.PHASECHK.TRANS64.TRYWAIT P0, [R0+URZ+0xe0], R3 ;  /* 0x0000e003000075a7 */ /* 0x0044e400080011ff */
[----:B---3--:R-:W-:Y:S05]  /*ca90*/  @!P0 NANOSLEEP.SYNCS 0x989680 ;  /* 0x009896800000895d */ /* 0x008fea0003900000 */
[----:B------:R-:W3:Y:S02]  /*caa0*/  @!P0 SYNCS.PHASECHK.TRANS64 P0, [R0+URZ+0xe0], R3 ;  /* 0x0000e003000085a7 */ /* 0x000ee400080010ff */
[----:B---3--:R-:W-:Y:S05]  /*cab0*/  @!P0 BRA `(.L_x_211) ;  /* 0xfffffffc00f08947 */ /* 0x008fea000383ffff */
[----:B------:R-:W-:Y:S05]  /*cac0*/  BRA `(.L_x_56) ;  /* 0xffffff6800887947 */ /* 0x000fea000383ffff */
.L_x_66:
[----:B--2---:R-:W-:-:S04]  /*cad0*/  MOV R0, UR5 ;  /* 0x0000000500007c02 */ /* 0x004fc80008000f00 */
[----:B------:R2:W3:Y:S03]  /*cae0*/  SYNCS.PHASECHK.TRANS64.TRYWAIT P0, [R0+URZ+0x8], R7 ;  /* 0x00000807000075a7 */ /* 0x0004e600080011ff */
[----:B---3--:R-:W-:Y:S05]  /*caf0*/  @!P0 NANOSLEEP.SYNCS 0x989680 ;  /* 0x009896800000895d */ /* 0x008fea0003900000 */
[----:B------:R-:W3:Y:S02]  /*cb00*/  @!P0 SYNCS.PHASECHK.TRANS64 P0, [R0+URZ+0x8], R7 ;  /* 0x00000807000085a7 */ /* 0x000ee400080010ff */
[----:B---3--:R-:W-:Y:S05]  /*cb10*/  @!P0 BRA `(.L_x_66) ;  /* 0xfffffffc00ec8947 */ /* 0x008fea000383ffff */
[----:B------:R-:W-:Y:S05]  /*cb20*/  BRA `(.L_x_65) ;  /* 0xffffff6c00407947 */ /* 0x000fea000383ffff */
.L_x_68:
[----:B------:R-:W-:Y:S01]  /*cb30*/  BSSY B0, `(.L_x_212) ;  /* 0x0000006000007945 */ /* 0x000fe20003800000 */
[----:B------:R-:W-:-:S07]  /*cb40*/  MOV R15, 0xffffffff ;  /* 0xffffffff000f7802 */ /* 0x000fce0000000f00 */
[----:B-12--5:R-:W-:Y:S05]  /*cb50*/  WARPSYNC.COLLECTIVE R15, `(.L_x_213) ;  /* 0x000000000f0c7348 */ /* 0x026fea0003c00000 */
[----:B------:R-:W-:Y:S02]  /*cb60*/  ELECT P6, UR79, PT ;  /* 0x00000000004f782f */ /* 0x000fe400038c0000 */
[----:B------:R-:W-:Y:S01]  /*cb70*/  MOV R14, UR79 ;  /* 0x0000004f000e7c02 */ /* 0x000fe20008000f00 */
[----:B-12--5:R-:W-:Y:S10]  /*cb80*/  ENDCOLLECTIVE ;  /* 0x000000000000791b */ /* 0x026ff40003800000 */
.L_x_213:
[----:B------:R-:W-:Y:S05]  /*cb90*/  BSYNC B0 ;  /* 0x0000000000007941 */ /* 0x000fea0003800000 */
.L_x_212:
[----:B------:R-:W-:Y:S01]  /*cba0*/  PLOP3.LUT P0, PT, P6, PT, PT, 0x80, 0x8 ;  /* 0x000000000008781c */ /* 0x000fe2000370f070 */
[----:B------:R-:W-:-:S12]  /*cbb0*/  BRA `(.L_x_214) ;  /* 0xffffff6c006c7947 */ /* 0x000fd8000383ffff */
.L_x_70:
[----:B--2---:R-:W-:-:S04]  /*cbc0*/  MOV R0, UR5 ;  /* 0x0000000500007c02 */ /* 0x004fc80008000f00 */
[----:B------:R2:W3:Y:S03]  /*cbd0*/  SYNCS.PHASECHK.TRANS64.TRYWAIT P0, [R0+URZ+0x8], R5 ;  /* 0x00000805000075a7 */ /* 0x0004e600080011ff */
[----:B---3--:R-:W-:Y:S05]  /*cbe0*/  @!P0 NANOSLEEP.SYNCS 0x989680 ;  /* 0x009896800000895d */ /* 0x008fea0003900000 */
[----:B------:R-:W3:Y:S02]  /*cbf0*/  @!P0 SYNCS.PHASECHK.TRANS64 P0, [R0+URZ+0x8], R5 ;  /* 0x00000805000085a7 */ /* 0x000ee400080010ff */
[----:B---3--:R-:W-:Y:S05]  /*cc00*/  @!P0 BRA `(.L_x_70) ;  /* 0xfffffffc00ec8947 */ /* 0x008fea000383ffff */
[----:B------:R-:W-:Y:S05]  /*cc10*/  BRA `(.L_x_69) ;  /* 0xffffff6c00707947 */ /* 0x000fea000383ffff */
.L_x_71:
[----:B-1----:R1:W2:Y:S02]  /*cc20*/  SYNCS.PHASECHK.TRANS64.TRYWAIT P0, [R0+URZ+0xd0], R5 ;  /* 0x0000d005000075a7 */ /* 0x0022a400080011ff */
[----:B--2---:R-:W-:Y:S05]  /*cc30*/  @!P0 NANOSLEEP.SYNCS 0x989680 ;  /* 0x009896800000895d */ /* 0x004fea0003900000 */
[----:B------:R-:W2:Y:S02]  /*cc40*/  @!P0 SYNCS.PHASECHK.TRANS64 P0, [R0+URZ+0xd0], R5 ;  /* 0x0000d005000085a7 */ /* 0x000ea400080010ff */
[----:B--2---:R-:W-:Y:S05]  /*cc50*/  @!P0 BRA `(.L_x_71) ;  /* 0xfffffffc00f08947 */ /* 0x004fea000383ffff */
[----:B------:R-:W-:Y:S05]  /*cc60*/  BRA `(.L_x_215) ;  /* 0xffffff70005c7947 */ /* 0x000fea000383ffff */
.L_x_73:
[----:B------:R-:W-:-:S07]  /*cc70*/  MOV R0, UR31 ;  /* 0x0000001f00007c02 */ /* 0x000fce0008000f00 */
.L_x_216:
[----:B-1----:R1:W2:Y:S02]  /*cc80*/  SYNCS.PHASECHK.TRANS64.TRYWAIT P0, [R0+URZ+0x110], R5 ;  /* 0x00011005000075a7 */ /* 0x0022a400080011ff */
[----:B--2---:R-:W-:Y:S05]  /*cc90*/  @!P0 NANOSLEEP.SYNCS 0x989680 ;  /* 0x009896800000895d */ /* 0x004fea0003900000 */
[----:B------:R-:W2:Y:S02]  /*cca0*/  @!P0 SYNCS.PHASECHK.TRANS64 P0, [R0+URZ+0x110], R5 ;  /* 0x00011005000085a7 */ /* 0x000ea400080010ff */
[----:B--2---:R-:W-:Y:S05]  /*ccb0*/  @!P0 BRA `(.L_x_216) ;  /* 0xfffffffc00f08947 */ /* 0x004fea000383ffff */
[----:B------:R-:W-:Y:S05]  /*ccc0*/  BRA `(.L_x_217) ;  /* 0xffffff7000a87947 */ /* 0x000fea000383ffff */
.L_x_76:
[----:B------:R-:W-:Y:S07]  /*ccd0*/  MOV R0, UR5 ;  /* 0x0000000500007c02 */ /* 0x000fee0008000f00 */
.L_x_218:
[----:B-1----:R1:W2:Y:S02]  /*cce0*/  SYNCS.PHASECHK.TRANS64.TRYWAIT P0, [R0+URZ], R5 ;  /* 0x00000005000075a7 */ /* 0x0022a400080011ff */
[----:B--2---:R-:W-:Y:S05]  /*ccf0*/  @!P0 NANOSLEEP.SYNCS 0x989680 ;  /* 0x009896800000895d */ /* 0x004fea0003900000 */
[----:B------:R-:W2:Y:S02]  /*cd00*/  @!P0 SYNCS.PHASECHK.TRANS64 P0, [R0+URZ], R5 ;  /* 0x00000005000085a7 */ /* 0x000ea400080010ff */
[----:B--2---:R-:W-:Y:S05]  /*cd10*/  @!P0 BRA `(.L_x_218) ;  /* 0xfffffffc00f08947 */ /* 0x004fea000383ffff */
[----:B------:R-:W-:Y:S05]  /*cd20*/  BRA `(.L_x_75) ;  /* 0xffffff7000bc7947 */ /* 0x000fea000383ffff */
.L_x_80:
[----:B-1----:R-:W-:-:S07]  /*cd30*/  MOV R0, UR4 ;  /* 0x0000000400007c02 */ /* 0x002fce0008000f00 */
.L_x_219:
[----:B-1----:R1:W2:Y:S02]  /*cd40*/  SYNCS.PHASECHK.TRANS64.TRYWAIT P0, [R0+URZ], R3 ;  /* 0x00000003000075a7 */ /* 0x0022a400080011ff */
[----:B--2---:R-:W-:Y:S05]  /*cd50*/  @!P0 NANOSLEEP.SYNCS 0x989680 ;  /* 0x009896800000895d */ /* 0x004fea0003900000 */
[----:B------:R-:W2:Y:S02]  /*cd60*/  @!P0 SYNCS.PHASECHK.TRANS64 P0, [R0+URZ], R3 ;  /* 0x00000003000085a7 */ /* 0x000ea400080010ff */
[----:B--2---:R-:W-:Y:S05]  /*cd70*/  @!P0 BRA `(.L_x_219) ;  /* 0xfffffffc00f08947 */ /* 0x004fea000383ffff */
[----:B------:R-:W-:Y:S05]  /*cd80*/  BRA `(.L_x_220) ;  /* 0xffffff7400b07947 */ /* 0x000fea000383ffff */
.L_x_81:
[----:B------:R-:W-:-:S07]  /*cd90*/  MOV R0, UR5 ;  /* 0x0000000500007c02 */ /* 0x000fce0008000f00 */
.L_x_221:
[----:B-1----:R1:W2:Y:S02]  /*cda0*/  SYNCS.PHASECHK.TRANS64.TRYWAIT P0, [R0+URZ], R3 ;  /* 0x00000003000075a7 */ /* 0x0022a400080011ff */
[----:B--2---:R-:W-:Y:S05]  /*cdb0*/  @!P0 NANOSLEEP.SYNCS 0x989680 ;  /* 0x009896800000895d */ /* 0x004fea0003900000 */
[----:B------:R-:W2:Y:S02]  /*cdc0*/  @!P0 SYNCS.PHASECHK.TRANS64 P0, [R0+URZ], R3 ;  /* 0x00000003000085a7 */ /* 0x000ea400080010ff */
[----:B--2---:R-:W-:Y:S05]  /*cdd0*/  @!P0 BRA `(.L_x_221) ;  /* 0xfffffffc00f08947 */ /* 0x004fea000383ffff */
[----:B------:R-:W-:Y:S05]  /*cde0*/  BRA `(.L_x_222) ;  /* 0xffffff7400bc7947 */ /* 0x000fea000383ffff */
.L_x_82:
[----:B------:R-:W-:-:S07]  /*cdf0*/  MOV R0, UR5 ;  /* 0x0000000500007c02 */ /* 0x000fce0008000f00 */
.L_x_223:
[----:B-1----:R1:W2:Y:S02]  /*ce00*/  SYNCS.PHASECHK.TRANS64.TRYWAIT P0, [R0+URZ], R3 ;  /* 0x00000003000075a7 */ /* 0x0022a400080011ff */
[----:B--2---:R-:W-:Y:S05]  /*ce10*/  @!P0 NANOSLEEP.SYNCS 0x989680 ;  /* 0x009896800000895d */ /* 0x004fea0003900000 */
[----:B------:R-:W2:Y:S02]  /*ce20*/  @!P0 SYNCS.PHASECHK.TRANS64 P0, [R0+URZ], R3 ;  /* 0x00000003000085a7 */ /* 0x000ea400080010ff */
[----:B--2---:R-:W-:Y:S05]  /*ce30*/  @!P0 BRA `(.L_x_223) ;  /* 0xfffffffc00f08947 */ /* 0x004fea000383ffff */
[----:B------:R-:W-:Y:S05]  /*ce40*/  BRA `(.L_x_224) ;  /* 0xffffff7400c87947 */ /* 0x000fea000383ffff */
.L_x_85:
[----:B------:R-:W-:-:S07]  /*ce50*/  MOV R0, UR26 ;  /* 0x0000001a00007c02 */ /* 0x000fce0008000f00 */
.L_x_225:
[----:B-1----:R1:W2:Y:S02]  /*ce60*/  SYNCS.PHASECHK.TRANS64.TRYWAIT P1, [R0+URZ+0x150], R3 ;  /* 0x00015003000075a7 */ /* 0x0022a400080211ff */
[----:B--2---:R-:W-:Y:S05]  /*ce70*/  @!P1 NANOSLEEP.SYNCS 0x989680 ;  /* 0x009896800000995d */ /* 0x004fea0003900000 */
[----:B------:R-:W2:Y:S02]  /*ce80*/  @!P1 SYNCS.PHASECHK.TRANS64 P1, [R0+URZ+0x150], R3 ;  /* 0x00015003000095a7 */ /* 0x000ea400080210ff */
[----:B--2---:R-:W-:Y:S05]  /*ce90*/  @!P1 BRA `(.L_x_225) ;  /* 0xfffffffc00f09947 */ /* 0x004fea000383ffff */
[----:B------:R-:W-:Y:S05]  /*cea0*/  BRA `(.L_x_226) ;  /* 0xffffff7800147947 */ /* 0x000fea000383ffff */
.L_x_90:
[----:B--2---:R2:W3:Y:S02]  /*ceb0*/  SYNCS.PHASECHK.TRANS64.TRYWAIT P0, [R12+URZ+0xd0], R9 ;  /* 0x0000d0090c0075a7 */ /* 0x0044e400080011ff */
[----:B---3--:R-:W-:Y:S05]  /*cec0*/  @!P0 NANOSLEEP.SYNCS 0x989680 ;  /* 0x009896800000895d */ /* 0x008fea0003900000 */
[----:B------:R-:W3:Y:S02]  /*ced0*/  @!P0 SYNCS.PHASECHK.TRANS64 P0, [R12+URZ+0xd0], R9 ;  /* 0x0000d0090c0085a7 */ /* 0x000ee400080010ff */
[----:B---3--:R-:W-:Y:S05]  /*cee0*/  @!P0 BRA `(.L_x_90) ;  /* 0xfffffffc00f08947 */ /* 0x008fea000383ffff */
[----:B------:R-:W-:Y:S05]  /*cef0*/  BRA `(.L_x_227) ;  /* 0xffffff7c00487947 */ /* 0x000fea000383ffff */
.L_x_93:
[----:B------:R-:W-:Y:S07]  /*cf00*/  MOV R0, UR21 ;  /* 0x0000001500007c02 */ /* 0x000fee0008000f00 */
.L_x_228:
[----:B--2---:R2:W3:Y:S02]  /*cf10*/  SYNCS.PHASECHK.TRANS64.TRYWAIT P2, [R0+URZ+0xc8], R9 ;  /* 0x0000c809000075a7 */ /* 0x0044e400080411ff */
[----:B---3--:R-:W-:Y:S05]  /*cf20*/  @!P2 NANOSLEEP.SYNCS 0x989680 ;  /* 0x009896800000a95d */ /* 0x008fea0003900000 */
[----:B------:R-:W3:Y:S02]  /*cf30*/  @!P2 SYNCS.PHASECHK.TRANS64 P2, [R0+URZ+0xc8], R9 ;  /* 0x0000c8090000a5a7 */ /* 0x000ee400080410ff */
[----:B---3--:R-:W-:Y:S05]  /*cf40*/  @!P2 BRA `(.L_x_228) ;  /* 0xfffffffc00f0a947 */ /* 0x008fea000383ffff */
[----:B------:R-:W-:Y:S05]  /*cf50*/  BRA `(.L_x_92) ;  /* 0xffffff8000b47947 */ /* 0x000fea000383ffff */
.L_x_96:
[----:B------:R-:W-:Y:S07]  /*cf60*/  MOV R9, UR21 ;  /* 0x0000001500097c02 */ /* 0x000fee0008000f00 */
.L_x_229:
[----:B--2---:R2:W3:Y:S02]  /*cf70*/  SYNCS.PHASECHK.TRANS64.TRYWAIT P0, [R9+URZ+0xa0], R10 ;  /* 0x0000a00a090075a7 */ /* 0x0044e400080011ff */
[----:B---3--:R-:W-:Y:S05]  /*cf80*/  @!P0 NANOSLEEP.SYNCS 0x989680 ;  /* 0x009896800000895d */ /* 0x008fea0003900000 */
[----:B------:R-:W3:Y:S02]  /*cf90*/  @!P0 SYNCS.PHASECHK.TRANS64 P0, [R9+URZ+0xa0], R10 ;  /* 0x0000a00a090085a7 */ /* 0x000ee400080010ff */
[----:B---3--:R-:W-:Y:S05]  /*cfa0*/  @!P0 BRA `(.L_x_229) ;  /* 0xfffffffc00f08947 */ /* 0x008fea000383ffff */
[----:B------:R-:W-:Y:S05]  /*cfb0*/  BRA `(.L_x_230) ;  /* 0xffffff8400107947 */ /* 0x000fea000383ffff */
.L_x_97:
[----:B------:R-:W-:Y:S07]  /*cfc0*/  MOV R9, UR21 ;  /* 0x0000001500097c02 */ /* 0x000fee0008000f00 */
.L_x_231:
[----:B--2---:R2:W3:Y:S02]  /*cfd0*/  SYNCS.PHASECHK.TRANS64.TRYWAIT P0, [R9+URZ+0xa8], R10 ;  /* 0x0000a80a090075a7 */ /* 0x0044e400080011ff */
[----:B---3--:R-:W-:Y:S05]  /*cfe0*/  @!P0 NANOSLEEP.SYNCS 0x989680 ;  /* 0x009896800000895d */ /* 0x008fea0003900000 */
[----:B------:R-:W3:Y:S02]  /*cff0*/  @!P0 SYNCS.PHASECHK.TRANS64 P0, [R9+URZ+0xa8], R10 ;  /* 0x0000a80a090085a7 */ /* 0x000ee400080010ff */
[----:B---3--:R-:W-:Y:S05]  /*d000*/  @!P0 BRA `(.L_x_231) ;  /* 0xfffffffc00f08947 */ /* 0x008fea000383ffff */
[----:B------:R-:W-:Y:S05]  /*d010*/  BRA `(.L_x_232) ;  /* 0xffffff8400687947 */ /* 0x000fea000383ffff */
.L_x_98:
[----:B------:R-:W-:Y:S07]  /*d020*/  MOV R9, UR21 ;  /* 0x0000001500097c02 */ /* 0x000fee0008000f00 */
.L_x_233:
[----:B--2---:R2:W3:Y:S02]  /*d030*/  SYNCS.PHASECHK.TRANS64.TRYWAIT P0, [R9+URZ+0xb0], R10 ;  /* 0x0000b00a090075a7 */ /* 0x0044e400080011ff */
[----:B---3--:R-:W-:Y:S05]  /*d040*/  @!P0 NANOSLEEP.SYNCS 0x989680 ;  /* 0x009896800000895d */ /* 0x008fea0003900000 */
[----:B------:R-:W3:Y:S02]  /*d050*/  @!P0 SYNCS.PHASECHK.TRANS64 P0, [R9+URZ+0xb0], R10 ;  /* 0x0000b00a090085a7 */ /* 0x000ee400080010ff */
[----:B---3--:R-:W-:Y:S05]  /*d060*/  @!P0 BRA `(.L_x_233) ;  /* 0xfffffffc00f08947 */ /* 0x008fea000383ffff */
[----:B------:R-:W-:Y:S05]  /*d070*/  BRA `(.L_x_234) ;  /* 0xffffff8400c87947 */ /* 0x000fea000383ffff */
.L_x_99:
[----:B------:R-:W-:Y:S07]  /*d080*/  MOV R9, UR21 ;  /* 0x0000001500097c02 */ /* 0x000fee0008000f00 */
.L_x_235:
[----:B--2---:R2:W3:Y:S02]  /*d090*/  SYNCS.PHASECHK.TRANS64.TRYWAIT P0, [R9+URZ+0xb8], R10 ;  /* 0x0000b80a090075a7 */ /* 0x0044e400080011ff */
[----:B---3--:R-:W-:Y:S05]  /*d0a0*/  @!P0 NANOSLEEP.SYNCS 0x989680 ;  /* 0x009896800000895d */ /* 0x008fea0003900000 */
[----:B------:R-:W3:Y:S02]  /*d0b0*/  @!P0 SYNCS.PHASECHK.TRANS64 P0, [R9+URZ+0xb8], R10 ;  /* 0x0000b80a090085a7 */ /* 0x000ee400080010ff */
[----:B---3--:R-:W-:Y:S05]  /*d0c0*/  @!P0 BRA `(.L_x_235) ;  /* 0xfffffffc00f08947 */ /* 0x008fea000383ffff */
[----:B------:R-:W-:Y:S05]  /*d0d0*/  BRA `(.L_x_236) ;  /* 0xffffff8800247947 */ /* 0x000fea000383ffff */
.L_x_100:
[----:B------:R-:W-:Y:S07]  /*d0e0*/  MOV R0, UR21 ;  /* 0x0000001500007c02 */ /* 0x000fee0008000f00 */
.L_x_237:
[----:B--2---:R2:W3:Y:S02]  /*d0f0*/  SYNCS.PHASECHK.TRANS64.TRYWAIT P0, [R0+URZ+0xa0], R9 ;  /* 0x0000a009000075a7 */ /* 0x0044e400080011ff */
[----:B---3--:R-:W-:Y:S05]  /*d100*/  @!P0 NANOSLEEP.SYNCS 0x989680 ;  /* 0x009896800000895d */ /* 0x008fea0003900000 */
[----:B------:R-:W3:Y:S02]  /*d110*/  @!P0 SYNCS.PHASECHK.TRANS64 P0, [R0+URZ+0xa0], R9 ;  /* 0x0000a009000085a7 */ /* 0x000ee400080010ff */
[----:B---3--:R-:W-:Y:S05]  /*d120*/  @!P0 BRA `(.L_x_237) ;  /* 0xfffffffc00f08947 */ /* 0x008fea000383ffff */
[----:B------:R-:W-:Y:S05]  /*d130*/  BRA `(.L_x_238) ;  /* 0xffffff8800847947 */ /* 0x000fea000383ffff */
.L_x_101:
[----:B------:R-:W-:Y:S07]  /*d140*/  MOV R0, UR21 ;  /* 0x0000001500007c02 */ /* 0x000fee0008000f00 */
.L_x_239:
[----:B--2---:R2:W3:Y:S02]  /*d150*/  SYNCS.PHASECHK.TRANS64.TRYWAIT P0, [R0+URZ+0xa8], R9 ;  /* 0x0000a809000075a7 */ /* 0x0044e400080011ff */
[----:B---3--:R-:W-:Y:S05]  /*d160*/  @!P0 NANOSLEEP.SYNCS 0x989680 ;  /* 0x009896800000895d */ /* 0x008fea0003900000 */
[----:B------:R-:W3:Y:S02]  /*d170*/  @!P0 SYNCS.PHASECHK.TRANS64 P0, [R0+URZ+0xa8], R9 ;  /* 0x0000a809000085a7 */ /* 0x000ee400080010ff */
[----:B---3--:R-:W-:Y:S05]  /*d180*/  @!P0 BRA `(.L_x_239) ;  /* 0xfffffffc00f08947 */ /* 0x008fea000383ffff */
[----:B------:R-:W-:Y:S05]  /*d190*/  BRA `(.L_x_240) ;  /* 0xffffff8800e47947 */ /* 0x000fea000383ffff */
.L_x_102:
[----:B------:R-:W-:Y:S07]  /*d1a0*/  MOV R0, UR21 ;  /* 0x0000001500007c02 */ /* 0x000fee0008000f00 */
.L_x_241:
[----:B--2---:R2:W3:Y:S02]  /*d1b0*/  SYNCS.PHASECHK.TRANS64.TRYWAIT P0, [R0+URZ+0xb0], R9 ;  /* 0x0000b009000075a7 */ /* 0x0044e400080011ff */
[----:B---3--:R-:W-:Y:S05]  /*d1c0*/  @!P0 NANOSLEEP.SYNCS 0x989680 ;  /* 0x009896800000895d */ /* 0x008fea0003900000 */
[----:B------:R-:W3:Y:S02]  /*d1d0*/  @!P0 SYNCS.PHASECHK.TRANS64 P0, [R0+URZ+0xb0], R9 ;  /* 0x0000b009000085a7 */ /* 0x000ee400080010ff */
[----:B---3--:R-:W-:Y:S05]  /*d1e0*/  @!P0 BRA `(.L_x_241) ;  /* 0xfffffffc00f08947 */ /* 0x008fea000383ffff */
[----:B------:R-:W-:Y:S05]  /*d1f0*/  BRA `(.L_x_242) ;  /* 0xffffff8c00447947 */ /* 0x000fea000383ffff */
.L_x_103:
[----:B------:R-:W-:Y:S07]  /*d200*/  MOV R0, UR21 ;  /* 0x0000001500007c02 */ /* 0x000fee0008000f00 */
.L_x_243:
[----:B--2---:R2:W3:Y:S02]  /*d210*/  SYNCS.PHASECHK.TRANS64.TRYWAIT P0, [R0+URZ+0xb8], R9 ;  /* 0x0000b809000075a7 */ /* 0x0044e400080011ff */
[----:B---3--:R-:W-:Y:S05]  /*d220*/  @!P0 NANOSLEEP.SYNCS 0x989680 ;  /* 0x009896800000895d */ /* 0x008fea0003900000 */
[----:B------:R-:W3:Y:S02]  /*d230*/  @!P0 SYNCS.PHASECHK.TRANS64 P0, [R0+URZ+0xb8], R9 ;  /* 0x0000b809000085a7 */ /* 0x000ee400080010ff */
[----:B---3--:R-:W-:Y:S05]  /*d240*/  @!P0 BRA `(.L_x_243) ;  /* 0xfffffffc00f08947 */ /* 0x008fea000383ffff */
[----:B------:R-:W-:Y:S05]  /*d250*/  BRA `(.L_x_244) ;  /* 0xffffff8c00a07947 */ /* 0x000fea000383ffff */
.L_x_105:
[----:B------:R-:W-:-:S07]  /*d260*/  MOV R3, UR21 ;  /* 0x0000001500037c02 */ /* 0x000fce0008000f00 */
.L_x_245:
[----:B--2---:R2:W4:Y:S02]  /*d270*/  SYNCS.PHASECHK.TRANS64.TRYWAIT P0, [R3+URZ+0xa0], R10 ;  /* 0x0000a00a030075a7 */ /* 0x00452400080011ff */
[----:B----4-:R-:W-:Y:S05]  /*d280*/  @!P0 NANOSLEEP.SYNCS 0x989680 ;  /* 0x009896800000895d */ /* 0x010fea0003900000 */
[----:B------:R-:W4:Y:S02]  /*d290*/  @!P0 SYNCS.PHASECHK.TRANS64 P0, [R3+URZ+0xa0], R10 ;  /* 0x0000a00a030085a7 */ /* 0x000f2400080010ff */
[----:B----4-:R-:W-:Y:S05]  /*d2a0*/  @!P0 BRA `(.L_x_245) ;  /* 0xfffffffc00f08947 */ /* 0x010fea000383ffff */
[----:B------:R-:W-:Y:S05]  /*d2b0*/  BRA `(.L_x_246) ;  /* 0xffffff9000287947 */ /* 0x000fea000383ffff */
.L_x_106:
[----:B--2---:R-:W-:-:S07]  /*d2c0*/  MOV R3, UR21 ;  /* 0x0000001500037c02 */ /* 0x004fce0008000f00 */
.L_x_247:
[----:B--2---:R2:W4:Y:S02]  /*d2d0*/  SYNCS.PHASECHK.TRANS64.TRYWAIT P0, [R3+URZ+0xa8], R10 ;  /* 0x0000a80a030075a7 */ /* 0x00452400080011ff */
[----:B----4-:R-:W-:Y:S05]  /*d2e0*/  @!P0 NANOSLEEP.SYNCS 0x989680 ;  /* 0x009896800000895d */ /* 0x010fea0003900000 */
[----:B------:R-:W4:Y:S02]  /*d2f0*/  @!P0 SYNCS.PHASECHK.TRANS64 P0, [R3+URZ+0xa8], R10 ;  /* 0x0000a80a030085a7 */ /* 0x000f2400080010ff */
[----:B----4-:R-:W-:Y:S05]  /*d300*/  @!P0 BRA `(.L_x_247) ;  /* 0xfffffffc00f08947 */ /* 0x010fea000383ffff */
[----:B------:R-:W-:Y:S05]  /*d310*/  BRA `(.L_x_248) ;  /* 0xffffff9000187947 */ /* 0x000fea000383ffff */
.L_x_107:
[----:B--2---:R-:W-:-:S07]  /*d320*/  MOV R3, UR21 ;  /* 0x0000001500037c02 */ /* 0x004fce0008000f00 */
.L_x_249:
[----:B--2---:R2:W4:Y:S02]  /*d330*/  SYNCS.PHASECHK.TRANS64.TRYWAIT P0, [R3+URZ+0xb0], R10 ;  /* 0x0000b00a030075a7 */ /* 0x00452400080011ff */
[----:B----4-:R-:W-:Y:S05]  /*d340*/  @!P0 NANOSLEEP.SYNCS 0x989680 ;  /* 0x009896800000895d */ /* 0x010fea0003900000 */
[----:B------:R-:W4:Y:S02]  /*d350*/  @!P0 SYNCS.PHASECHK.TRANS64 P0, [R3+URZ+0xb0], R10 ;  /* 0x0000b00a030085a7 */ /* 0x000f2400080010ff */
[----:B----4-:R-:W-:Y:S05]  /*d360*/  @!P0 BRA `(.L_x_249) ;  /* 0xfffffffc00f08947 */ /* 0x010fea000383ffff */
[----:B------:R-:W-:Y:S05]  /*d370*/  BRA `(.L_x_250) ;  /* 0xffffff90000c7947 */ /* 0x000fea000383ffff */
.L_x_109:
[----:B--2---:R2:W3:Y:S02]  /*d380*/  SYNCS.PHASECHK.TRANS64.TRYWAIT P0, [R3+URZ+0xd0], R0 ;  /* 0x0000d000030075a7 */ /* 0x0044e400080011ff */
[----:B---3--:R-:W-:Y:S05]  /*d390*/  @!P0 NANOSLEEP.SYNCS 0x989680 ;  /* 0x009896800000895d */ /* 0x008fea0003900000 */
[----:B------:R-:W3:Y:S02]  /*d3a0*/  @!P0 SYNCS.PHASECHK.TRANS64 P0, [R3+URZ+0xd0], R0 ;  /* 0x0000d000030085a7 */ /* 0x000ee400080010ff */
[----:B---3--:R-:W-:Y:S05]  /*d3b0*/  @!P0 BRA `(.L_x_109) ;  /* 0xfffffffc00f08947 */ /* 0x008fea000383ffff */
[----:B------:R-:W-:Y:S05]  /*d3c0*/  BRA `(.L_x_251) ;  /* 0xffffff9000e07947 */ /* 0x000fea000383ffff */
.L_x_120:
[----:B-1----:R-:W-:Y:S04]  /*d3d0*/  MOV R2, UR43 ;  /* 0x0000002b00027c02 */ /* 0x002fe80008000f00 */
[----:B------:R1:W2:Y:S03]  /*d3e0*/  SYNCS.PHASECHK.TRANS64.TRYWAIT P0, [R2+URZ+0x80], R3 ;  /* 0x00008003020075a7 */ /* 0x0002a600080011ff */
[----:B--2---:R-:W-:Y:S05]  /*d3f0*/  @!P0 NANOSLEEP.SYNCS 0x989680 ;  /* 0x009896800000895d */ /* 0x004fea0003900000 */
[----:B------:R-:W2:Y:S02]  /*d400*/  @!P0 SYNCS.PHASECHK.TRANS64 P0, [R2+URZ+0x80], R3 ;  /* 0x00008003020085a7 */ /* 0x000ea400080010ff */
[----:B--2---:R-:W-:Y:S05]  /*d410*/  @!P0 BRA `(.L_x_120) ;  /* 0xfffffffc00ec8947 */ /* 0x004fea000383ffff */
[----:B------:R-:W-:Y:S05]  /*d420*/  BRA `(.L_x_119) ;  /* 0xffffffa000307947 */ /* 0x000fea000383ffff */
.L_x_122:
[----:B-1----:R1:W3:Y:S02]  /*d430*/  SYNCS.PHASECHK.TRANS64.TRYWAIT P1, [R83+URZ+0xf0], R0 ;  /* 0x0000f000530075a7 */ /* 0x0022e400080211ff */
[----:B---3--:R-:W-:Y:S05]  /*d440*/  @!P1 NANOSLEEP.SYNCS 0x989680 ;  /* 0x009896800000995d */ /* 0x008fea0003900000 */
[----:B------:R-:W3:Y:S02]  /*d450*/  @!P1 SYNCS.PHASECHK.TRANS64 P1, [R83+URZ+0xf0], R0 ;  /* 0x0000f000530095a7 */ /* 0x000ee400080210ff */
[----:B---3--:R-:W-:Y:S05]  /*d460*/  @!P1 BRA `(.L_x_122) ;  /* 0xfffffffc00f09947 */ /* 0x008fea000383ffff */
[----:B------:R-:W-:Y:S05]  /*d470*/  BRA `(.L_x_121) ;  /* 0xffffffa000587947 */ /* 0x000fea000383ffff */
.L_x_131:
[----:B-1----:R1:W3:Y:S02]  /*d480*/  SYNCS.PHASECHK.TRANS64.TRYWAIT P0, [R3+URZ+0x80], R0 ;  /* 0x00008000030075a7 */ /* 0x0022e400080011ff */
[----:B---3--:R-:W-:Y:S05]  /*d490*/  @!P0 NANOSLEEP.SYNCS 0x989680 ;  /* 0x009896800000895d */ /* 0x008fea0003900000 */
[----:B------:R-:W3:Y:S02]  /*d4a0*/  @!P0 SYNCS.PHASECHK.TRANS64 P0, [R3+URZ+0x80], R0 ;  /* 0x00008000030085a7 */ /* 0x000ee400080010ff */
[----:B---3--:R-:W-:Y:S05]  /*d4b0*/  @!P0 BRA `(.L_x_131) ;  /* 0xfffffffc00f08947 */ /* 0x008fea000383ffff */
[----:B------:R-:W-:Y:S05]  /*d4c0*/  BRA `(.L_x_130) ;  /* 0xffffffa800847947 */ /* 0x000fea000383ffff */
.L_x_139:
[----:B-1----:R1:W4:Y:S02]  /*d4d0*/  SYNCS.PHASECHK.TRANS64.TRYWAIT P0, [R40+URZ+0x80], R5 ;  /* 0x00008005280075a7 */ /* 0x00232400080011ff */
[----:B----4-:R-:W-:Y:S05]  /*d4e0*/  @!P0 NANOSLEEP.SYNCS 0x989680 ;  /* 0x009896800000895d */ /* 0x010fea0003900000 */
[----:B------:R-:W4:Y:S02]  /*d4f0*/  @!P0 SYNCS.PHASECHK.TRANS64 P0, [R40+URZ+0x80], R5 ;  /* 0x00008005280085a7 */ /* 0x000f2400080010ff */
[----:B----4-:R-:W-:Y:S05]  /*d500*/  @!P0 BRA `(.L_x_139) ;  /* 0xfffffffc00f08947 */ /* 0x010fea000383ffff */
[----:B------:R-:W-:Y:S05]  /*d510*/  BRA `(.L_x_138) ;  /* 0xffffffb000d87947 */ /* 0x000fea000383ffff */
.L_x_147:
[----:B-1----:R1:W4:Y:S02]  /*d520*/  SYNCS.PHASECHK.TRANS64.TRYWAIT P0, [R89+URZ+0x80], R6 ;  /* 0x00008006590075a7 */ /* 0x00232400080011ff */
[----:B----4-:R-:W-:Y:S05]  /*d530*/  @!P0 NANOSLEEP.SYNCS 0x989680 ;  /* 0x009896800000895d */ /* 0x010fea0003900000 */
[----:B------:R-:W4:Y:S02]  /*d540*/  @!P0 SYNCS.PHASECHK.TRANS64 P0, [R89+URZ+0x80], R6 ;  /* 0x00008006590085a7 */ /* 0x000f2400080010ff */
[----:B----4-:R-:W-:Y:S05]  /*d550*/  @!P0 BRA `(.L_x_147) ;  /* 0xfffffffc00f08947 */ /* 0x010fea000383ffff */
[----:B------:R-:W-:Y:S05]  /*d560*/  BRA `(.L_x_146) ;  /* 0xffffffbc002c7947 */ /* 0x000fea000383ffff */
.L_x_155:
[----:B-1----:R1:W4:Y:S02]  /*d570*/  SYNCS.PHASECHK.TRANS64.TRYWAIT P0, [R90+URZ+0x80], R5 ;  /* 0x000080055a0075a7 */ /* 0x00232400080011ff */
[----:B----4-:R-:W-:Y:S05]  /*d580*/  @!P0 NANOSLEEP.SYNCS 0x989680 ;  /* 0x009896800000895d */ /* 0x010fea0003900000 */
[----:B------:R-:W4:Y:S02]  /*d590*/  @!P0 SYNCS.PHASECHK.TRANS64 P0, [R90+URZ+0x80], R5 ;  /* 0x000080055a0085a7 */ /* 0x000f2400080010ff */
[----:B----4-:R-:W-:Y:S05]  /*d5a0*/  @!P0 BRA `(.L_x_155) ;  /* 0xfffffffc00f08947 */ /* 0x010fea000383ffff */
[----:B------:R-:W-:Y:S05]  /*d5b0*/  BRA `(.L_x_154) ;  /* 0xffffffc4008c7947 */ /* 0x000fea000383ffff */
.L_x_163:
[----:B-1----:R1:W3:Y:S02]  /*d5c0*/  SYNCS.PHASECHK.TRANS64.TRYWAIT P0, [R90+URZ+0x80], R5 ;  /* 0x000080055a0075a7 */ /* 0x0022e400080011ff */
[----:B---3--:R-:W-:Y:S05]  /*d5d0*/  @!P0 NANOSLEEP.SYNCS 0x989680 ;  /* 0x009896800000895d */ /* 0x008fea0003900000 */
[----:B------:R-:W3:Y:S02]  /*d5e0*/  @!P0 SYNCS.PHASECHK.TRANS64 P0, [R90+URZ+0x80], R5 ;  /* 0x000080055a0085a7 */ /* 0x000ee400080010ff */
[----:B---3--:R-:W-:Y:S05]  /*d5f0*/  @!P0 BRA `(.L_x_163) ;  /* 0xfffffffc00f08947 */ /* 0x008fea000383ffff */
[----:B------:R-:W-:Y:S05]  /*d600*/  BRA `(.L_x_162) ;  /* 0xffffffcc00f87947 */ /* 0x000fea000383ffff */
.L_x_171:
[----:B-1----:R1:W3:Y:S02]  /*d610*/  SYNCS.PHASECHK.TRANS64.TRYWAIT P0, [R90+URZ+0x80], R5 ;  /* 0x000080055a0075a7 */ /* 0x0022e400080011ff */
[----:B---3--:R-:W-:Y:S05]  /*d620*/  @!P0 NANOSLEEP.SYNCS 0x989680 ;  /* 0x009896800000895d */ /* 0x008fea0003900000 */
[----:B------:R-:W3:Y:S02]  /*d630*/  @!P0 SYNCS.PHASECHK.TRANS64 P0, [R90+URZ+0x80], R5 ;  /* 0x000080055a0085a7 */ /* 0x000ee400080010ff */
[----:B---3--:R-:W-:Y:S05]  /*d640*/  @!P0 BRA `(.L_x_171) ;  /* 0xfffffffc00f08947 */ /* 0x008fea000383ffff */
[----:B------:R-:W-:Y:S05]  /*d650*/  BRA `(.L_x_170) ;  /* 0xffffffd8005c7947 */ /* 0x000fea000383ffff */
.L_x_179:
[----:B-1----:R1:W3:Y:S02]  /*d660*/  SYNCS.PHASECHK.TRANS64.TRYWAIT P0, [R89+URZ+0x80], R88 ;  /* 0x00008058590075a7 */ /* 0x0022e400080011ff */
[----:B---3--:R-:W-:Y:S05]  /*d670*/  @!P0 NANOSLEEP.SYNCS 0x989680 ;  /* 0x009896800000895d */ /* 0x008fea0003900000 */
[----:B------:R-:W3:Y:S02]  /*d680*/  @!P0 SYNCS.PHASECHK.TRANS64 P0, [R89+URZ+0x80], R88 ;  /* 0x00008058590085a7 */ /* 0x000ee400080010ff */
[----:B---3--:R-:W-:Y:S05]  /*d690*/  @!P0 BRA `(.L_x_179) ;  /* 0xfffffffc00f08947 */ /* 0x008fea000383ffff */
[----:B------:R-:W-:Y:S05]  /*d6a0*/  BRA `(.L_x_178) ;  /* 0xffffffe000c07947 */ /* 0x000fea000383ffff */
        .weak           $__internal_0_$__cuda_sm10x_tcgen05_guardrail_trap_col_being_dealloced_not_returned_by_alloc
        .type           $__internal_0_$__cuda_sm10x_tcgen05_guardrail_trap_col_being_dealloced_not_returned_by_alloc,@function
        .size           $__internal_0_$__cuda_sm10x_tcgen05_guardrail_trap_col_being_dealloced_not_returned_by_alloc,($__internal_1_$__cuda_sm10x_tcgen05_guardrail_trap_phase_invalid_during_alloc - $__internal_0_$__cuda_sm10x_tcgen05_guardrail_trap_col_being_dealloced_not_returned_by_alloc)
$__internal_0_$__cuda_sm10x_tcgen05_guardrail_trap_col_being_dealloced_not_returned_by_alloc:
[----:B------:R-:W-:Y:S05]  /*d6b0*/  BPT.TRAP 0x1 ;  /* 0x000000040000795c */ /* 0x000fea0000300000 */
[----:B------:R-:W-:-:S04]  /*d6c0*/  HFMA2 R3, -RZ, RZ, 0, 0 ;  /* 0x00000000ff037431 */ /* 0x000fc800000001ff */
[----:B------:R-:W-:Y:S05]  /*d6d0*/  RET.REL.NODEC R2 `(_ZN7cutlass13device_kernelINS_4gemm6kernel13GemmUniversalIN4cute5tupleIJiiiiEEENS1_10collective13CollectiveMmaINS1_35MainloopSm100TmaUmmaWarpSpecializedILi8ELi2ELi4ENS5_IJNS4_1CILi4EEENSA_ILi2EEENSA_ILi1EEEEEEEENS5_IJNSA_ILi128EEENSA_ILi256EEENSA_ILi32EEEEEENS_10tfloat32_tENS5_IJlSD_lEEESK_SL_NS4_8TiledMMAINS4_8MMA_AtomIJNS4_23SM100_MMA_TF32_2x1SM_SSISK_SK_fLi128ELi256ELNS4_4UMMA5MajorE0ELSQ_0ELNSP_7ScaleInE0ELSR_0EEEEEENS4_6LayoutINS5_IJSD_SD_SD_EEENS5_IJNSA_ILi0EEESW_SW_EEEEENS5_IJNS4_10UnderscoreESZ_SZ_EEEEENS4_28SM100_TMA_2SM_LOAD_MULTICASTENS4_14ComposedLayoutINS4_7SwizzleILi3ELi4ELi3EEENS4_18smem_ptr_flag_bitsILi32EEENSU_INS5_IJNSA_ILi8EEESI_EEENS5_IJSI_SD_EEEEEEEvNS4_8identityES12_S1C_vS1D_EENS_8epilogue10collective18CollectiveEpilogueINS1F_23Sm100TmaWarpSpecializedILi4ELi2ELi16ELb1ELb0EEEJNS5_IJNSA_ILi64EEESH_SI_EEENS5_IJNSU_IS1K_SD_EENSU_INS5_IJNSA_ILi16EEESC_EEENS5_IJSD_SG_EEEEEEEESK_SL_SK_SL_NS1F_6fusion15FusionCallbacksIS1J_NS1S_17LinearCombinationISK_fSK_fLNS_15FloatRoundStyleE2EEES1L_S1R_JEEENS4_5SM1004TMEM4LOAD26SM100_TMEM_LOAD_32dp32b16xENS4_13SM90_TMA_LOADENS13_INS14_ILi2ELi4ELi3EEES17_NSU_INS5_IJS18_S1N_EEENS5_IJS1N_SD_EEEEEEENS4_39AutoVectorizingCopyWithAssumedAlignmentILi128EEENS4_14SM90_TMA_STOREES27_S29_S29_EEEvvEEEEvNT_6ParamsE) ;  /* 0xffffff2802487950 */ /* 0x000fea0003c3ffff */
        .weak           $__internal_1_$__cuda_sm10x_tcgen05_guardrail_trap_phase_invalid_during_alloc
        .type           $__internal_1_$__cuda_sm10x_tcgen05_guardrail_trap_phase_invalid_during_alloc,@function
        .size           $__internal_1_$__cuda_sm10x_tcgen05_guardrail_trap_phase_invalid_during_alloc,($__internal_2_$__cuda_sm10x_tcgen05_guardrail_trap_unallocated_columns_being_dealloced - $__internal_1_$__cuda_sm10x_tcgen05_guardrail_trap_phase_invalid_during_alloc)
$__internal_1_$__cuda_sm10x_tcgen05_guardrail_trap_phase_invalid_during_alloc:
[----:B------:R-:W-:Y:S05]  /*d6e0*/  BPT.TRAP 0x1 ;  /* 0x000000040000795c */ /* 0x000fea0000300000 */
[----:B------:R-:W-:-:S04]  /*d6f0*/  MOV R5, 0x0 ;  /* 0x0000000000057802 */ /* 0x000fc80000000f00 */
[----:B------:R-:W-:Y:S05]  /*d700*/  RET.REL.NODEC R4 `(_ZN7cutlass13device_kernelINS_4gemm6kernel13GemmUniversalIN4cute5tupleIJiiiiEEENS1_10collective13CollectiveMmaINS1_35MainloopSm100TmaUmmaWarpSpecializedILi8ELi2ELi4ENS5_IJNS4_1CILi4EEENSA_ILi2EEENSA_ILi1EEEEEEEENS5_IJNSA_ILi128EEENSA_ILi256EEENSA_ILi32EEEEEENS_10tfloat32_tENS5_IJlSD_lEEESK_SL_NS4_8TiledMMAINS4_8MMA_AtomIJNS4_23SM100_MMA_TF32_2x1SM_SSISK_SK_fLi128ELi256ELNS4_4UMMA5MajorE0ELSQ_0ELNSP_7ScaleInE0ELSR_0EEEEEENS4_6LayoutINS5_IJSD_SD_SD_EEENS5_IJNSA_ILi0EEESW_SW_EEEEENS5_IJNS4_10UnderscoreESZ_SZ_EEEEENS4_28SM100_TMA_2SM_LOAD_MULTICASTENS4_14ComposedLayoutINS4_7SwizzleILi3ELi4ELi3EEENS4_18smem_ptr_flag_bitsILi32EEENSU_INS5_IJNSA_ILi8EEESI_EEENS5_IJSI_SD_EEEEEEEvNS4_8identityES12_S1C_vS1D_EENS_8epilogue10collective18CollectiveEpilogueINS1F_23Sm100TmaWarpSpecializedILi4ELi2ELi16ELb1ELb0EEEJNS5_IJNSA_ILi64EEESH_SI_EEENS5_IJNSU_IS1K_SD_EENSU_INS5_IJNSA_ILi16EEESC_EEENS5_IJSD_SG_EEEEEEEESK_SL_SK_SL_NS1F_6fusion15FusionCallbacksIS1J_NS1S_17LinearCombinationISK_fSK_fLNS_15FloatRoundStyleE2EEES1L_S1R_JEEENS4_5SM1004TMEM4LOAD26SM100_TMEM_LOAD_32dp32b16xENS4_13SM90_TMA_LOADENS13_INS14_ILi2ELi4ELi3EEES17_NSU_INS5_IJS18_S1N_EEENS5_IJS1N_SD_EEEEEEENS4_39AutoVectorizingCopyWithAssumedAlignmentILi128EEENS4_14SM90_TMA_STOREES27_S29_S29_EEEvvEEEEvNT_6ParamsE) ;  /* 0xffffff28043c7950 */ /* 0x000fea0003c3ffff */
        .weak           $__internal_2_$__cuda_sm10x_tcgen05_guardrail_trap_unallocated_columns_being_dealloced
        .type           $__internal_2_$__cuda_sm10x_tcgen05_guardrail_trap_unallocated_columns_being_dealloced,@function
        .size           $__internal_2_$__cuda_sm10x_tcgen05_guardrail_trap_unallocated_columns_being_dealloced,(.L_x_253 - $__internal_2_$__cuda_sm10x_tcgen05_guardrail_trap_unallocated_columns_being_dealloced)
$__internal_2_$__cuda_sm10x_tcgen05_guardrail_trap_unallocated_columns_being_dealloced:
[----:B------:R-:W-:Y:S05]  /*d710*/  BPT.TRAP 0x1 ;  /* 0x000000040000795c */ /* 0x000fea0000300000 */
[----:B------:R-:W-:-:S04]  /*d720*/  HFMA2 R3, -RZ, RZ, 0, 0 ;  /* 0x00000000ff037431 */ /* 0x000fc800000001ff */
[----:B------:R-:W-:Y:S05]  /*d730*/  RET.REL.NODEC R2 `(_ZN7cutlass13device_kernelINS_4gemm6kernel13GemmUniversalIN4cute5tupleIJiiiiEEENS1_10collective13CollectiveMmaINS1_35MainloopSm100TmaUmmaWarpSpecializedILi8ELi2ELi4ENS5_IJNS4_1CILi4EEENSA_ILi2EEENSA_ILi1EEEEEEEENS5_IJNSA_ILi128EEENSA_ILi256EEENSA_ILi32EEEEEENS_10tfloat32_tENS5_IJlSD_lEEESK_SL_NS4_8TiledMMAINS4_8MMA_AtomIJNS4_23SM100_MMA_TF32_2x1SM_SSISK_SK_fLi128ELi256ELNS4_4UMMA5MajorE0ELSQ_0ELNSP_7ScaleInE0ELSR_0EEEEEENS4_6LayoutINS5_IJSD_SD_SD_EEENS5_IJNSA_ILi0EEESW_SW_EEEEENS5_IJNS4_10UnderscoreESZ_SZ_EEEEENS4_28SM100_TMA_2SM_LOAD_MULTICASTENS4_14ComposedLayoutINS4_7SwizzleILi3ELi4ELi3EEENS4_18smem_ptr_flag_bitsILi32EEENSU_INS5_IJNSA_ILi8EEESI_EEENS5_IJSI_SD_EEEEEEEvNS4_8identityES12_S1C_vS1D_EENS_8epilogue10collective18CollectiveEpilogueINS1F_23Sm100TmaWarpSpecializedILi4ELi2ELi16ELb1ELb0EEEJNS5_IJNSA_ILi64EEESH_SI_EEENS5_IJNSU_IS1K_SD_EENSU_INS5_IJNSA_ILi16EEESC_EEENS5_IJSD_SG_EEEEEEEESK_SL_SK_SL_NS1F_6fusion15FusionCallbacksIS1J_NS1S_17LinearCombinationISK_fSK_fLNS_15FloatRoundStyleE2EEES1L_S1R_JEEENS4_5SM1004TMEM4LOAD26SM100_TMEM_LOAD_32dp32b16xENS4_13SM90_TMA_LOADENS13_INS14_ILi2ELi4ELi3EEES17_NSU_INS5_IJS18_S1N_EEENS5_IJS1N_SD_EEEEEEENS4_39AutoVectorizingCopyWithAssumedAlignmentILi128EEENS4_14SM90_TMA_STOREES27_S29_S29_EEEvvEEEEvNT_6ParamsE) ;  /* 0xffffff2802307950 */ /* 0x000fea0003c3ffff */
.L_x_252:
[----:B------:R-:W-:-:S00]  /*d740*/  BRA `(.L_x_252) ;  /* 0xfffffffc00fc7947 */ /* 0x000fc0000383ffff */
[----:B------:R-:W-:-:S00]  /*d750*/  NOP ;  /* 0x0000000000007918 */ /* 0x000fc00000000000 */
        /* <DEDUP_REMOVED lines=10> */
.L_x_253:


//--------------------- .nv.global.init           --------------------------
	.section	.nv.global.init,"aw",@progbits
.nv.global.init:
	.type		$str$27,@object
	.size		$str$27,($str$28 - $str$27)
$str$27:
        /*0000*/ 	.byte	0x28, 0x61, 0x64, 0x64, 0x72, 0x65, 0x73, 0x73, 0x20, 0x26, 0x20, 0x6d, 0x61, 0x73, 0x6b, 0x29
        /*0010*/ 	.byte	0x20, 0x3d, 0x3d, 0x20, 0x30, 0x00
	.type		$str$28,@object
	.size		$str$28,($str$26 - $str$28)
$str$28:
        /*0016*/ 	.byte	0x2f, 0x74, 0x6d, 0x70, 0x2f, 0x63, 0x75, 0x74, 0x6c, 0x61, 0x73, 0x73, 0x5f, 0x73, 0x77, 0x65
        /*0026*/ 	.byte	0x65, 0x70, 0x5f, 0x73, 0x72, 0x63, 0x2f, 0x69, 0x6e, 0x63, 0x6c, 0x75, 0x64, 0x65, 0x2f, 0x63
        /*0036*/ 	.byte	0x75, 0x74, 0x65, 0x2f, 0x70, 0x6f, 0x69, 0x6e, 0x74, 0x65, 0x72, 0x5f, 0x66, 0x6c, 0x61, 0x67
        /*0046*/ 	.byte	0x67, 0x65, 0x64, 0x2e, 0x68, 0x70, 0x70, 0x00
	.type		$str$26,@object
	.size		$str$26,($str$25 - $str$26)
$str$26:
        /*004e*/ 	.byte	0x2f, 0x74, 0x6d, 0x70, 0x2f, 0x63, 0x75, 0x74, 0x6c, 0x61, 0x73, 0x73, 0x5f, 0x73, 0x77, 0x65
        /*005e*/ 	.byte	0x65, 0x70, 0x5f, 0x73, 0x72, 0x63, 0x2f, 0x69, 0x6e, 0x63, 0x6c, 0x75, 0x64, 0x65, 0x2f, 0x63
        /*006e*/ 	.byte	0x75, 0x74, 0x65, 0x2f, 0x61, 0x74, 0x6f, 0x6d, 0x2f, 0x63, 0x6f, 0x70, 0x79, 0x5f, 0x74, 0x72
        /*007e*/ 	.byte	0x61, 0x69, 0x74, 0x73, 0x5f, 0x73, 0x6d, 0x31, 0x30, 0x30, 0x2e, 0x68, 0x70, 0x70, 0x00
	.type		$str$25,@object
	.size		$str$25,(__unnamed_1 - $str$25)
$str$25:
        /*008d*/ 	.byte	0x28, 0x28, 0x75, 0x69, 0x6e, 0x74, 0x33, 0x32, 0x5f, 0x74, 0x28, 0x74, 0x68, 0x72, 0x65, 0x61
        /*009d*/ 	.byte	0x64, 0x49, 0x64, 0x78, 0x2e, 0x78, 0x29, 0x20, 0x2f, 0x20, 0x33, 0x32, 0x29, 0x20, 0x25, 0x20
        /*00ad*/ 	.byte	0x34, 0x29, 0x20, 0x3d, 0x3d, 0x20, 0x28, 0x28, 0x28, 0x74, 0x6d, 0x65, 0x6d, 0x5f, 0x61, 0x64
        /*00bd*/ 	.byte	0x64, 0x72, 0x20, 0x3e, 0x3e, 0x20, 0x31, 0x36, 0x29, 0x20, 0x2f, 0x20, 0x33, 0x32, 0x29, 0x20
        /*00cd*/ 	.byte	0x25, 0x20, 0x34, 0x29, 0x00
	.type		__unnamed_1,@object
	.size		__unnamed_1,(__unnamed_2 - __unnamed_1)
__unnamed_1:
        /*00d2*/ 	.byte	0x61, 0x75, 0x74, 0x6f, 0x20, 0x63, 0x75, 0x74, 0x65, 0x3a, 0x3a, 0x61, 0x73, 0x5f, 0x70, 0x6f
        /* <DEDUP_REMOVED lines=24> */
        /*0262*/ 	.byte	0x43, 0x3c, 0x32, 0x30, 0x34, 0x38, 0x3e, 0x3e, 0x3e, 0x3e, 0x5d, 0x00
	.type		__unnamed_2,@object
	.size		__unnamed_2,(.L_2 - __unnamed_2)
__unnamed_2:
        /* <DEDUP_REMOVED lines=42> */
        /*050e*/ 	.byte	0x3e, 0x5d, 0x00
.L_2:


//--------------------- .nv.shared._ZN7cutlass13device_kernelINS_4gemm6kernel13GemmUniversalIN4cute5tupleIJiiiiEEENS1_10collective13CollectiveMmaINS1_35MainloopSm100TmaUmmaWarpSpecializedILi8ELi2ELi4ENS5_IJNS4_1CILi4EEENSA_ILi2EEENSA_ILi1EEEEEEEENS5_IJNSA_ILi128EEENSA_ILi256EEENSA_ILi32EEEEEENS_10tfloat32_tENS5_IJlSD_lEEESK_SL_NS4_8TiledMMAINS4_8MMA_AtomIJNS4_23SM100_MMA_TF32_2x1SM_SSISK_SK_fLi128ELi256ELNS4_4UMMA5MajorE0ELSQ_0ELNSP_7ScaleInE0ELSR_0EEEEEENS4_6LayoutINS5_IJSD_SD_SD_EEENS5_IJNSA_ILi0EEESW_SW_EEEEENS5_IJNS4_10UnderscoreESZ_SZ_EEEEENS4_28SM100_TMA_2SM_LOAD_MULTICASTENS4_14ComposedLayoutINS4_7SwizzleILi3ELi4ELi3EEENS4_18smem_ptr_flag_bitsILi32EEENSU_INS5_IJNSA_ILi8EEESI_EEENS5_IJSI_SD_EEEEEEEvNS4_8identityES12_S1C_vS1D_EENS_8epilogue10collective18CollectiveEpilogueINS1F_23Sm100TmaWarpSpecializedILi4ELi2ELi16ELb1ELb0EEEJNS5_IJNSA_ILi64EEESH_SI_EEENS5_IJNSU_IS1K_SD_EENSU_INS5_IJNSA_ILi16EEESC_EEENS5_IJSD_SG_EEEEEEEESK_SL_SK_SL_NS1F_6fusion15FusionCallbacksIS1J_NS1S_17LinearCombinationISK_fSK_fLNS_15FloatRoundStyleE2EEES1L_S1R_JEEENS4_5SM1004TMEM4LOAD26SM100_TMEM_LOAD_32dp32b16xENS4_13SM90_TMA_LOADENS13_INS14_ILi2ELi4ELi3EEES17_NSU_INS5_IJS18_S1N_EEENS5_IJS1N_SD_EEEEEEENS4_39AutoVectorizingCopyWithAssumedAlignmentILi128EEENS4_14SM90_TMA_STOREES27_S29_S29_EEEvvEEEEvNT_6ParamsE --------------------------
	.section	.nv.shared._ZN7cutlass13device_kernelINS_4gemm6kernel13GemmUniversalIN4cute5tupleIJiiiiEEENS1_10collective13CollectiveMmaINS1_35MainloopSm100TmaUmmaWarpSpecializedILi8ELi2ELi4ENS5_IJNS4_1CILi4EEENSA_ILi2EEENSA_ILi1EEEEEEEENS5_IJNSA_ILi128EEENSA_ILi256EEENSA_ILi32EEEEEENS_10tfloat32_tENS5_IJlSD_lEEESK_SL_NS4_8TiledMMAINS4_8MMA_AtomIJNS4_23SM100_MMA_TF32_2x1SM_SSISK_SK_fLi128ELi256ELNS4_4UMMA5MajorE0ELSQ_0ELNSP_7ScaleInE0ELSR_0EEEEEENS4_6LayoutINS5_IJSD_SD_SD_EEENS5_IJNSA_ILi0EEESW_SW_EEEEENS5_IJNS4_10UnderscoreESZ_SZ_EEEEENS4_28SM100_TMA_2SM_LOAD_MULTICASTENS4_14ComposedLayoutINS4_7SwizzleILi3ELi4ELi3EEENS4_18smem_ptr_flag_bitsILi32EEENSU_INS5_IJNSA_ILi8EEESI_EEENS5_IJSI_SD_EEEEEEEvNS4_8identityES12_S1C_vS1D_EENS_8epilogue10collective18CollectiveEpilogueINS1F_23Sm100TmaWarpSpecializedILi4ELi2ELi16ELb1ELb0EEEJNS5_IJNSA_ILi64EEESH_SI_EEENS5_IJNSU_IS1K_SD_EENSU_INS5_IJNSA_ILi16EEESC_EEENS5_IJSD_SG_EEEEEEEESK_SL_SK_SL_NS1F_6fusion15FusionCallbacksIS1J_NS1S_17LinearCombinationISK_fSK_fLNS_15FloatRoundStyleE2EEES1L_S1R_JEEENS4_5SM1004TMEM4LOAD26SM100_TMEM_LOAD_32dp32b16xENS4_13SM90_TMA_LOADENS13_INS14_ILi2ELi4ELi3EEES17_NSU_INS5_IJS18_S1N_EEENS5_IJS1N_SD_EEEEEEENS4_39AutoVectorizingCopyWithAssumedAlignmentILi128EEENS4_14SM90_TMA_STOREES27_S29_S29_EEEvvEEEEvNT_6ParamsE,"aw",@nobits
	.sectionflags	@""
	.align	16
	.zero		1024


//--------------------- .nv.shared.reserved.0     --------------------------
	.section	.nv.shared.reserved.0,"aw",@nobits
	.weak		__nv_reservedSMEM_offset_0_alias
	.size		__nv_reservedSMEM_offset_0_alias, 0, 64
	.other		__nv_reservedSMEM_offset_0_alias,@"STO_CUDA_RESERVED_SHARED STV_DEFAULT"
__nv_reservedSMEM_offset_0_alias:
	.zero		0
.nv.shared.reserved.0:
	.zero		64
	.weak		__nv_reservedSMEM_tcgen05_partition
	.type		__nv_reservedSMEM_tcgen05_partition,@object
	.size		__nv_reservedSMEM_tcgen05_partition,(.L_0 - __nv_reservedSMEM_tcgen05_partition)
__nv_reservedSMEM_tcgen05_partition:
	.zero		32
.L_0:


//--------------------- .nv.global                --------------------------
	.section	.nv.global,"aw",@nobits
.nv.global:
	.type		_ZN40_INTERNAL_47015c35_4_k_cu_3a56034e_363514cute1_E,@object
	.size		_ZN40_INTERNAL_47015c35_4_k_cu_3a56034e_363514cute1_E,(_ZN40_INTERNAL_47015c35_4_k_cu_3a56034e_363514cuda3std3__45__cpo6cbeginE - _ZN40_INTERNAL_47015c35_4_k_cu_3a56034e_363514cute1_E)
_ZN40_INTERNAL_47015c35_4_k_cu_3a56034e_363514cute1_E:
	.zero		1
	.type		_ZN40_INTERNAL_47015c35_4_k_cu_3a56034e_363514cuda3std3__45__cpo6cbeginE,@object
	.size		_ZN40_INTERNAL_47015c35_4_k_cu_3a56034e_363514cuda3std3__45__cpo6cbeginE,(_ZN40_INTERNAL_47015c35_4_k_cu_3a56034e_363514cuda3std3__48in_placeE - _ZN40_INTERNAL_47015c35_4_k_cu_3a56034e_363514cuda3std3__45__cpo6cbeginE)
_ZN40_INTERNAL_47015c35_4_k_cu_3a56034e_363514cuda3std3__45__cpo6cbeginE:
	.zero		1
	.type		_ZN40_INTERNAL_47015c35_4_k_cu_3a56034e_363514cuda3std3__48in_placeE,@object
	.size		_ZN40_INTERNAL_47015c35_4_k_cu_3a56034e_363514cuda3std3__48in_placeE,(_ZN40_INTERNAL_47015c35_4_k_cu_3a56034e_363514cuda3std6ranges3__45__cpo9iter_moveE - _ZN40_INTERNAL_47015c35_4_k_cu_3a56034e_363514cuda3std3__48in_placeE)
_ZN40_INTERNAL_47015c35_4_k_cu_3a56034e_363514cuda3std3__48in_placeE:
	.zero		1
	.type		_ZN40_INTERNAL_47015c35_4_k_cu_3a56034e_363514cuda3std6ranges3__45__cpo9iter_moveE,@object
	.size		_ZN40_INTERNAL_47015c35_4_k_cu_3a56034e_363514cuda3std6ranges3__45__cpo9iter_moveE,(_ZN40_INTERNAL_47015c35_4_k_cu_3a56034e_363514cuda3std3__45__cpo5beginE - _ZN40_INTERNAL_47015c35_4_k_cu_3a56034e_363514cuda3std6ranges3__45__cpo9iter_moveE)
_ZN40_INTERNAL_47015c35_4_k_cu_3a56034e_363514cuda3std6ranges3__45__cpo9iter_moveE:
	.zero		1
	.type		_ZN40_INTERNAL_47015c35_4_k_cu_3a56034e_363514cuda3std3__45__cpo5beginE,@object
	.size		_ZN40_INTERNAL_47015c35_4_k_cu_3a56034e_363514cuda3std3__45__cpo5beginE,(_ZN40_INTERNAL_47015c35_4_k_cu_3a56034e_363514cuda3std3__442_GLOBAL__N__47015c35_4_k_cu_3a56034e_363516ignoreE - _ZN40_INTERNAL_47015c35_4_k_cu_3a56034e_363514cuda3std3__45__cpo5beginE)
_ZN40_INTERNAL_47015c35_4_k_cu_3a56034e_363514cuda3std3__45__cpo5beginE:
	.zero		1
	.type		_ZN40_INTERNAL_47015c35_4_k_cu_3a56034e_363514cuda3std3__442_GLOBAL__N__47015c35_4_k_cu_3a56034e_363516ignoreE,@object
	.size		_ZN40_INTERNAL_47015c35_4_k_cu_3a56034e_363514cuda3std3__442_GLOBAL__N__47015c35_4_k_cu_3a56034e_363516ignoreE,(_ZN40_INTERNAL_47015c35_4_k_cu_3a56034e_363514cute7productE - _ZN40_INTERNAL_47015c35_4_k_cu_3a56034e_363514cuda3std3__442_GLOBAL__N__47015c35_4_k_cu_3a56034e_363516ignoreE)
_ZN40_INTERNAL_47015c35_4_k_cu_3a56034e_363514cuda3std3__442_GLOBAL__N__47015c35_4_k_cu_3a56034e_363516ignoreE:
	.zero		1
	.type		_ZN40_INTERNAL_47015c35_4_k_cu_3a56034e_363514cute7productE,@object
	.size		_ZN40_INTERNAL_47015c35_4_k_cu_3a56034e_363514cute7productE,(_ZN40_INTERNAL_47015c35_4_k_cu_3a56034e_363514cuda3std3__45__cpo3endE - _ZN40_INTERNAL_47015c35_4_k_cu_3a56034e_363514cute7productE)
_ZN40_INTERNAL_47015c35_4_k_cu_3a56034e_363514cute7productE:
	.zero		1
	.type		_ZN40_INTERNAL_47015c35_4_k_cu_3a56034e_363514cuda3std3__45__cpo3endE,@object
	.size		_ZN40_INTERNAL_47015c35_4_k_cu_3a56034e_363514cuda3std3__45__cpo3endE,(_ZN40_INTERNAL_47015c35_4_k_cu_3a56034e_363514cuda3std3__419piecewise_constructE - _ZN40_INTERNAL_47015c35_4_k_cu_3a56034e_363514cuda3std3__45__cpo3endE)
_ZN40_INTERNAL_47015c35_4_k_cu_3a56034e_363514cuda3std3__45__cpo3endE:
	.zero		1
	.type		_ZN40_INTERNAL_47015c35_4_k_cu_3a56034e_363514cuda3std3__419piecewise_constructE,@object
	.size		_ZN40_INTERNAL_47015c35_4_k_cu_3a56034e_363514cuda3std3__419piecewise_constructE,(_ZN40_INTERNAL_47015c35_4_k_cu_3a56034e_363514cuda3std3__45__cpo4cendE - _ZN40_INTERNAL_47015c35_4_k_cu_3a56034e_363514cuda3std3__419piecewise_constructE)
_ZN40_INTERNAL_47015c35_4_k_cu_3a56034e_363514cuda3std3__419piecewise_constructE:
	.zero		1
	.type		_ZN40_INTERNAL_47015c35_4_k_cu_3a56034e_363514cuda3std3__45__cpo4cendE,@object
	.size		_ZN40_INTERNAL_47015c35_4_k_cu_3a56034e_363514cuda3std3__45__cpo4cendE,(_ZN40_INTERNAL_47015c35_4_k_cu_3a56034e_363514cuda3std6ranges3__45__cpo4swapE - _ZN40_INTERNAL_47015c35_4_k_cu_3a56034e_363514cuda3std3__45__cpo4cendE)
_ZN40_INTERNAL_47015c35_4_k_cu_3a56034e_363514cuda3std3__45__cpo4cendE:
	.zero		1
	.type		_ZN40_INTERNAL_47015c35_4_k_cu_3a56034e_363514cuda3std6ranges3__45__cpo4swapE,@object
	.size		_ZN40_INTERNAL_47015c35_4_k_cu_3a56034e_363514cuda3std6ranges3__45__cpo4swapE,(.L_10 - _ZN40_INTERNAL_47015c35_4_k_cu_3a56034e_363514cuda3std6ranges3__45__cpo4swapE)
_ZN40_INTERNAL_47015c35_4_k_cu_3a56034e_363514cuda3std6ranges3__45__cpo4swapE:
	.zero		1
.L_10:


//--------------------- .nv.constant0._ZN7cutlass13device_kernelINS_4gemm6kernel13GemmUniversalIN4cute5tupleIJiiiiEEENS1_10collective13CollectiveMmaINS1_35MainloopSm100TmaUmmaWarpSpecializedILi8ELi2ELi4ENS5_IJNS4_1CILi4EEENSA_ILi2EEENSA_ILi1EEEEEEEENS5_IJNSA_ILi128EEENSA_ILi256EEENSA_ILi32EEEEEENS_10tfloat32_tENS5_IJlSD_lEEESK_SL_NS4_8TiledMMAINS4_8MMA_AtomIJNS4_23SM100_MMA_TF32_2x1SM_SSISK_SK_fLi128ELi256ELNS4_4UMMA5MajorE0ELSQ_0ELNSP_7ScaleInE0ELSR_0EEEEEENS4_6LayoutINS5_IJSD_SD_SD_EEENS5_IJNSA_ILi0EEESW_SW_EEEEENS5_IJNS4_10UnderscoreESZ_SZ_EEEEENS4_28SM100_TMA_2SM_LOAD_MULTICASTENS4_14ComposedLayoutINS4_7SwizzleILi3ELi4ELi3EEENS4_18smem_ptr_flag_bitsILi32EEENSU_INS5_IJNSA_ILi8EEESI_EEENS5_IJSI_SD_EEEEEEEvNS4_8identityES12_S1C_vS1D_EENS_8epilogue10collective18CollectiveEpilogueINS1F_23Sm100TmaWarpSpecializedILi4ELi2ELi16ELb1ELb0EEEJNS5_IJNSA_ILi64EEESH_SI_EEENS5_IJNSU_IS1K_SD_EENSU_INS5_IJNSA_ILi16EEESC_EEENS5_IJSD_SG_EEEEEEEESK_SL_SK_SL_NS1F_6fusion15FusionCallbacksIS1J_NS1S_17LinearCombinationISK_fSK_fLNS_15FloatRoundStyleE2EEES1L_S1R_JEEENS4_5SM1004TMEM4LOAD26SM100_TMEM_LOAD_32dp32b16xENS4_13SM90_TMA_LOADENS13_INS14_ILi2ELi4ELi3EEES17_NSU_INS5_IJS18_S1N_EEENS5_IJS1N_SD_EEEEEEENS4_39AutoVectorizingCopyWithAssumedAlignmentILi128EEENS4_14SM90_TMA_STOREES27_S29_S29_EEEvvEEEEvNT_6ParamsE --------------------------
	.section	.nv.constant0._ZN7cutlass13device_kernelINS_4gemm6kernel13GemmUniversalIN4cute5tupleIJiiiiEEENS1_10collective13CollectiveMmaINS1_35MainloopSm100TmaUmmaWarpSpecializedILi8ELi2ELi4ENS5_IJNS4_1CILi4EEENSA_ILi2EEENSA_ILi1EEEEEEEENS5_IJNSA_ILi128EEENSA_ILi256EEENSA_ILi32EEEEEENS_10tfloat32_tENS5_IJlSD_lEEESK_SL_NS4_8TiledMMAINS4_8MMA_AtomIJNS4_23SM100_MMA_TF32_2x1SM_SSISK_SK_fLi128ELi256ELNS4_4UMMA5MajorE0ELSQ_0ELNSP_7ScaleInE0ELSR_0EEEEEENS4_6LayoutINS5_IJSD_SD_SD_EEENS5_IJNSA_ILi0EEESW_SW_EEEEENS5_IJNS4_10UnderscoreESZ_SZ_EEEEENS4_28SM100_TMA_2SM_LOAD_MULTICASTENS4_14ComposedLayoutINS4_7SwizzleILi3ELi4ELi3EEENS4_18smem_ptr_flag_bitsILi32EEENSU_INS5_IJNSA_ILi8EEESI_EEENS5_IJSI_SD_EEEEEEEvNS4_8identityES12_S1C_vS1D_EENS_8epilogue10collective18CollectiveEpilogueINS1F_23Sm100TmaWarpSpecializedILi4ELi2ELi16ELb1ELb0EEEJNS5_IJNSA_ILi64EEESH_SI_EEENS5_IJNSU_IS1K_SD_EENSU_INS5_IJNSA_ILi16EEESC_EEENS5_IJSD_SG_EEEEEEEESK_SL_SK_SL_NS1F_6fusion15FusionCallbacksIS1J_NS1S_17LinearCombinationISK_fSK_fLNS_15FloatRoundStyleE2EEES1L_S1R_JEEENS4_5SM1004TMEM4LOAD26SM100_TMEM_LOAD_32dp32b16xENS4_13SM90_TMA_LOADENS13_INS14_ILi2ELi4ELi3EEES17_NSU_INS5_IJS18_S1N_EEENS5_IJS1N_SD_EEEEEEENS4_39AutoVectorizingCopyWithAssumedAlignmentILi128EEENS4_14SM90_TMA_STOREES27_S29_S29_EEEvvEEEEvNT_6ParamsE,"a",@progbits
	.sectionflags	@""
	.align	4
.nv.constant0._ZN7cutlass13device_kernelINS_4gemm6kernel13GemmUniversalIN4cute5tupleIJiiiiEEENS1_10collective13CollectiveMmaINS1_35MainloopSm100TmaUmmaWarpSpecializedILi8ELi2ELi4ENS5_IJNS4_1CILi4EEENSA_ILi2EEENSA_ILi1EEEEEEEENS5_IJNSA_ILi128EEENSA_ILi256EEENSA_ILi32EEEEEENS_10tfloat32_tENS5_IJlSD_lEEESK_SL_NS4_8TiledMMAINS4_8MMA_AtomIJNS4_23SM100_MMA_TF32_2x1SM_SSISK_SK_fLi128ELi256ELNS4_4UMMA5MajorE0ELSQ_0ELNSP_7ScaleInE0ELSR_0EEEEEENS4_6LayoutINS5_IJSD_SD_SD_EEENS5_IJNSA_ILi0EEESW_SW_EEEEENS5_IJNS4_10UnderscoreESZ_SZ_EEEEENS4_28SM100_TMA_2SM_LOAD_MULTICASTENS4_14ComposedLayoutINS4_7SwizzleILi3ELi4ELi3EEENS4_18smem_ptr_flag_bitsILi32EEENSU_INS5_IJNSA_ILi8EEESI_EEENS5_IJSI_SD_EEEEEEEvNS4_8identityES12_S1C_vS1D_EENS_8epilogue10collective18CollectiveEpilogueINS1F_23Sm100TmaWarpSpecializedILi4ELi2ELi16ELb1ELb0EEEJNS5_IJNSA_ILi64EEESH_SI_EEENS5_IJNSU_IS1K_SD_EENSU_INS5_IJNSA_ILi16EEESC_EEENS5_IJSD_SG_EEEEEEEESK_SL_SK_SL_NS1F_6fusion15FusionCallbacksIS1J_NS1S_17LinearCombinationISK_fSK_fLNS_15FloatRoundStyleE2EEES1L_S1R_JEEENS4_5SM1004TMEM4LOAD26SM100_TMEM_LOAD_32dp32b16xENS4_13SM90_TMA_LOADENS13_INS14_ILi2ELi4ELi3EEES17_NSU_INS5_IJS18_S1N_EEENS5_IJS1N_SD_EEEEEEENS4_39AutoVectorizingCopyWithAssumedAlignmentILi128EEENS4_14SM90_TMA_STOREES27_S29_S29_EEEvvEEEEvNT_6ParamsE:
	.zero		2944


//--------------------- SYMBOLS --------------------------

	.type		.nv.reservedSmem.offset0,@object
	.size		.nv.reservedSmem.offset0,0x4
	.type		.nv.reservedSmem.cap,@object
	.size		.nv.reservedSmem.cap,0x4
	.type		__assertfail,@function
